def matmul_kernel(
    a_ptr,
    b_ptr,
    c_ptr,
    M,
    N,
    K,
    stride_am,
    stride_ak,
    stride_bk,
    stride_bn,
    stride_cm,
    stride_cn,
    BLOCK_M: tl.constexpr,
    BLOCK_N: tl.constexpr,
    BLOCK_K: tl.constexpr,
    GROUP_M: tl.constexpr,
):
    pid = tl.program_id(axis=0)
    num_pid_m = tl.cdiv(M, BLOCK_M)
    num_pid_n = tl.cdiv(N, BLOCK_N)
    num_pid_in_group = GROUP_M * num_pid_n
    group_id = pid // num_pid_in_group
    first_pid_m = group_id * GROUP_M
    group_size_m = min(num_pid_m - first_pid_m, GROUP_M)
    pid_m = first_pid_m + ((pid % num_pid_in_group) % group_size_m)
    pid_n = (pid % num_pid_in_group) // group_size_m

    offs_am = (pid_m * BLOCK_M + tl.arange(0, BLOCK_M)) % M
    offs_bn = (pid_n * BLOCK_N + tl.arange(0, BLOCK_N)) % N
    offs_k = tl.arange(0, BLOCK_K)
    a_ptrs = a_ptr + offs_am[:, None] * stride_am + offs_k[None, :] * stride_ak
    b_ptrs = b_ptr + offs_k[:, None] * stride_bk + offs_bn[None, :] * stride_bn

    acc = tl.zeros((BLOCK_M, BLOCK_N), dtype=tl.float32)
    for kk in range(0, tl.cdiv(K, BLOCK_K)):
        a = tl.load(a_ptrs, mask=offs_k[None, :] < K - kk * BLOCK_K, other=0.0)
        b = tl.load(b_ptrs, mask=offs_k[:, None] < K - kk * BLOCK_K, other=0.0)
        acc = tl.dot(a, b, acc)
        a_ptrs += BLOCK_K * stride_ak
        b_ptrs += BLOCK_K * stride_bk

    c = acc.to(c_ptr.dtype.element_ty)
    offs_cm = pid_m * BLOCK_M + tl.arange(0, BLOCK_M)
    offs_cn = pid_n * BLOCK_N + tl.arange(0, BLOCK_N)
    c_ptrs = c_ptr + offs_cm[:, None] * stride_cm + offs_cn[None, :] * stride_cn
    mask = (offs_cm[:, None] < M) & (offs_cn[None, :] < N)
    tl.store(c_ptrs, c, mask=mask)

# config = {"BLOCK_K": 64, "BLOCK_M": 512, "BLOCK_N": 32, "GROUP_M": 8, "arch": "sm_80", "dtype": "fp16", "num_ctas": 1, "num_stages": 3, "num_warps": 2}
# arch = sm_80


// ===== COMPILED SASS (sm_80) =====

	.target	sm_80

	.elftype	@"ET_EXEC"


//--------------------- .note.nv.tkinfo           --------------------------
	.section	.note.nv.tkinfo,"",@"SHT_NOTE"
	.sectionflags	@"SHF_NOTE_NV_TKINFO"
	.tkinfo
        /*0018*/ 	.word	0x00000002
        /*0030*/ 	.string	""
        /*0030*/ 	.string	"ptxas"
        /*0030*/ 	.string	"Cuda compilation tools, release 13.0, V13.0.88"
        /*0030*/ 	.string	"Build cuda_13.0.r13.0/compiler.36424714_0"
        /*0030*/ 	.string	"-v  -suppress-debug-info  -lineinfo  -arch sm_80 "



//--------------------- .note.nv.cuinfo           --------------------------
	.section	.note.nv.cuinfo,"",@"SHT_NOTE"
	.sectionflags	@"SHF_NOTE_NV_CUINFO"
        /*0018*/ 	.short	0x0002
        /*001a*/ 	.short	0x0050
        /*001c*/ 	.short	0x0082
	.zero		2


//--------------------- .nv.info                  --------------------------
	.section	.nv.info,"",@"SHT_CUDA_INFO"
	.align	4


	//----- nvinfo : EIATTR_REGCOUNT
	.align		4
        /*0000*/ 	.byte	0x04, 0x2f
        /*0002*/ 	.short	(.L_1 - .L_0)
	.align		4
.L_0:
        /*0004*/ 	.word	index@(matmul_kernel)
        /*0008*/ 	.word	0x00000020


	//----- nvinfo : EIATTR_FRAME_SIZE
	.align		4
.L_1:
        /*000c*/ 	.byte	0x04, 0x11
        /*000e*/ 	.short	(.L_3 - .L_2)
	.align		4
.L_2:
        /*0010*/ 	.word	index@(matmul_kernel)
        /*0014*/ 	.word	0x00003808


	//----- nvinfo : EIATTR_MIN_STACK_SIZE
	.align		4
.L_3:
        /*0018*/ 	.byte	0x04, 0x12
        /*001a*/ 	.short	(.L_5 - .L_4)
	.align		4
.L_4:
        /*001c*/ 	.word	index@(matmul_kernel)
        /*0020*/ 	.word	0x00003808
.L_5:


//--------------------- .nv.info.matmul_kernel    --------------------------
	.section	.nv.info.matmul_kernel,"",@"SHT_CUDA_INFO"
	.sectionflags	@""
	.align	4


	//----- nvinfo : EIATTR_CUDA_API_VERSION
	.align		4
        /*0000*/ 	.byte	0x04, 0x37
        /*0002*/ 	.short	(.L_7 - .L_6)
.L_6:
        /*0004*/ 	.word	0x00000082


	//----- nvinfo : EIATTR_SW2861232_WAR
	.align		4
.L_7:
        /*0008*/ 	.byte	0x01, 0x35
	.zero		2


	//----- nvinfo : EIATTR_PARAM_CBANK
	.align		4
        /*000c*/ 	.byte	0x04, 0x0a
        /*000e*/ 	.short	(.L_9 - .L_8)
	.align		4
.L_8:
        /*0010*/ 	.word	index@(.nv.constant0.matmul_kernel)
        /*0014*/ 	.short	0x0160
        /*0016*/ 	.short	0x0050


	//----- nvinfo : EIATTR_CBANK_PARAM_SIZE
	.align		4
.L_9:
        /*0018*/ 	.byte	0x03, 0x19
        /*001a*/ 	.short	0x0050


	//----- nvinfo : EIATTR_KPARAM_INFO
	.align		4
        /*001c*/ 	.byte	0x04, 0x17
        /*001e*/ 	.short	(.L_11 - .L_10)
.L_10:
        /*0020*/ 	.word	0x00000000
        /*0024*/ 	.short	0x000d
        /*0026*/ 	.short	0x0048
        /*0028*/ 	.byte	0x00, 0xf4, 0x21, 0x00


	//----- nvinfo : EIATTR_KPARAM_INFO
	.align		4
.L_11:
        /*002c*/ 	.byte	0x04, 0x17
        /*002e*/ 	.short	(.L_13 - .L_12)
.L_12:
        /*0030*/ 	.word	0x00000000
        /*0034*/ 	.short	0x000c
        /*0036*/ 	.short	0x0040
        /*0038*/ 	.byte	0x00, 0xf4, 0x21, 0x00


	//----- nvinfo : EIATTR_KPARAM_INFO
	.align		4
.L_13:
        /*003c*/ 	.byte	0x04, 0x17
        /*003e*/ 	.short	(.L_15 - .L_14)
.L_14:
        /*0040*/ 	.word	0x00000000
        /*0044*/ 	.short	0x000b
        /*0046*/ 	.short	0x0038
        /*0048*/ 	.byte	0x00, 0xf0, 0x11, 0x00


	//----- nvinfo : EIATTR_KPARAM_INFO
	.align		4
.L_15:
        /*004c*/ 	.byte	0x04, 0x17
        /*004e*/ 	.short	(.L_17 - .L_16)
.L_16:
        /*0050*/ 	.word	0x00000000
        /*0054*/ 	.short	0x000a
        /*0056*/ 	.short	0x0034
        /*0058*/ 	.byte	0x00, 0xf0, 0x11, 0x00


	//----- nvinfo : EIATTR_KPARAM_INFO
	.align		4
.L_17:
        /*005c*/ 	.byte	0x04, 0x17
        /*005e*/ 	.short	(.L_19 - .L_18)
.L_18:
        /*0060*/ 	.word	0x00000000
        /*0064*/ 	.short	0x0009
        /*0066*/ 	.short	0x0030
        /*0068*/ 	.byte	0x00, 0xf0, 0x11, 0x00


	//----- nvinfo : EIATTR_KPARAM_INFO
	.align		4
.L_19:
        /*006c*/ 	.byte	0x04, 0x17
        /*006e*/ 	.short	(.L_21 - .L_20)
.L_20:
        /*0070*/ 	.word	0x00000000
        /*0074*/ 	.short	0x0008
        /*0076*/ 	.short	0x002c
        /*0078*/ 	.byte	0x00, 0xf0, 0x11, 0x00


	//----- nvinfo : EIATTR_KPARAM_INFO
	.align		4
.L_21:
        /*007c*/ 	.byte	0x04, 0x17
        /*007e*/ 	.short	(.L_23 - .L_22)
.L_22:
        /*0080*/ 	.word	0x00000000
        /*0084*/ 	.short	0x0007
        /*0086*/ 	.short	0x0028
        /*0088*/ 	.byte	0x00, 0xf0, 0x11, 0x00


	//----- nvinfo : EIATTR_KPARAM_INFO
	.align		4
.L_23:
        /*008c*/ 	.byte	0x04, 0x17
        /*008e*/ 	.short	(.L_25 - .L_24)
.L_24:
        /*0090*/ 	.word	0x00000000
        /*0094*/ 	.short	0x0006
        /*0096*/ 	.short	0x0024
        /*0098*/ 	.byte	0x00, 0xf0, 0x11, 0x00


	//----- nvinfo : EIATTR_KPARAM_INFO
	.align		4
.L_25:
        /*009c*/ 	.byte	0x04, 0x17
        /*009e*/ 	.short	(.L_27 - .L_26)
.L_26:
        /*00a0*/ 	.word	0x00000000
        /*00a4*/ 	.short	0x0005
        /*00a6*/ 	.short	0x0020
        /*00a8*/ 	.byte	0x00, 0xf0, 0x11, 0x00


	//----- nvinfo : EIATTR_KPARAM_INFO
	.align		4
.L_27:
        /*00ac*/ 	.byte	0x04, 0x17
        /*00ae*/ 	.short	(.L_29 - .L_28)
.L_28:
        /*00b0*/ 	.word	0x00000000
        /*00b4*/ 	.short	0x0004
        /*00b6*/ 	.short	0x001c
        /*00b8*/ 	.byte	0x00, 0xf0, 0x11, 0x00


	//----- nvinfo : EIATTR_KPARAM_INFO
	.align		4
.L_29:
        /*00bc*/ 	.byte	0x04, 0x17
        /*00be*/ 	.short	(.L_31 - .L_30)
.L_30:
        /*00c0*/ 	.word	0x00000000
        /*00c4*/ 	.short	0x0003
        /*00c6*/ 	.short	0x0018
        /*00c8*/ 	.byte	0x00, 0xf0, 0x11, 0x00


	//----- nvinfo : EIATTR_KPARAM_INFO
	.align		4
.L_31:
        /*00cc*/ 	.byte	0x04, 0x17
        /*00ce*/ 	.short	(.L_33 - .L_32)
.L_32:
        /*00d0*/ 	.word	0x00000000
        /*00d4*/ 	.short	0x0002
        /*00d6*/ 	.short	0x0010
        /*00d8*/ 	.byte	0x00, 0xf4, 0x21, 0x00


	//----- nvinfo : EIATTR_KPARAM_INFO
	.align		4
.L_33:
        /*00dc*/ 	.byte	0x04, 0x17
        /*00de*/ 	.short	(.L_35 - .L_34)
.L_34:
        /*00e0*/ 	.word	0x00000000
        /*00e4*/ 	.short	0x0001
        /*00e6*/ 	.short	0x0008
        /*00e8*/ 	.byte	0x00, 0xf4, 0x21, 0x00


	//----- nvinfo : EIATTR_KPARAM_INFO
	.align		4
.L_35:
        /*00ec*/ 	.byte	0x04, 0x17
        /*00ee*/ 	.short	(.L_37 - .L_36)
.L_36:
        /*00f0*/ 	.word	0x00000000
        /*00f4*/ 	.short	0x0000
        /*00f6*/ 	.short	0x0000
        /*00f8*/ 	.byte	0x00, 0xf4, 0x21, 0x00


	//----- nvinfo : EIATTR_MAXREG_COUNT
	.align		4
.L_37:
        /*00fc*/ 	.byte	0x03, 0x1b
        /*00fe*/ 	.short	0x00ff


	//----- nvinfo : EIATTR_NUM_BARRIERS
	.align		4
        /*0100*/ 	.byte	0x02, 0x4c
        /*0102*/ 	.byte	0x01
	.zero		1


	//----- nvinfo : EIATTR_ANNOTATIONS
	.align		4
        /*0104*/ 	.byte	0x04, 0x55
        /*0106*/ 	.short	(.L_39 - .L_38)


	//   ....[0]....
.L_38:
        /*0108*/ 	.word	0x00000001
        /*010c*/ 	.byte	0xe0, 0x04, 0x00, 0x00, 0x01, 0x00, 0x00, 0x00, 0x30, 0x05, 0x00, 0x00, 0x01, 0x00, 0x00, 0x00
        /* <DEDUP_REMOVED lines=1589> */
        /*646c*/ 	.byte	0x10, 0x68, 0x01, 0x00, 0x01, 0x00, 0x00, 0x00, 0x20, 0x68, 0x01, 0x00


	//----- nvinfo : EIATTR_MERCURY_ISA_VERSION
	.align		4
.L_39:
        /*6478*/ 	.byte	0x03, 0x5f
        /*647a*/ 	.short	0x0000


	//----- nvinfo : EIATTR_EXIT_INSTR_OFFSETS
	.align		4
        /*647c*/ 	.byte	0x04, 0x1c
        /*647e*/ 	.short	(.L_41 - .L_40)


	//   ....[0]....
.L_40:
        /*6480*/ 	.word	0x0004cbc0


	//   ....[1]....
        /*6484*/ 	.word	0x0004cbf0


	//----- nvinfo : EIATTR_REQNTID
	.align		4
.L_41:
        /*6488*/ 	.byte	0x04, 0x10
        /*648a*/ 	.short	(.L_43 - .L_42)
.L_42:
        /*648c*/ 	.word	0x00000040
        /*6490*/ 	.word	0x00000001
        /*6494*/ 	.word	0x00000001
.L_43:


//--------------------- .nv.callgraph             --------------------------
	.section	.nv.callgraph,"",@"SHT_CUDA_CALLGRAPH"
	.align	4
	.sectionentsize	8
	.align		4
        /*0000*/ 	.word	0x00000000
	.align		4
        /*0004*/ 	.word	0xffffffff
	.align		4
        /*0008*/ 	.word	0x00000000
	.align		4
        /*000c*/ 	.word	0xfffffffe
	.align		4
        /*0010*/ 	.word	0x00000000
	.align		4
        /*0014*/ 	.word	0xfffffffd
	.align		4
        /*0018*/ 	.word	0x00000000
	.align		4
        /*001c*/ 	.word	0xfffffffc


//--------------------- .nv.rel.action            --------------------------
	.section	.nv.rel.action,"",@"SHT_CUDA_RELOCINFO"
	.align	8
	.sectionentsize	8
        /*0000*/ 	.byte	0x73, 0x00, 0x00, 0x00, 0x00, 0x00, 0x00, 0x00, 0x00, 0x00, 0x00, 0x11, 0x25, 0x00, 0x05, 0x36


//--------------------- .nv.constant0.matmul_kernel --------------------------
	.section	.nv.constant0.matmul_kernel,"a",@progbits
	.sectionflags	@""
	.align	4
.nv.constant0.matmul_kernel:
	.zero		432


//--------------------- .text.matmul_kernel       --------------------------
	.section	.text.matmul_kernel,"ax",@progbits
	.sectioninfo	@"SHI_REGISTERS=32"
	.align	128
        .global         matmul_kernel
        .type           matmul_kernel,@function
        .size           matmul_kernel,(.L_x_5 - matmul_kernel)
        .other          matmul_kernel,@"STO_CUDA_ENTRY STV_DEFAULT"
matmul_kernel:
.text.matmul_kernel:
[----:B------:R-:W-:-:S04]  /*0000*/  IMAD.MOV.U32 R1, RZ, RZ, c[0x0][0x28] ;  /* 0x00000a00ff017624 */ /* 0x000fc800078e00ff */
[----:B------:R-:W-:Y:S01]  /*0010*/  IMAD.MOV.U32 R0, RZ, RZ, 0x1f ;  /* 0x0000001fff007424 */ /* 0x000fe200078e00ff */
[----:B------:R-:W-:Y:S01]  /*0020*/  IADD3 R1, R1, -0x3808, RZ ;  /* 0xffffc7f801017810 */ /* 0x000fe20007ffe0ff */
[----:B------:R-:W0:Y:S01]  /*0030*/  S2R R12, SR_TID.X ;  /* 0x00000000000c7919 */ /* 0x000e220000002100 */
[----:B------:R-:W-:Y:S02]  /*0040*/  ULDC.64 UR6, c[0x0][0x118] ;  /* 0x0000460000067ab9 */ /* 0x000fe40000000a00 */
[----:B------:R-:W-:-:S04]  /*0050*/  IADD3 R0, R0, c[0x0][0x17c], RZ ;  /* 0x00005f0000007a10 */ /* 0x000fc80007ffe0ff */
[----:B------:R-:W-:-:S04]  /*0060*/  SHF.R.S32.HI R3, RZ, 0x1f, R0 ;  /* 0x0000001fff037819 */ /* 0x000fc80000011400 */
[----:B------:R-:W-:-:S04]  /*0070*/  LEA.HI R3, R3, R0, RZ, 0x5 ;  /* 0x0000000003037211 */ /* 0x000fc800078f28ff */
[----:B------:R-:W-:Y:S02]  /*0080*/  SHF.R.S32.HI R0, RZ, 0x5, R3 ;  /* 0x00000005ff007819 */ /* 0x000fe40000011403 */
[----:B------:R-:W1:Y:S03]  /*0090*/  S2R R3, SR_CTAID.X ;  /* 0x0000000000037919 */ /* 0x000e660000002500 */
[----:B------:R-:W-:Y:S01]  /*00a0*/  IMAD.SHL.U32 R0, R0, 0x8, RZ ;  /* 0x0000000800007824 */ /* 0x000fe200078e00ff */
[----:B0-----:R-:W-:-:S04]  /*00b0*/  LOP3.LUT R14, R12, 0x3f, RZ, 0xc0, !PT ;  /* 0x0000003f0c0e7812 */ /* 0x001fc800078ec0ff */
[-C--:B------:R-:W-:Y:S02]  /*00c0*/  IABS R7, R0.reuse ;  /* 0x0000000000077213 */ /* 0x080fe40000000000 */
[----:B------:R-:W-:Y:S02]  /*00d0*/  IABS R10, R0 ;  /* 0x00000000000a7213 */ /* 0x000fe40000000000 */
[----:B------:R-:W0:Y:S01]  /*00e0*/  I2F.RP R2, R7 ;  /* 0x0000000700027306 */ /* 0x000e220000209400 */
[----:B-1----:R-:W-:-:S07]  /*00f0*/  IABS R8, R3 ;  /* 0x0000000300087213 */ /* 0x002fce0000000000 */
[----:B0-----:R-:W0:Y:S02]  /*0100*/  MUFU.RCP R2, R2 ;  /* 0x0000000200027308 */ /* 0x001e240000001000 */
[----:B0-----:R-:W-:Y:S01]  /*0110*/  IADD3 R4, R2, 0xffffffe, RZ ;  /* 0x0ffffffe02047810 */ /* 0x001fe20007ffe0ff */
[----:B------:R-:W-:-:S05]  /*0120*/  IMAD.MOV R2, RZ, RZ, -R10 ;  /* 0x000000ffff027224 */ /* 0x000fca00078e0a0a */
[----:B------:R0:W1:Y:S02]  /*0130*/  F2I.FTZ.U32.TRUNC.NTZ R5, R4 ;  /* 0x0000000400057305 */ /* 0x000064000021f000 */
[----:B0-----:R-:W-:Y:S02]  /*0140*/  IMAD.MOV.U32 R4, RZ, RZ, RZ ;  /* 0x000000ffff047224 */ /* 0x001fe400078e00ff */
[----:B-1----:R-:W-:-:S04]  /*0150*/  IMAD.MOV R6, RZ, RZ, -R5 ;  /* 0x000000ffff067224 */ /* 0x002fc800078e0a05 */
[----:B------:R-:W-:Y:S02]  /*0160*/  IMAD R9, R6, R7, RZ ;  /* 0x0000000706097224 */ /* 0x000fe400078e02ff */
[----:B------:R-:W-:Y:S02]  /*0170*/  IMAD.MOV.U32 R6, RZ, RZ, R8 ;  /* 0x000000ffff067224 */ /* 0x000fe400078e0008 */
[----:B------:R-:W-:-:S06]  /*0180*/  IMAD.HI.U32 R5, R5, R9, R4 ;  /* 0x0000000905057227 */ /* 0x000fcc00078e0004 */
[----:B------:R-:W-:-:S04]  /*0190*/  IMAD.HI.U32 R5, R5, R6, RZ ;  /* 0x0000000605057227 */ /* 0x000fc800078e00ff */
[----:B------:R-:W-:-:S05]  /*01a0*/  IMAD R2, R5, R2, R6 ;  /* 0x0000000205027224 */ /* 0x000fca00078e0206 */
[----:B------:R-:W-:-:S13]  /*01b0*/  ISETP.GT.U32.AND P1, PT, R7, R2, PT ;  /* 0x000000020700720c */ /* 0x000fda0003f24070 */
[----:B------:R-:W-:Y:S01]  /*01c0*/  @!P1 IMAD.IADD R2, R2, 0x1, -R7 ;  /* 0x0000000102029824 */ /* 0x000fe200078e0a07 */
[----:B------:R-:W-:Y:S02]  /*01d0*/  @!P1 IADD3 R5, R5, 0x1, RZ ;  /* 0x0000000105059810 */ /* 0x000fe40007ffe0ff */
[----:B------:R-:W-:Y:S02]  /*01e0*/  ISETP.NE.AND P1, PT, R0, RZ, PT ;  /* 0x000000ff0000720c */ /* 0x000fe40003f25270 */
[----:B------:R-:W-:Y:S02]  /*01f0*/  ISETP.GE.U32.AND P0, PT, R2, R7, PT ;  /* 0x000000070200720c */ /* 0x000fe40003f06070 */
[----:B------:R-:W-:-:S04]  /*0200*/  LOP3.LUT R2, R3, R0, RZ, 0x3c, !PT ;  /* 0x0000000003027212 */ /* 0x000fc800078e3cff */
[----:B------:R-:W-:Y:S01]  /*0210*/  ISETP.GE.AND P2, PT, R2, RZ, PT ;  /* 0x000000ff0200720c */ /* 0x000fe20003f46270 */
[----:B------:R-:W-:-:S05]  /*0220*/  IMAD.MOV.U32 R2, RZ, RZ, c[0x0][0x178] ;  /* 0x00005e00ff027624 */ /* 0x000fca00078e00ff */
[----:B------:R-:W-:Y:S02]  /*0230*/  IADD3 R2, R2, 0x1ff, RZ ;  /* 0x000001ff02027810 */ /* 0x000fe40007ffe0ff */
[----:B------:R-:W-:-:S05]  /*0240*/  @P0 IADD3 R5, R5, 0x1, RZ ;  /* 0x0000000105050810 */ /* 0x000fca0007ffe0ff */
[----:B------:R-:W-:Y:S01]  /*0250*/  IMAD.MOV.U32 R4, RZ, RZ, R5 ;  /* 0x000000ffff047224 */ /* 0x000fe200078e0005 */
[----:B------:R-:W-:-:S03]  /*0260*/  SHF.R.S32.HI R5, RZ, 0x1f, R2 ;  /* 0x0000001fff057819 */ /* 0x000fc60000011402 */
[----:B------:R-:W-:Y:S01]  /*0270*/  @!P2 IMAD.MOV R4, RZ, RZ, -R4 ;  /* 0x000000ffff04a224 */ /* 0x000fe200078e0a04 */
[----:B------:R-:W-:Y:S02]  /*0280*/  @!P1 LOP3.LUT R4, RZ, R0, RZ, 0x33, !PT ;  /* 0x00000000ff049212 */ /* 0x000fe400078e33ff */
[----:B------:R-:W-:-:S03]  /*0290*/  LEA.HI R5, R5, R2, RZ, 0x9 ;  /* 0x0000000205057211 */ /* 0x000fc600078f48ff */
[----:B------:R-:W-:Y:S02]  /*02a0*/  IMAD.SHL.U32 R2, R4, 0x8, RZ ;  /* 0x0000000804027824 */ /* 0x000fe400078e00ff */
[----:B------:R-:W-:-:S03]  /*02b0*/  IMAD.MOV R4, RZ, RZ, -R4 ;  /* 0x000000ffff047224 */ /* 0x000fc600078e0a04 */
[----:B------:R-:W-:Y:S01]  /*02c0*/  LEA.HI.SX32 R5, R5, -R2, 0x17 ;  /* 0x8000000205057211 */ /* 0x000fe200078fbaff */
[----:B------:R-:W-:Y:S02]  /*02d0*/  IMAD R13, R0, R4, R3 ;  /* 0x00000004000d7224 */ /* 0x000fe400078e0203 */
[----:B------:R-:W-:Y:S01]  /*02e0*/  IMAD.MOV.U32 R4, RZ, RZ, RZ ;  /* 0x000000ffff047224 */ /* 0x000fe200078e00ff */
[----:B------:R-:W-:Y:S02]  /*02f0*/  IMNMX R6, R5, 0x8, PT ;  /* 0x0000000805067817 */ /* 0x000fe40003800200 */
[----:B------:R-:W-:Y:S02]  /*0300*/  IABS R11, R13 ;  /* 0x0000000d000b7213 */ /* 0x000fe40000000000 */
[----:B------:R-:W-:-:S04]  /*0310*/  IABS R9, R6 ;  /* 0x0000000600097213 */ /* 0x000fc80000000000 */
[----:B------:R-:W0:Y:S08]  /*0320*/  I2F.RP R7, R9 ;  /* 0x0000000900077306 */ /* 0x000e300000209400 */
[----:B0-----:R-:W0:Y:S02]  /*0330*/  MUFU.RCP R7, R7 ;  /* 0x0000000700077308 */ /* 0x001e240000001000 */
[----:B0-----:R-:W-:-:S06]  /*0340*/  IADD3 R5, R7, 0xffffffe, RZ ;  /* 0x0ffffffe07057810 */ /* 0x001fcc0007ffe0ff */
[----:B------:R-:W0:Y:S02]  /*0350*/  F2I.FTZ.U32.TRUNC.NTZ R5, R5 ;  /* 0x0000000500057305 */ /* 0x000e24000021f000 */
[----:B0-----:R-:W-:-:S04]  /*0360*/  IMAD.MOV R8, RZ, RZ, -R5 ;  /* 0x000000ffff087224 */ /* 0x001fc800078e0a05 */
[----:B------:R-:W-:-:S04]  /*0370*/  IMAD.MOV.U32 R0, RZ, RZ, R8 ;  /* 0x000000ffff007224 */ /* 0x000fc800078e0008 */
[----:B------:R-:W-:Y:S01]  /*0380*/  IMAD R3, R0, R9, RZ ;  /* 0x0000000900037224 */ /* 0x000fe200078e02ff */
[----:B------:R-:W-:-:S03]  /*0390*/  IABS R0, R6 ;  /* 0x0000000600007213 */ /* 0x000fc60000000000 */
[----:B------:R-:W-:-:S04]  /*03a0*/  IMAD.HI.U32 R4, R5, R3, R4 ;  /* 0x0000000305047227 */ /* 0x000fc800078e0004 */
[----:B------:R-:W-:Y:S02]  /*03b0*/  IMAD.MOV R0, RZ, RZ, -R0 ;  /* 0x000000ffff007224 */ /* 0x000fe400078e0a00 */
        /* <DEDUP_REMOVED lines=9> */
[----:B------:R-:W-:-:S05]  /*0450*/  IMAD.MOV.U32 R0, RZ, RZ, 0x3f ;  /* 0x0000003fff007424 */ /* 0x000fca00078e00ff */
[----:B------:R-:W-:Y:S02]  /*0460*/  IADD3 R15, R0, c[0x0][0x180], RZ ;  /* 0x00006000000f7a10 */ /* 0x000fe40007ffe0ff */
[----:B------:R-:W-:Y:S02]  /*0470*/  @P0 IADD3 R4, R4, 0x1, RZ ;  /* 0x0000000104040810 */ /* 0x000fe40007ffe0ff */
[----:B------:R-:W-:-:S03]  /*0480*/  ISETP.GT.AND P0, PT, R15, 0x3f, PT ;  /* 0x0000003f0f00780c */ /* 0x000fc60003f04270 */
[----:B------:R-:W-:Y:S01]  /*0490*/  @!P2 IMAD.MOV R4, RZ, RZ, -R4 ;  /* 0x000000ffff04a224 */ /* 0x000fe200078e0a04 */
[----:B------:R-:W-:-:S05]  /*04a0*/  @!P1 LOP3.LUT R4, RZ, R6, RZ, 0x33, !PT ;  /* 0x00000006ff049212 */ /* 0x000fca00078e33ff */
[----:B------:R-:W-:Y:S02]  /*04b0*/  IMAD.MOV R3, RZ, RZ, -R4 ;  /* 0x000000ffff037224 */ /* 0x000fe400078e0a04 */
[----:B------:R-:W-:Y:S02]  /*04c0*/  IMAD.SHL.U32 R28, R4, 0x20, RZ ;  /* 0x00000020041c7824 */ /* 0x000fe400078e00ff */
[----:B------:R-:W-:-:S03]  /*04d0*/  IMAD R3, R6, R3, R13 ;  /* 0x0000000306037224 */ /* 0x000fc600078e020d */
[----:B------:R-:W-:Y:S01]  /*04e0*/  STL [R1+0x1cd4], R28 ;  /* 0x001cd41c01007387 */ /* 0x000fe20000100800 */
[----:B------:R-:W-:Y:S01]  /*04f0*/  IMAD.IADD R0, R2, 0x1, R3 ;  /* 0x0000000102007824 */ /* 0x000fe200078e0203 */
[C---:B------:R-:W-:Y:S02]  /*0500*/  IADD3 R3, R28.reuse, 0x1, RZ ;  /* 0x000000011c037810 */ /* 0x040fe40007ffe0ff */
[C---:B------:R-:W-:Y:S02]  /*0510*/  IADD3 R2, R28.reuse, 0x2, RZ ;  /* 0x000000021c027810 */ /* 0x040fe40007ffe0ff */
[C---:B------:R-:W-:Y:S01]  /*0520*/  IADD3 R4, R28.reuse, 0x3, RZ ;  /* 0x000000031c047810 */ /* 0x040fe20007ffe0ff */
[----:B------:R0:W-:Y:S01]  /*0530*/  STL [R1+0x1d04], R3 ;  /* 0x001d040301007387 */ /* 0x0001e20000100800 */
[----:B------:R-:W-:-:S03]  /*0540*/  IADD3 R29, R28, 0x1f, RZ ;  /* 0x0000001f1c1d7810 */ /* 0x000fc60007ffe0ff */
[----:B------:R1:W-:Y:S04]  /*0550*/  STL [R1+0x1d00], R2 ;  /* 0x001d000201007387 */ /* 0x0003e80000100800 */
[----:B------:R2:W-:Y:S01]  /*0560*/  STL [R1+0x1d0c], R4 ;  /* 0x001d0c0401007387 */ /* 0x0005e20000100800 */
[C---:B0-----:R-:W-:Y:S02]  /*0570*/  IADD3 R3, R28.reuse, 0x4, RZ ;  /* 0x000000041c037810 */ /* 0x041fe40007ffe0ff */
[----:B-1----:R-:W-:-:S03]  /*0580*/  IADD3 R2, R28, 0x5, RZ ;  /* 0x000000051c027810 */ /* 0x002fc60007ffe0ff */
[----:B------:R0:W-:Y:S01]  /*0590*/  STL [R1+0x1d08], R3 ;  /* 0x001d080301007387 */ /* 0x0001e20000100800 */
[----:B--2---:R-:W-:-:S03]  /*05a0*/  IADD3 R4, R28, 0x6, RZ ;  /* 0x000000061c047810 */ /* 0x004fc60007ffe0ff */
        /* <DEDUP_REMOVED lines=44> */
[----:B0-----:R-:W-:Y:S01]  /*0870*/  IADD3 R3, R28, 0x1c, RZ ;  /* 0x0000001c1c037810 */ /* 0x001fe20007ffe0ff */
[----:B-1----:R-:W-:Y:S01]  /*0880*/  IMAD R2, R0, 0x200, R14 ;  /* 0x0000020000027824 */ /* 0x002fe200078e020e */
[----:B------:R-:W-:-:S03]  /*0890*/  IADD3 R0, R28, 0x1d, RZ ;  /* 0x0000001d1c007810 */ /* 0x000fc60007ffe0ff */
[----:B------:R0:W-:Y:S01]  /*08a0*/  STL [R1+0x1d70], R3 ;  /* 0x001d700301007387 */ /* 0x0001e20000100800 */
[----:B--2---:R-:W-:-:S03]  /*08b0*/  IADD3 R4, R2, 0x40, RZ ;  /* 0x0000004002047810 */ /* 0x004fc60007ffe0ff */
[----:B------:R1:W-:Y:S01]  /*08c0*/  STL [R1+0x1d6c], R0 ;  /* 0x001d6c0001007387 */ /* 0x0003e20000100800 */
[----:B------:R-:W-:-:S03]  /*08d0*/  IADD3 R5, R2, 0x100, RZ ;  /* 0x0000010002057810 */ /* 0x000fc60007ffe0ff */
[----:B------:R-:W-:Y:S01]  /*08e0*/  STL [R1+0x1cd0], R2 ;  /* 0x001cd00201007387 */ /* 0x000fe20000100800 */
[----:B0-----:R-:W-:Y:S02]  /*08f0*/  IADD3 R3, R28, 0x1e, RZ ;  /* 0x0000001e1c037810 */ /* 0x001fe40007ffe0ff */
[----:B-1----:R-:W-:-:S03]  /*0900*/  IADD3 R0, R2, 0x80, RZ ;  /* 0x0000008002007810 */ /* 0x002fc60007ffe0ff */
[----:B------:R-:W-:Y:S04]  /*0910*/  STL [R1+0x1d74], R3 ;  /* 0x001d740301007387 */ /* 0x000fe80000100800 */
[----:B------:R0:W-:Y:S04]  /*0920*/  STL [R1+0x1cd8], R4 ;  /* 0x001cd80401007387 */ /* 0x0001e80000100800 */
[----:B------:R-:W-:Y:S04]  /*0930*/  STL [R1+0x1d78], R29 ;  /* 0x001d781d01007387 */ /* 0x000fe80000100800 */
[----:B------:R1:W-:Y:S01]  /*0940*/  STL [R1+0x1cdc], R0 ;  /* 0x001cdc0001007387 */ /* 0x0003e20000100800 */
[----:B0-----:R-:W-:-:S02]  /*0950*/  IADD3 R4, R2, 0x140, RZ ;  /* 0x0000014002047810 */ /* 0x001fc40007ffe0ff */
[----:B-1----:R-:W-:-:S05]  /*0960*/  IADD3 R0, R2, 0xc0, RZ ;  /* 0x000000c002007810 */ /* 0x002fca0007ffe0ff */
[----:B------:R0:W-:Y:S04]  /*0970*/  STL [R1+0x1ce0], R0 ;  /* 0x001ce00001007387 */ /* 0x0001e80000100800 */
[----:B------:R1:W-:Y:S04]  /*0980*/  STL [R1+0x1ce4], R5 ;  /* 0x001ce40501007387 */ /* 0x0003e80000100800 */
[----:B------:R1:W-:Y:S01]  /*0990*/  STL [R1+0x1ce8], R4 ;  /* 0x001ce80401007387 */ /* 0x0003e20000100800 */
[C---:B0-----:R-:W-:Y:S02]  /*09a0*/  IADD3 R0, R2.reuse, 0x180, RZ ;  /* 0x0000018002007810 */ /* 0x041fe40007ffe0ff */
[----:B------:R-:W-:-:S03]  /*09b0*/  IADD3 R2, R2, 0x1c0, RZ ;  /* 0x000001c002027810 */ /* 0x000fc60007ffe0ff */
[----:B------:R1:W-:Y:S04]  /*09c0*/  STL [R1+0x1cf0], R0 ;  /* 0x001cf00001007387 */ /* 0x0003e80000100800 */
[----:B------:R1:W-:Y:S01]  /*09d0*/  STL [R1+0x1cec], R2 ;  /* 0x001cec0201007387 */ /* 0x0003e20000100800 */
[----:B------:R-:W-:Y:S05]  /*09e0*/  @P0 BRA `(.L_x_0) ;  /* 0x0000077000000947 */ /* 0x000fea0003800000 */
[----:B-1----:R-:W-:Y:S01]  /*09f0*/  IMAD.SHL.U32 R0, R12, 0x200, RZ ;  /* 0x000002000c007824 */ /* 0x002fe200078e00ff */
[----:B------:R-:W-:Y:S01]  /*0a00*/  CS2R R24, SRZ ;  /* 0x0000000000187805 */ /* 0x000fe2000001ff00 */
[----:B------:R-:W-:Y:S01]  /*0a10*/  CS2R R26, SRZ ;  /* 0x00000000001a7805 */ /* 0x000fe2000001ff00 */
[----:B------:R-:W-:Y:S01]  /*0a20*/  CS2R R20, SRZ ;  /* 0x0000000000147805 */ /* 0x000fe2000001ff00 */
[----:B------:R-:W-:Y:S01]  /*0a30*/  CS2R R22, SRZ ;  /* 0x0000000000167805 */ /* 0x000fe2000001ff00 */
[----:B------:R0:W-:Y:S01]  /*0a40*/  STL [R1+0x1cf8], R0 ;  /* 0x001cf80001007387 */ /* 0x0001e20000100800 */
[----:B------:R-:W-:Y:S01]  /*0a50*/  CS2R R16, SRZ ;  /* 0x0000000000107805 */ /* 0x000fe2000001ff00 */
[----:B------:R-:W-:Y:S01]  /*0a60*/  CS2R R18, SRZ ;  /* 0x0000000000127805 */ /* 0x000fe2000001ff00 */
[----:B------:R-:W-:Y:S01]  /*0a70*/  CS2R R12, SRZ ;  /* 0x00000000000c7805 */ /* 0x000fe2000001ff00 */
[----:B------:R0:W-:Y:S01]  /*0a80*/  STL [R1], RZ ;  /* 0x000000ff01007387 */ /* 0x0001e20000100800 */
[----:B------:R-:W-:Y:S01]  /*0a90*/  CS2R R14, SRZ ;  /* 0x00000000000e7805 */ /* 0x000fe2000001ff00 */
[----:B------:R-:W-:Y:S01]  /*0aa0*/  CS2R R8, SRZ ;  /* 0x0000000000087805 */ /* 0x000fe2000001ff00 */
[----:B------:R-:W-:Y:S01]  /*0ab0*/  CS2R R10, SRZ ;  /* 0x00000000000a7805 */ /* 0x000fe2000001ff00 */
[----:B------:R0:W-:Y:S01]  /*0ac0*/  STL [R1+0x4], RZ ;  /* 0x000004ff01007387 */ /* 0x0001e20000100800 */
[----:B------:R-:W-:Y:S01]  /*0ad0*/  CS2R R4, SRZ ;  /* 0x0000000000047805 */ /* 0x000fe2000001ff00 */
[----:B------:R-:W-:-:S02]  /*0ae0*/  CS2R R6, SRZ ;  /* 0x0000000000067805 */ /* 0x000fc4000001ff00 */
[----:B------:R0:W-:Y:S04]  /*0af0*/  STL [R1+0x8], RZ ;  /* 0x000008ff01007387 */ /* 0x0001e80000100800 */
        /* <DEDUP_REMOVED lines=100> */
[----:B------:R0:W-:Y:S01]  /*1140*/  STL [R1+0x19c], RZ ;  /* 0x00019cff01007387 */ /* 0x0001e20000100800 */
[----:B------:R-:W-:Y:S05]  /*1150*/  BRA `(.L_x_1) ;  /* 0x00043de000007947 */ /* 0x000fea0003800000 */
.L_x_0:
[----:B------:R-:W2:Y:S04]  /*1160*/  LDL R8, [R1+0x1cd0] ;  /* 0x001cd00001087983 */ /* 0x000ea80000100800 */
[----:B------:R-:W3:Y:S04]  /*1170*/  LDL R6, [R1+0x1cd8] ;  /* 0x001cd80001067983 */ /* 0x000ee80000100800 */
[----:B------:R-:W4:Y:S04]  /*1180*/  LDL R21, [R1+0x1ce0] ;  /* 0x001ce00001157983 */ /* 0x000f280000100800 */
[----:B------:R-:W5:Y:S04]  /*1190*/  LDL R22, [R1+0x1ce4] ;  /* 0x001ce40001167983 */ /* 0x000f680000100800 */
        /* <DEDUP_REMOVED lines=10> */
[----:B------:R-:W5:Y:S01]  /*1240*/  LDL R11, [R1+0x1d54] ;  /* 0x001d5400010b7983 */ /* 0x000f620000100800 */
[----:B------:R-:W-:Y:S01]  /*1250*/  IMAD.MOV.U32 R16, RZ, RZ, R0 ;  /* 0x000000ffff107224 */ /* 0x000fe200078e0000 */
[----:B-1----:R-:W-:-:S05]  /*1260*/  IABS R0, c[0x0][0x178] ;  /* 0x00005e0000007a13 */ /* 0x002fca0000000000 */
[----:B------:R-:W-:-:S04]  /*1270*/  IMAD.MOV.U32 R20, RZ, RZ, R0 ;  /* 0x000000ffff147224 */ /* 0x000fc800078e0000 */
[----:B------:R-:W0:Y:S01]  /*1280*/  I2F.RP R0, R20 ;  /* 0x0000001400007306 */ /* 0x000e220000209400 */
[----:B------:R-:W-:Y:S01]  /*1290*/  IMAD.MOV.U32 R17, RZ, RZ, R29 ;  /* 0x000000ffff117224 */ /* 0x000fe200078e001d */
[----:B------:R-:W-:-:S06]  /*12a0*/  IABS R29, c[0x0][0x17c] ;  /* 0x00005f00001d7a13 */ /* 0x000fcc0000000000 */
[----:B------:R-:W1:Y:S08]  /*12b0*/  I2F.RP R4, R29 ;  /* 0x0000001d00047306 */ /* 0x000e700000209400 */
[----:B0-----:R-:W0:Y:S01]  /*12c0*/  MUFU.RCP R0, R0 ;  /* 0x0000000000007308 */ /* 0x001e220000001000 */
[----:B------:R-:W-:-:S07]  /*12d0*/  IMAD.MOV.U32 R18, RZ, RZ, R3 ;  /* 0x000000ffff127224 */ /* 0x000fce00078e0003 */
[----:B-1----:R-:W1:Y:S01]  /*12e0*/  MUFU.RCP R4, R4 ;  /* 0x0000000400047308 */ /* 0x002e620000001000 */
[----:B0-----:R-:W-:-:S07]  /*12f0*/  IADD3 R0, R0, 0xffffffe, RZ ;  /* 0x0ffffffe00007810 */ /* 0x001fce0007ffe0ff */
[----:B------:R-:W0:Y:S01]  /*1300*/  F2I.FTZ.U32.TRUNC.NTZ R3, R0 ;  /* 0x0000000000037305 */ /* 0x000e22000021f000 */
[----:B-1----:R-:W-:-:S07]  /*1310*/  IADD3 R4, R4, 0xffffffe, RZ ;  /* 0x0ffffffe04047810 */ /* 0x002fce0007ffe0ff */
[----:B------:R1:W1:Y:S01]  /*1320*/  F2I.FTZ.U32.TRUNC.NTZ R5, R4 ;  /* 0x0000000400057305 */ /* 0x000262000021f000 */
[----:B------:R-:W-:Y:S02]  /*1330*/  IMAD.MOV.U32 R2, RZ, RZ, RZ ;  /* 0x000000ffff027224 */ /* 0x000fe400078e00ff */
[----:B0-----:R-:W-:-:S04]  /*1340*/  IMAD.MOV R0, RZ, RZ, -R3 ;  /* 0x000000ffff007224 */ /* 0x001fc800078e0a03 */
[----:B------:R-:W-:-:S04]  /*1350*/  IMAD R0, R0, R20, RZ ;  /* 0x0000001400007224 */ /* 0x000fc800078e02ff */
[----:B------:R-:W-:-:S04]  /*1360*/  IMAD.HI.U32 R2, R3, R0, R2 ;  /* 0x0000000003027227 */ /* 0x000fc800078e0002 */
[----:B-1----:R-:W-:Y:S01]  /*1370*/  IMAD.MOV.U32 R4, RZ, RZ, RZ ;  /* 0x000000ffff047224 */ /* 0x002fe200078e00ff */
[----:B--2---:R-:W-:Y:S02]  /*1380*/  IABS R8, R8 ;  /* 0x0000000800087213 */ /* 0x004fe40000000000 */
[----:B---3--:R-:W-:Y:S01]  /*1390*/  IABS R6, R6 ;  /* 0x0000000600067213 */ /* 0x008fe20000000000 */
[----:B----4-:R-:W-:Y:S02]  /*13a0*/  IMAD.MOV.U32 R25, RZ, RZ, R21 ;  /* 0x000000ffff197224 */ /* 0x010fe400078e0015 */
[----:B-----5:R-:W-:Y:S02]  /*13b0*/  IMAD.MOV.U32 R26, RZ, RZ, R22 ;  /* 0x000000ffff1a7224 */ /* 0x020fe400078e0016 */
[----:B------:R-:W-:Y:S01]  /*13c0*/  IMAD.MOV.U32 R22, RZ, RZ, R16 ;  /* 0x000000ffff167224 */ /* 0x000fe200078e0010 */
[----:B------:R-:W-:Y:S01]  /*13d0*/  IABS R0, R27 ;  /* 0x0000001b00007213 */ /* 0x000fe20000000000 */
[----:B------:R-:W-:-:S02]  /*13e0*/  IMAD.MOV.U32 R16, RZ, RZ, R18 ;  /* 0x000000ffff107224 */ /* 0x000fc400078e0012 */
[----:B------:R-:W-:Y:S02]  /*13f0*/  IMAD.MOV.U32 R21, RZ, RZ, R23 ;  /* 0x000000ffff157224 */ /* 0x000fe400078e0017 */
[----:B------:R-:W-:Y:S02]  /*1400*/  IMAD.MOV.U32 R23, RZ, RZ, R17 ;  /* 0x000000ffff177224 */ /* 0x000fe400078e0011 */
[----:B------:R-:W-:Y:S02]  /*1410*/  IMAD.MOV.U32 R18, RZ, RZ, R9 ;  /* 0x000000ffff127224 */ /* 0x000fe400078e0009 */
[----:B------:R-:W-:Y:S02]  /*1420*/  IMAD.MOV R27, RZ, RZ, -R5 ;  /* 0x000000ffff1b7224 */ /* 0x000fe400078e0a05 */
[----:B------:R-:W-:Y:S02]  /*1430*/  IMAD.MOV.U32 R17, RZ, RZ, R19 ;  /* 0x000000ffff117224 */ /* 0x000fe400078e0013 */
[----:B------:R-:W-:-:S04]  /*1440*/  IMAD.HI.U32 R9, R2, R8, RZ ;  /* 0x0000000802097227 */ /* 0x000fc800078e00ff */
[----:B------:R-:W-:Y:S02]  /*1450*/  IMAD.MOV.U32 R19, RZ, RZ, R7 ;  /* 0x000000ffff137224 */ /* 0x000fe400078e0007 */
[----:B------:R-:W-:-:S04]  /*1460*/  IMAD.HI.U32 R7, R2, R6, RZ ;  /* 0x0000000602077227 */ /* 0x000fc800078e00ff */
[----:B------:R-:W-:-:S04]  /*1470*/  IMAD.HI.U32 R3, R2, R0, RZ ;  /* 0x0000000002037227 */ /* 0x000fc800078e00ff */
[----:B------:R-:W-:Y:S02]  /*1480*/  IMAD R27, R27, R29, RZ ;  /* 0x0000001d1b1b7224 */ /* 0x000fe400078e02ff */
[----:B------:R-:W-:Y:S02]  /*1490*/  IMAD.MOV R9, RZ, RZ, -R9 ;  /* 0x000000ffff097224 */ /* 0x000fe400078e0a09 */
[----:B------:R-:W-:Y:S02]  /*14a0*/  IMAD.MOV R7, RZ, RZ, -R7 ;  /* 0x000000ffff077224 */ /* 0x000fe400078e0a07 */
[----:B------:R-:W-:Y:S02]  /*14b0*/  IMAD.MOV R3, RZ, RZ, -R3 ;  /* 0x000000ffff037224 */ /* 0x000fe400078e0a03 */
[----:B------:R-:W-:-:S04]  /*14c0*/  IMAD.HI.U32 R27, R5, R27, R4 ;  /* 0x0000001b051b7227 */ /* 0x000fc800078e0004 */
[C---:B------:R-:W-:Y:S02]  /*14d0*/  IMAD R5, R20.reuse, R9, R8 ;  /* 0x0000000914057224 */ /* 0x040fe400078e0208 */
[C---:B------:R-:W-:Y:S02]  /*14e0*/  IMAD R4, R20.reuse, R7, R6 ;  /* 0x0000000714047224 */ /* 0x040fe400078e0206 */
[----:B------:R-:W-:Y:S01]  /*14f0*/  IMAD R0, R20, R3, R0 ;  /* 0x0000000314007224 */ /* 0x000fe200078e0200 */
[----:B------:R-:W-:Y:S01]  /*1500*/  IABS R9, R25 ;  /* 0x0000001900097213 */ /* 0x000fe20000000000 */
[----:B------:R0:W-:Y:S01]  /*1510*/  STL [R1+0x2c], R5 ;  /* 0x00002c0501007387 */ /* 0x0001e20000100800 */
[----:B------:R-:W-:Y:S02]  /*1520*/  IABS R7, R26 ;  /* 0x0000001a00077213 */ /* 0x000fe40000000000 */
[----:B------:R-:W-:Y:S01]  /*1530*/  IABS R3, R22 ;  /* 0x0000001600037213 */ /* 0x000fe20000000000 */
[----:B------:R-:W-:Y:S04]  /*1540*/  STL [R1+0x28], R4 ;  /* 0x0000280401007387 */ /* 0x000fe80000100800 */
[----:B------:R1:W-:Y:S01]  /*1550*/  STL [R1+0x24], R0 ;  /* 0x0000240001007387 */ /* 0x0003e20000100800 */
[----:B0-----:R-:W-:Y:S01]  /*1560*/  IABS R5, R21 ;  /* 0x0000001500057213 */ /* 0x001fe20000000000 */
[----:B------:R-:W-:-:S04]  /*1570*/  IMAD.HI.U32 R8, R2, R7, RZ ;  /* 0x0000000702087227 */ /* 0x000fc800078e00ff */
[----:B------:R-:W-:Y:S01]  /*1580*/  IMAD.HI.U32 R6, R2, R5, RZ ;  /* 0x0000000502067227 */ /* 0x000fe200078e00ff */
[----:B-1----:R-:W-:-:S03]  /*1590*/  IABS R0, R10 ;  /* 0x0000000a00007213 */ /* 0x002fc60000000000 */
[----:B------:R-:W-:-:S04]  /*15a0*/  IMAD.HI.U32 R10, R2, R9, RZ ;  /* 0x00000009020a7227 */ /* 0x000fc800078e00ff */
[----:B------:R-:W-:-:S04]  /*15b0*/  IMAD.HI.U32 R4, R2, R3, RZ ;  /* 0x0000000302047227 */ /* 0x000fc800078e00ff */
[----:B------:R-:W-:-:S04]  /*15c0*/  IMAD.HI.U32 R2, R2, R0, RZ ;  /* 0x0000000002027227 */ /* 0x000fc800078e00ff */
[----:B------:R-:W-:Y:S02]  /*15d0*/  IMAD.MOV R10, RZ, RZ, -R10 ;  /* 0x000000ffff0a7224 */ /* 0x000fe400078e0a0a */
[----:B------:R-:W-:Y:S02]  /*15e0*/  IMAD.MOV R8, RZ, RZ, -R8 ;  /* 0x000000ffff087224 */ /* 0x000fe400078e0a08 */
[----:B------:R-:W-:Y:S02]  /*15f0*/  IMAD.MOV R6, RZ, RZ, -R6 ;  /* 0x000000ffff067224 */ /* 0x000fe400078e0a06 */
[----:B------:R-:W-:Y:S02]  /*1600*/  IMAD.MOV R4, RZ, RZ, -R4 ;  /* 0x000000ffff047224 */ /* 0x000fe400078e0a04 */
[----:B------:R-:W-:Y:S02]  /*1610*/  IMAD.MOV R2, RZ, RZ, -R2 ;  /* 0x000000ffff027224 */ /* 0x000fe400078e0a02 */
[----:B------:R-:W-:-:S02]  /*1620*/  IMAD R9, R20, R10, R9 ;  /* 0x0000000a14097224 */ /* 0x000fc400078e0209 */
[C---:B------:R-:W-:Y:S02]  /*1630*/  IMAD R7, R20.reuse, R8, R7 ;  /* 0x0000000814077224 */ /* 0x040fe400078e0207 */
[C---:B------:R-:W-:Y:S02]  /*1640*/  IMAD R5, R20.reuse, R6, R5 ;  /* 0x0000000614057224 */ /* 0x040fe400078e0205 */
[C---:B------:R-:W-:Y:S01]  /*1650*/  IMAD R3, R20.reuse, R4, R3 ;  /* 0x0000000414037224 */ /* 0x040fe200078e0203 */
[----:B------:R0:W-:Y:S01]  /*1660*/  STL [R1+0x20], R9 ;  /* 0x0000200901007387 */ /* 0x0001e20000100800 */
[----:B------:R-:W-:-:S03]  /*1670*/  IMAD R0, R20, R2, R0 ;  /* 0x0000000214007224 */ /* 0x000fc600078e0200 */
[----:B------:R1:W-:Y:S04]  /*1680*/  STL [R1+0x1c], R7 ;  /* 0x00001c0701007387 */ /* 0x0003e80000100800 */
[----:B------:R2:W-:Y:S01]  /*1690*/  STL [R1+0x18], R5 ;  /* 0x0000180501007387 */ /* 0x0005e20000100800 */
[----:B0-----:R-:W-:-:S03]  /*16a0*/  IABS R9, R23 ;  /* 0x0000001700097213 */ /* 0x001fc60000000000 */
[----:B------:R0:W-:Y:S01]  /*16b0*/  STL [R1+0x14], R3 ;  /* 0x0000140301007387 */ /* 0x0001e20000100800 */
[----:B-1----:R-:W-:-:S03]  /*16c0*/  IABS R7, R16 ;  /* 0x0000001000077213 */ /* 0x002fc60000000000 */
[----:B------:R1:W-:Y:S01]  /*16d0*/  STL [R1+0x10], R0 ;  /* 0x0000100001007387 */ /* 0x0003e20000100800 */
[----:B--2---:R-:W-:Y:S01]  /*16e0*/  IABS R5, R17 ;  /* 0x0000001100057213 */ /* 0x004fe20000000000 */
[----:B------:R-:W-:Y:S01]  /*16f0*/  IMAD.HI.U32 R10, R27, R9, RZ ;  /* 0x000000091b0a7227 */ /* 0x000fe200078e00ff */
[----:B0-----:R-:W-:-:S03]  /*1700*/  IABS R3, R18 ;  /* 0x0000001200037213 */ /* 0x001fc60000000000 */
        /* <DEDUP_REMOVED lines=14> */
[----:B------:R-:W-:Y:S01]  /*17f0*/  STL [R1+0xc], R9 ;  /* 0x00000c0901007387 */ /* 0x000fe20000100800 */
[----:B------:R-:W-:-:S03]  /*1800*/  IMAD R3, R29, R4, R3 ;  /* 0x000000041d037224 */ /* 0x000fc600078e0203 */
[----:B------:R-:W-:Y:S01]  /*1810*/  STL [R1+0x8], R7 ;  /* 0x0000080701007387 */ /* 0x000fe20000100800 */
[----:B------:R-:W-:-:S03]  /*1820*/  IABS R2, R12 ;  /* 0x0000000c00027213 */ /* 0x000fc60000000000 */
[----:B------:R0:W-:Y:S04]  /*1830*/  STL [R1+0x4], R5 ;  /* 0x0000040501007387 */ /* 0x0001e80000100800 */
[----:B------:R-:W-:Y:S01]  /*1840*/  STL [R1+0x1e30], R0 ;  /* 0x001e300001007387 */ /* 0x000fe20000100800 */
[----:B------:R-:W-:-:S03]  /*1850*/  IABS R4, R14 ;  /* 0x0000000e00047213 */ /* 0x000fc60000000000 */
[----:B------:R1:W-:Y:S01]  /*1860*/  STL [R1], R3 ;  /* 0x0000000301007387 */ /* 0x0003e20000100800 */
[----:B0-----:R-:W-:-:S03]  /*1870*/  IABS R5, R15 ;  /* 0x0000000f00057213 */ /* 0x001fc60000000000 */
[----:B------:R-:W2:Y:S01]  /*1880*/  LDL R15, [R1+0x1d50] ;  /* 0x001d5000010f7983 */ /* 0x000ea20000100800 */
[----:B------:R-:W-:-:S03]  /*1890*/  IABS R6, R11 ;  /* 0x0000000b00067213 */ /* 0x000fc60000000000 */
[----:B------:R-:W3:Y:S01]  /*18a0*/  LDL R19, [R1+0x1d4c] ;  /* 0x001d4c0001137983 */ /* 0x000ee20000100800 */
[----:B-1----:R-:W-:-:S03]  /*18b0*/  IABS R3, R13 ;  /* 0x0000000d00037213 */ /* 0x002fc60000000000 */
[----:B------:R-:W4:Y:S01]  /*18c0*/  LDL R12, [R1+0x1d48] ;  /* 0x001d4800010c7983 */ /* 0x000f220000100800 */
[----:B------:R-:W-:-:S03]  /*18d0*/  IMAD.HI.U32 R11, R27, R2, RZ ;  /* 0x000000021b0b7227 */ /* 0x000fc600078e00ff */
[----:B------:R-:W5:Y:S01]  /*18e0*/  LDL R13, [R1+0x1d44] ;  /* 0x001d4400010d7983 */ /* 0x000f620000100800 */
[----:B------:R-:W-:-:S03]  /*18f0*/  IMAD.HI.U32 R10, R27, R3, RZ ;  /* 0x000000031b0a7227 */ /* 0x000fc600078e00ff */
[----:B------:R-:W5:Y:S01]  /*1900*/  LDL R14, [R1+0x1d40] ;  /* 0x001d4000010e7983 */ /* 0x000f620000100800 */
        /* <DEDUP_REMOVED lines=14> */
[----:B------:R-:W-:Y:S04]  /*19f0*/  STL [R1+0x1e14], R3 ;  /* 0x001e140301007387 */ /* 0x000fe80000100800 */
[----:B------:R1:W-:Y:S04]  /*1a00*/  STL [R1+0x1e0c], R4 ;  /* 0x001e0c0401007387 */ /* 0x0003e80000100800 */
[----:B------:R-:W-:Y:S04]  /*1a10*/  STL [R1+0x1e08], R5 ;  /* 0x001e080501007387 */ /* 0x000fe80000100800 */
[----:B------:R-:W-:Y:S04]  /*1a20*/  STL [R1+0x1e04], R6 ;  /* 0x001e040601007387 */ /* 0x000fe80000100800 */
[----:B------:R-:W5:Y:S04]  /*1a30*/  LDL R22, [R1+0x1d3c] ;  /* 0x001d3c0001167983 */ /* 0x000f680000100800 */
[----:B------:R-:W5:Y:S04]  /*1a40*/  LDL R23, [R1+0x1d38] ;  /* 0x001d380001177983 */ /* 0x000f680000100800 */
[----:B------:R-:W5:Y:S04]  /*1a50*/  LDL R17, [R1+0x1d34] ;  /* 0x001d340001117983 */ /* 0x000f680000100800 */
[----:B------:R-:W5:Y:S01]  /*1a60*/  LDL R18, [R1+0x1d30] ;  /* 0x001d300001127983 */ /* 0x000f620000100800 */
[----:B--2---:R-:W-:-:S02]  /*1a70*/  IABS R15, R15 ;  /* 0x0000000f000f7213 */ /* 0x004fc40000000000 */
[----:B---3--:R-:W-:-:S03]  /*1a80*/  IABS R8, R19 ;  /* 0x0000001300087213 */ /* 0x008fc60000000000 */
[----:B------:R-:W-:Y:S01]  /*1a90*/  IMAD.HI.U32 R7, R27, R15, RZ ;  /* 0x0000000f1b077227 */ /* 0x000fe200078e00ff */
[----:B------:R-:W2:Y:S01]  /*1aa0*/  LDL R19, [R1+0x1d2c] ;  /* 0x001d2c0001137983 */ /* 0x000ea20000100800 */
[----:B----4-:R-:W-:Y:S02]  /*1ab0*/  IABS R9, R12 ;  /* 0x0000000c00097213 */ /* 0x010fe40000000000 */
[----:B-----5:R-:W-:-:S03]  /*1ac0*/  IABS R10, R13 ;  /* 0x0000000d000a7213 */ /* 0x020fc60000000000 */
[----:B------:R-:W-:Y:S01]  /*1ad0*/  IMAD.HI.U32 R13, R27, R9, RZ ;  /* 0x000000091b0d7227 */ /* 0x000fe200078e00ff */
[----:B------:R-:W-:-:S03]  /*1ae0*/  IABS R11, R14 ;  /* 0x0000000e000b7213 */ /* 0x000fc60000000000 */
        /* <DEDUP_REMOVED lines=15> */
[----:B------:R-:W-:Y:S04]  /*1be0*/  STL [R1+0x1e20], R9 ;  /* 0x001e200901007387 */ /* 0x000fe80000100800 */
[----:B------:R-:W-:Y:S04]  /*1bf0*/  STL [R1+0x1e24], R10 ;  /* 0x001e240a01007387 */ /* 0x000fe80000100800 */
[----:B------:R-:W-:Y:S01]  /*1c00*/  STL [R1+0x1e28], R11 ;  /* 0x001e280b01007387 */ /* 0x000fe20000100800 */
[----:B------:R-:W-:-:S03]  /*1c10*/  IABS R12, R22 ;  /* 0x00000016000c7213 */ /* 0x000fc60000000000 */
[----:B------:R-:W5:Y:S04]  /*1c20*/  LDL R26, [R1+0x1d20] ;  /* 0x001d2000011a7983 */ /* 0x000f680000100800 */
[----:B------:R-:W4:Y:S01]  /*1c30*/  LDL R24, [R1+0x1d28] ;  /* 0x001d280001187983 */ /* 0x000f220000100800 */
[----:B------:R-:W-:-:S03]  /*1c40*/  IABS R13, R23 ;  /* 0x00000017000d7213 */ /* 0x000fc60000000000 */
[----:B------:R-:W4:Y:S04]  /*1c50*/  LDL R22, [R1+0x1d1c] ;  /* 0x001d1c0001167983 */ /* 0x000f280000100800 */
[----:B------:R-:W4:Y:S04]  /*1c60*/  LDL R25, [R1+0x1d24] ;  /* 0x001d240001197983 */ /* 0x000f280000100800 */
[----:B------:R-:W4:Y:S04]  /*1c70*/  LDL R23, [R1+0x1d18] ;  /* 0x001d180001177983 */ /* 0x000f280000100800 */
[----:B0-----:R-:W4:Y:S04]  /*1c80*/  LDL R2, [R1+0x1d08] ;  /* 0x001d080001027983 */ /* 0x001f280000100800 */
[----:B-1----:R-:W4:Y:S04]  /*1c90*/  LDL R4, [R1+0x1d14] ;  /* 0x001d140001047983 */ /* 0x002f280000100800 */
[----:B------:R-:W4:Y:S04]  /*1ca0*/  LDL R0, [R1+0x1d0c] ;  /* 0x001d0c0001007983 */ /* 0x000f280000100800 */
[----:B------:R-:W4:Y:S01]  /*1cb0*/  LDL R3, [R1+0x1d10] ;  /* 0x001d100001037983 */ /* 0x000f220000100800 */
[----:B------:R-:W-:-:S02]  /*1cc0*/  IABS R14, R17 ;  /* 0x00000011000e7213 */ /* 0x000fc40000000000 */
[----:B------:R-:W-:Y:S01]  /*1cd0*/  IABS R15, R18 ;  /* 0x00000012000f7213 */ /* 0x000fe20000000000 */
[----:B------:R-:W-:-:S04]  /*1ce0*/  IMAD.HI.U32 R17, R27, R12, RZ ;  /* 0x0000000c1b117227 */ /* 0x000fc800078e00ff */
[----:B------:R-:W-:-:S04]  /*1cf0*/  IMAD.HI.U32 R20, R27, R15, RZ ;  /* 0x0000000f1b147227 */ /* 0x000fc800078e00ff */
[----:B------:R-:W-:-:S04]  /*1d00*/  IMAD.HI.U32 R18, R27, R13, RZ ;  /* 0x0000000d1b127227 */ /* 0x000fc800078e00ff */
[----:B------:R-:W-:Y:S02]  /*1d10*/  IMAD.MOV R17, RZ, RZ, -R17 ;  /* 0x000000ffff117224 */ /* 0x000fe400078e0a11 */
[----:B------:R-:W-:Y:S02]  /*1d20*/  IMAD.MOV R20, RZ, RZ, -R20 ;  /* 0x000000ffff147224 */ /* 0x000fe400078e0a14 */
[----:B------:R-:W-:Y:S02]  /*1d30*/  IMAD.MOV R18, RZ, RZ, -R18 ;  /* 0x000000ffff127224 */ /* 0x000fe400078e0a12 */
[C---:B------:R-:W-:Y:S02]  /*1d40*/  IMAD R12, R29.reuse, R17, R12 ;  /* 0x000000111d0c7224 */ /* 0x040fe400078e020c */
[C---:B------:R-:W-:Y:S02]  /*1d50*/  IMAD R15, R29.reuse, R20, R15 ;  /* 0x000000141d0f7224 */ /* 0x040fe400078e020f */
[----:B------:R-:W-:Y:S01]  /*1d60*/  IMAD R13, R29, R18, R13 ;  /* 0x000000121d0d7224 */ /* 0x000fe200078e020d */
[----:B------:R-:W-:Y:S04]  /*1d70*/  STL [R1+0x1e2c], R12 ;  /* 0x001e2c0c01007387 */ /* 0x000fe80000100800 */
[----:B------:R0:W-:Y:S01]  /*1d80*/  STL [R1+0x1e34], R13 ;  /* 0x001e340d01007387 */ /* 0x0001e20000100800 */
[----:B--2---:R-:W-:Y:S01]  /*1d90*/  IABS R16, R19 ;  /* 0x0000001300107213 */ /* 0x004fe20000000000 */
[----:B------:R-:W-:-:S04]  /*1da0*/  IMAD.HI.U32 R19, R27, R14, RZ ;  /* 0x0000000e1b137227 */ /* 0x000fc800078e00ff */
[----:B------:R-:W-:Y:S02]  /*1db0*/  IMAD.MOV R19, RZ, RZ, -R19 ;  /* 0x000000ffff137224 */ /* 0x000fe400078e0a13 */
[----:B------:R-:W-:-:S04]  /*1dc0*/  IMAD.HI.U32 R21, R27, R16, RZ ;  /* 0x000000101b157227 */ /* 0x000fc800078e00ff */
[----:B------:R-:W-:Y:S02]  /*1dd0*/  IMAD R14, R29, R19, R14 ;  /* 0x000000131d0e7224 */ /* 0x000fe400078e020e */
[----:B------:R-:W-:-:S04]  /*1de0*/  IMAD.MOV R21, RZ, RZ, -R21 ;  /* 0x000000ffff157224 */ /* 0x000fc800078e0a15 */
[----:B------:R-:W-:Y:S01]  /*1df0*/  IMAD R16, R29, R21, R16 ;  /* 0x000000151d107224 */ /* 0x000fe200078e0210 */
[----:B------:R1:W-:Y:S04]  /*1e00*/  STL [R1+0x1e38], R14 ;  /* 0x001e380e01007387 */ /* 0x0003e80000100800 */
[----:B---3--:R-:W2:Y:S04]  /*1e10*/  LDL.LU R7, [R1+0x2c] ;  /* 0x00002c0001077983 */ /* 0x008ea80000300800 */
[----:B------:R-:W3:Y:S01]  /*1e20*/  LDL R5, [R1+0x28] ;  /* 0x0000280001057983 */ /* 0x000ee20000100800 */
[----:B-----5:R-:W-:-:S02]  /*1e30*/  IABS R19, R26 ;  /* 0x0000001a00137213 */ /* 0x020fc40000000000 */
[----:B----4-:R-:W-:Y:S02]  /*1e40*/  IABS R17, R24 ;  /* 0x0000001800117213 */ /* 0x010fe40000000000 */
[----:B------:R-:W-:Y:S01]  /*1e50*/  IABS R20, R22 ;  /* 0x0000001600147213 */ /* 0x000fe20000000000 */
[----:B------:R-:W-:Y:S01]  /*1e60*/  IMAD.HI.U32 R24, R27, R19, RZ ;  /* 0x000000131b187227 */ /* 0x000fe200078e00ff */
[----:B------:R-:W-:-:S03]  /*1e70*/  IABS R18, R25 ;  /* 0x0000001900127213 */ /* 0x000fc60000000000 */
[----:B------:R-:W-:Y:S01]  /*1e80*/  IMAD.HI.U32 R22, R27, R17, RZ ;  /* 0x000000111b167227 */ /* 0x000fe200078e00ff */
[----:B------:R-:W-:-:S03]  /*1e90*/  IABS R21, R23 ;  /* 0x0000001700157213 */ /* 0x000fc60000000000 */
[----:B------:R-:W-:-:S04]  /*1ea0*/  IMAD.HI.U32 R25, R27, R20, RZ ;  /* 0x000000141b197227 */ /* 0x000fc800078e00ff */
[----:B------:R-:W-:Y:S02]  /*1eb0*/  IMAD.MOV R24, RZ, RZ, -R24 ;  /* 0x000000ffff187224 */ /* 0x000fe400078e0a18 */
[----:B------:R-:W-:-:S04]  /*1ec0*/  IMAD.HI.U32 R26, R27, R21, RZ ;  /* 0x000000151b1a7227 */ /* 0x000fc800078e00ff */
[----:B------:R-:W-:Y:S02]  /*1ed0*/  IMAD.MOV R22, RZ, RZ, -R22 ;  /* 0x000000ffff167224 */ /* 0x000fe400078e0a16 */
[----:B------:R-:W-:Y:S02]  /*1ee0*/  IMAD.MOV R25, RZ, RZ, -R25 ;  /* 0x000000ffff197224 */ /* 0x000fe400078e0a19 */
[----:B------:R-:W-:-:S04]  /*1ef0*/  IMAD.HI.U32 R23, R27, R18, RZ ;  /* 0x000000121b177227 */ /* 0x000fc800078e00ff */
[C---:B------:R-:W-:Y:S01]  /*1f00*/  IMAD R19, R29.reuse, R24, R19 ;  /* 0x000000181d137224 */ /* 0x040fe200078e0213 */
[----:B------:R-:W-:Y:S01]  /*1f10*/  IABS R24, R2 ;  /* 0x0000000200187213 */ /* 0x000fe20000000000 */
[----:B------:R-:W-:Y:S01]  /*1f20*/  IMAD.MOV R26, RZ, RZ, -R26 ;  /* 0x000000ffff1a7224 */ /* 0x000fe200078e0a1a */
[----:B------:R-:W4:Y:S01]  /*1f30*/  LDL R2, [R1+0x1d04] ;  /* 0x001d040001027983 */ /* 0x000f220000100800 */
[C---:B------:R-:W-:Y:S01]  /*1f40*/  IMAD R17, R29.reuse, R22, R17 ;  /* 0x000000161d117224 */ /* 0x040fe200078e0211 */
[----:B------:R-:W-:Y:S01]  /*1f50*/  IABS R22, R4 ;  /* 0x0000000400167213 */ /* 0x000fe20000000000 */
[C---:B------:R-:W-:Y:S01]  /*1f60*/  IMAD R20, R29.reuse, R25, R20 ;  /* 0x000000191d147224 */ /* 0x040fe200078e0214 */
[----:B------:R-:W-:Y:S01]  /*1f70*/  IABS R25, R0 ;  /* 0x0000000000197213 */ /* 0x000fe20000000000 */
[----:B------:R-:W-:Y:S01]  /*1f80*/  IMAD.MOV R23, RZ, RZ, -R23 ;  /* 0x000000ffff177224 */ /* 0x000fe200078e0a17 */
[----:B------:R-:W5:Y:S01]  /*1f90*/  LDL R4, [R1+0x1d00] ;  /* 0x001d000001047983 */ /* 0x000f620000100800 */
[C---:B------:R-:W-:Y:S01]  /*1fa0*/  IMAD R21, R29.reuse, R26, R21 ;  /* 0x0000001a1d157224 */ /* 0x040fe200078e0215 */
[----:B------:R-:W-:Y:S01]  /*1fb0*/  IABS R26, R28 ;  /* 0x0000001c001a7213 */ /* 0x000fe20000000000 */
[----:B------:R-:W-:Y:S01]  /*1fc0*/  IMAD R18, R29, R23, R18 ;  /* 0x000000171d127224 */ /* 0x000fe200078e0212 */
[----:B------:R-:W-:Y:S01]  /*1fd0*/  IABS R23, R3 ;  /* 0x0000000300177213 */ /* 0x000fe20000000000 */
[C---:B------:R-:W-:Y:S01]  /*1fe0*/  IMAD.HI.U32 R8, R27.reuse, R24, RZ ;  /* 0x000000181b087227 */ /* 0x040fe200078e00ff */
[----:B0-----:R-:W4:Y:S03]  /*1ff0*/  LDL.LU R13, [R1+0x24] ;  /* 0x00002400010d7983 */ /* 0x001f260000300800 */
[C---:B------:R-:W-:Y:S01]  /*2000*/  IMAD.HI.U32 R28, R27.reuse, R22, RZ ;  /* 0x000000161b1c7227 */ /* 0x040fe200078e00ff */
[----:B-1----:R-:W5:Y:S03]  /*2010*/  LDL R14, [R1+0x10] ;  /* 0x00001000010e7983 */ /* 0x002f660000100800 */
[----:B------:R-:W-:Y:S01]  /*2020*/  IMAD.HI.U32 R6, R27, R25, RZ ;  /* 0x000000191b067227 */ /* 0x000fe200078e00ff */
[----:B------:R-:W5:Y:S03]  /*2030*/  LDL.LU R0, [R1+0x20] ;  /* 0x0000200001007983 */ /* 0x000f660000300800 */
[----:B------:R-:W-:Y:S01]  /*2040*/  IMAD.MOV R9, RZ, RZ, -R8 ;  /* 0x000000ffff097224 */ /* 0x000fe200078e0a08 */
[----:B------:R-:W5:Y:S01]  /*2050*/  LDL.LU R12, [R1+0x1c] ;  /* 0x00001c00010c7983 */ /* 0x000f620000300800 */
[----:B------:R-:W-:-:S02]  /*2060*/  IMAD.MOV R28, RZ, RZ, -R28 ;  /* 0x000000ffff1c7224 */ /* 0x000fc400078e0a1c */
[----:B------:R-:W-:Y:S01]  /*2070*/  IMAD.MOV R8, RZ, RZ, -R6 ;  /* 0x000000ffff087224 */ /* 0x000fe200078e0a06 */
[----:B------:R-:W5:Y:S01]  /*2080*/  LDL.LU R11, [R1+0x18] ;  /* 0x00001800010b7983 */ /* 0x000f620000300800 */
[----:B------:R-:W-:-:S03]  /*2090*/  IMAD.HI.U32 R3, R27, R23, RZ ;  /* 0x000000171b037227 */ /* 0x000fc600078e00ff */
[----:B------:R-:W5:Y:S01]  /*20a0*/  LDL.LU R10, [R1+0x14] ;  /* 0x00001400010a7983 */ /* 0x000f620000300800 */
[----:B------:R-:W-:-:S04]  /*20b0*/  IMAD.HI.U32 R6, R27, R26, RZ ;  /* 0x0000001a1b067227 */ /* 0x000fc800078e00ff */
[C---:B------:R-:W-:Y:S02]  /*20c0*/  IMAD R22, R29.reuse, R28, R22 ;  /* 0x0000001c1d167224 */ /* 0x040fe400078e0216 */
[----:B------:R-:W-:Y:S02]  /*20d0*/  IMAD.MOV R3, RZ, RZ, -R3 ;  /* 0x000000ffff037224 */ /* 0x000fe400078e0a03 */
[----:B------:R-:W-:Y:S02]  /*20e0*/  IMAD.MOV R28, RZ, RZ, -R6 ;  /* 0x000000ffff1c7224 */ /* 0x000fe400078e0a06 */
[C---:B------:R-:W-:Y:S02]  /*20f0*/  IMAD R23, R29.reuse, R3, R23 ;  /* 0x000000031d177224 */ /* 0x040fe400078e0217 */
[C---:B------:R-:W-:Y:S02]  /*2100*/  IMAD R24, R29.reuse, R9, R24 ;  /* 0x000000091d187224 */ /* 0x040fe400078e0218 */
[----:B------:R-:W-:-:S02]  /*2110*/  IMAD R25, R29, R8, R25 ;  /* 0x000000081d197224 */ /* 0x000fc400078e0219 */
[----:B------:R-:W-:Y:S02]  /*2120*/  IMAD R26, R29, R28, R26 ;  /* 0x0000001c1d1a7224 */ /* 0x000fe400078e021a */
[----:B------:R-:W5:Y:S01]  /*2130*/  LDL.LU R29, [R1+0x28] ;  /* 0x00002800011d7983 */ /* 0x000f620000300800 */
[----:B------:R-:W-:-:S04]  /*2140*/  IABS R3, c[0x0][0x178] ;  /* 0x00005e0000037a13 */ /* 0x000fc80000000000 */
[C---:B--2---:R-:W-:Y:S02]  /*2150*/  ISETP.GT.U32.AND P0, PT, R3.reuse, R7, PT ;  /* 0x000000070300720c */ /* 0x044fe40003f04070 */
[----:B---3--:R-:W-:-:S11]  /*2160*/  ISETP.GT.U32.AND P1, PT, R3, R5, PT ;  /* 0x000000050300720c */ /* 0x008fd60003f24070 */
[----:B------:R-:W-:Y:S01]  /*2170*/  @!P0 IMAD.IADD R7, R7, 0x1, -R3 ;  /* 0x0000000107078824 */ /* 0x000fe200078e0a03 */
[C---:B----4-:R-:W-:Y:S02]  /*2180*/  ISETP.GT.U32.AND P3, PT, R3.reuse, R13, PT ;  /* 0x0000000d0300720c */ /* 0x050fe40003f64070 */
[C---:B-----5:R-:W-:Y:S02]  /*2190*/  ISETP.GT.U32.AND P5, PT, R3.reuse, R0, PT ;  /* 0x000000000300720c */ /* 0x060fe40003fa4070 */
[----:B------:R-:W-:-:S09]  /*21a0*/  ISETP.GT.U32.AND P6, PT, R3, R12, PT ;  /* 0x0000000c0300720c */ /* 0x000fd20003fc4070 */
[--C-:B------:R-:W-:Y:S01]  /*21b0*/  @!P3 IMAD.IADD R13, R13, 0x1, -R3.reuse ;  /* 0x000000010d0db824 */ /* 0x100fe200078e0a03 */
[C---:B------:R-:W-:Y:S02]  /*21c0*/  ISETP.GT.U32.AND P0, PT, R3.reuse, R14, PT ;  /* 0x0000000e0300720c */ /* 0x040fe40003f04070 */
[C---:B------:R-:W-:Y:S01]  /*21d0*/  ISETP.GT.U32.AND P4, PT, R3.reuse, R11, PT ;  /* 0x0000000b0300720c */ /* 0x040fe20003f84070 */
[--C-:B------:R-:W-:Y:S01]  /*21e0*/  @!P5 IMAD.IADD R0, R0, 0x1, -R3.reuse ;  /* 0x000000010000d824 */ /* 0x100fe200078e0a03 */
[----:B------:R-:W-:Y:S01]  /*21f0*/  ISETP.GT.U32.AND P5, PT, R3, R13, PT ;  /* 0x0000000d0300720c */ /* 0x000fe20003fa4070 */
[----:B------:R-:W-:-:S03]  /*2200*/  @!P6 IMAD.IADD R12, R12, 0x1, -R3 ;  /* 0x000000010c0ce824 */ /* 0x000fc600078e0a03 */
[----:B------:R-:W-:Y:S02]  /*2210*/  ISETP.GT.U32.AND P6, PT, R3, R0, PT ;  /* 0x000000000300720c */ /* 0x000fe40003fc4070 */
[----:B------:R-:W-:Y:S01]  /*2220*/  IABS R2, R2 ;  /* 0x0000000200027213 */ /* 0x000fe20000000000 */
[----:B------:R-:W-:Y:S01]  /*2230*/  @!P1 IMAD.IADD R29, R29, 0x1, -R3 ;  /* 0x000000011d1d9824 */ /* 0x000fe200078e0a03 */
[----:B------:R-:W-:-:S04]  /*2240*/  ISETP.GT.U32.AND P1, PT, R3, R7, PT ;  /* 0x000000070300720c */ /* 0x000fc80003f24070 */
[----:B------:R-:W-:Y:S02]  /*2250*/  ISETP.GT.U32.AND P3, PT, R3, R29, PT ;  /* 0x0000001d0300720c */ /* 0x000fe40003f64070 */
[----:B------:R-:W-:Y:S01]  /*2260*/  IABS R4, R4 ;  /* 0x0000000400047213 */ /* 0x000fe20000000000 */
[----:B------:R-:W-:Y:S02]  /*2270*/  IMAD.MOV.U32 R8, RZ, RZ, R2 ;  /* 0x000000ffff087224 */ /* 0x000fe400078e0002 */
[--C-:B------:R-:W-:Y:S01]  /*2280*/  @!P0 IMAD.IADD R14, R14, 0x1, -R3.reuse ;  /* 0x000000010e0e8824 */ /* 0x100fe200078e0a03 */
[----:B------:R-:W2:Y:S01]  /*2290*/  LDL R2, [R1] ;  /* 0x0000000001027983 */ /* 0x000ea20000100800 */
[----:B------:R-:W-:Y:S02]  /*22a0*/  IMAD.MOV.U32 R28, RZ, RZ, R4 ;  /* 0x000000ffff1c7224 */ /* 0x000fe400078e0004 */
[--C-:B------:R-:W-:Y:S01]  /*22b0*/  @!P1 IMAD.IADD R7, R7, 0x1, -R3.reuse ;  /* 0x0000000107079824 */ /* 0x100fe200078e0a03 */
[----:B------:R-:W3:Y:S01]  /*22c0*/  LDL.LU R4, [R1+0xc] ;  /* 0x00000c0001047983 */ /* 0x000ee20000300800 */
[----:B------:R-:W-:-:S02]  /*22d0*/  @!P5 IMAD.IADD R13, R13, 0x1, -R3 ;  /* 0x000000010d0dd824 */ /* 0x000fc400078e0a03 */
[--C-:B------:R-:W-:Y:S01]  /*22e0*/  @!P3 IMAD.IADD R29, R29, 0x1, -R3.reuse ;  /* 0x000000011d1db824 */ /* 0x100fe200078e0a03 */
[----:B------:R-:W4:Y:S01]  /*22f0*/  LDL.LU R5, [R1+0x8] ;  /* 0x0000080001057983 */ /* 0x000f220000300800 */
[----:B------:R-:W-:-:S03]  /*2300*/  @!P4 IMAD.IADD R11, R11, 0x1, -R3 ;  /* 0x000000010b0bc824 */ /* 0x000fc600078e0a03 */
[----:B------:R-:W5:Y:S01]  /*2310*/  LDL.LU R6, [R1+0x4] ;  /* 0x0000040001067983 */ /* 0x000f620000300800 */
[----:B------:R-:W-:Y:S01]  /*2320*/  @!P6 IMAD.IADD R0, R0, 0x1, -R3 ;  /* 0x000000010000e824 */ /* 0x000fe200078e0a03 */
[C---:B------:R-:W-:Y:S02]  /*2330*/  ISETP.GT.U32.AND P4, PT, R3.reuse, R14, PT ;  /* 0x0000000e0300720c */ /* 0x040fe40003f84070 */
[----:B------:R0:W-:Y:S04]  /*2340*/  @!P0 STL [R1+0x10], R14 ;  /* 0x0000100e01008387 */ /* 0x0001e80000100800 */
[----:B------:R-:W-:Y:S04]  /*2350*/  STL [R1+0x2c], R7 ;  /* 0x00002c0701007387 */ /* 0x000fe80000100800 */
[----:B------:R-:W-:Y:S04]  /*2360*/  STL [R1+0x28], R29 ;  /* 0x0000281d01007387 */ /* 0x000fe80000100800 */
[----:B0-----:R-:W5:Y:S04]  /*2370*/  LDL.LU R14, [R1+0x1e38] ;  /* 0x001e3800010e7983 */ /* 0x001f680000300800 */
[----:B------:R0:W-:Y:S04]  /*2380*/  STL [R1+0x24], R13 ;  /* 0x0000240d01007387 */ /* 0x0001e80000100800 */
[----:B0-----:R-:W5:Y:S04]  /*2390*/  LDL.LU R13, [R1+0x1e34] ;  /* 0x001e3400010d7983 */ /* 0x001f680000300800 */
[----:B------:R0:W-:Y:S04]  /*23a0*/  STL [R1+0x20], R0 ;  /* 0x0000200001007387 */ /* 0x0001e80000100800 */
[----:B0-----:R-:W5:Y:S01]  /*23b0*/  LDL.LU R0, [R1+0x1e30] ;  /* 0x001e300001007983 */ /* 0x001f620000300800 */
[----:B------:R-:W-:-:S02]  /*23c0*/  ISETP.GT.U32.AND P2, PT, R3, R10, PT ;  /* 0x0000000a0300720c */ /* 0x000fc40003f44070 */
[----:B------:R-:W-:-:S11]  /*23d0*/  ISETP.GT.U32.AND P0, PT, R3, R11, PT ;  /* 0x0000000b0300720c */ /* 0x000fd60003f04070 */
[----:B------:R-:W-:Y:S01]  /*23e0*/  @!P2 IMAD.IADD R10, R10, 0x1, -R3 ;  /* 0x000000010a0aa824 */ /* 0x000fe200078e0a03 */
[----:B------:R-:W-:-:S04]  /*23f0*/  ISETP.GT.U32.AND P2, PT, R3, R12, PT ;  /* 0x0000000c0300720c */ /* 0x000fc80003f44070 */
[----:B------:R-:W-:Y:S01]  /*2400*/  ISETP.GT.U32.AND P1, PT, R3, R10, PT ;  /* 0x0000000a0300720c */ /* 0x000fe20003f24070 */
[----:B------:R-:W-:Y:S01]  /*2410*/  IMAD.HI.U32 R9, R27, R28, RZ ;  /* 0x0000001c1b097227 */ /* 0x000fe200078e00ff */
[----:B------:R-:W-:-:S03]  /*2420*/  IABS R29, c[0x0][0x17c] ;  /* 0x00005f00001d7a13 */ /* 0x000fc60000000000 */
[----:B------:R-:W-:-:S04]  /*2430*/  @!P0 IMAD.IADD R11, R11, 0x1, -R3 ;  /* 0x000000010b0b8824 */ /* 0x000fc800078e0a03 */
[----:B------:R-:W-:Y:S02]  /*2440*/  @!P2 IMAD.IADD R12, R12, 0x1, -R3 ;  /* 0x000000010c0ca824 */ /* 0x000fe400078e0a03 */
[----:B------:R-:W-:-:S03]  /*2450*/  IMAD.HI.U32 R27, R27, R8, RZ ;  /* 0x000000081b1b7227 */ /* 0x000fc600078e00ff */
[----:B------:R0:W-:Y:S01]  /*2460*/  STL [R1+0x1c], R12 ;  /* 0x00001c0c01007387 */ /* 0x0001e20000100800 */
[----:B------:R-:W-:Y:S02]  /*2470*/  @!P1 IMAD.IADD R10, R10, 0x1, -R3 ;  /* 0x000000010a0a9824 */ /* 0x000fe400078e0a03 */
[----:B------:R-:W-:Y:S02]  /*2480*/  IMAD.MOV R9, RZ, RZ, -R9 ;  /* 0x000000ffff097224 */ /* 0x000fe400078e0a09 */
[----:B------:R-:W-:Y:S01]  /*2490*/  IMAD.MOV R7, RZ, RZ, -R27 ;  /* 0x000000ffff077224 */ /* 0x000fe200078e0a1b */
[----:B0-----:R-:W5:Y:S01]  /*24a0*/  LDL.LU R12, [R1+0x1e2c] ;  /* 0x001e2c00010c7983 */ /* 0x001f620000300800 */
[----:B------:R-:W-:-:S03]  /*24b0*/  IMAD R27, R29, R9, R28 ;  /* 0x000000091d1b7224 */ /* 0x000fc600078e021c */
[----:B------:R0:W-:Y:S01]  /*24c0*/  STL [R1+0x18], R11 ;  /* 0x0000180b01007387 */ /* 0x0001e20000100800 */
[C---:B------:R-:W-:Y:S01]  /*24d0*/  IMAD R28, R29.reuse, R7, R8 ;  /* 0x000000071d1c7224 */ /* 0x040fe200078e0208 */
[C---:B------:R-:W-:Y:S02]  /*24e0*/  ISETP.GT.U32.AND P3, PT, R29.reuse, R26, PT ;  /* 0x0000001a1d00720c */ /* 0x040fe40003f64070 */
[----:B0-----:R-:W5:Y:S04]  /*24f0*/  LDL.LU R11, [R1+0x1e28] ;  /* 0x001e2800010b7983 */ /* 0x001f680000300800 */
[----:B------:R0:W-:Y:S04]  /*2500*/  STL [R1+0x14], R10 ;  /* 0x0000140a01007387 */ /* 0x0001e80000100800 */
[----:B0-----:R-:W5:Y:S04]  /*2510*/  LDL.LU R10, [R1+0x1e24] ;  /* 0x001e2400010a7983 */ /* 0x001f680000300800 */
[----:B------:R-:W5:Y:S04]  /*2520*/  LDL.LU R9, [R1+0x1e20] ;  /* 0x001e200001097983 */ /* 0x000f680000300800 */
[----:B------:R-:W5:Y:S04]  /*2530*/  LDL.LU R8, [R1+0x1e1c] ;  /* 0x001e1c0001087983 */ /* 0x000f680000300800 */
[----:B------:R-:W5:Y:S01]  /*2540*/  LDL.LU R7, [R1+0x1e18] ;  /* 0x001e180001077983 */ /* 0x000f620000300800 */
[----:B--2---:R-:W-:-:S02]  /*2550*/  ISETP.GT.U32.AND P0, PT, R29, R2, PT ;  /* 0x000000021d00720c */ /* 0x004fc40003f04070 */
[C---:B---3--:R-:W-:Y:S02]  /*2560*/  ISETP.GT.U32.AND P5, PT, R29.reuse, R4, PT ;  /* 0x000000041d00720c */ /* 0x048fe40003fa4070 */
[C---:B----4-:R-:W-:Y:S02]  /*2570*/  ISETP.GT.U32.AND P6, PT, R29.reuse, R5, PT ;  /* 0x000000051d00720c */ /* 0x050fe40003fc4070 */
[C---:B-----5:R-:W-:Y:S02]  /*2580*/  ISETP.GT.U32.AND P2, PT, R29.reuse, R6, PT ;  /* 0x000000061d00720c */ /* 0x060fe40003f44070 */
[----:B------:R-:W-:Y:S02]  /*2590*/  ISETP.GT.U32.AND P1, PT, R29, R0, PT ;  /* 0x000000001d00720c */ /* 0x000fe40003f24070 */
[----:B------:R-:W2:Y:S02]  /*25a0*/  LDL R29, [R1+0x10] ;  /* 0x00001000011d7983 */ /* 0x000ea40000100800 */
[----:B--2---:R-:W-:-:S02]  /*25b0*/  @!P4 IMAD.IADD R29, R29, 0x1, -R3 ;  /* 0x000000011d1dc824 */ /* 0x004fc400078e0a03 */
[----:B------:R-:W2:Y:S04]  /*25c0*/  LDL.LU R3, [R1+0x1e14] ;  /* 0x001e140001037983 */ /* 0x000ea80000300800 */
[----:B------:R0:W-:Y:S02]  /*25d0*/  @!P4 STL [R1+0x10], R29 ;  /* 0x0000101d0100c387 */ /* 0x0001e40000100800 */
[----:B0-----:R-:W-:-:S05]  /*25e0*/  IABS R29, c[0x0][0x17c] ;  /* 0x00005f00001d7a13 */ /* 0x001fca0000000000 */
[--C-:B------:R-:W-:Y:S02]  /*25f0*/  @!P3 IMAD.IADD R26, R26, 0x1, -R29.reuse ;  /* 0x000000011a1ab824 */ /* 0x100fe400078e0a1d */
[--C-:B------:R-:W-:Y:S02]  /*2600*/  @!P5 IMAD.IADD R4, R4, 0x1, -R29.reuse ;  /* 0x000000010404d824 */ /* 0x100fe400078e0a1d */
[--C-:B------:R-:W-:Y:S01]  /*2610*/  @!P0 IMAD.IADD R2, R2, 0x1, -R29.reuse ;  /* 0x0000000102028824 */ /* 0x100fe200078e0a1d */
[----:B------:R-:W-:Y:S01]  /*2620*/  ISETP.GT.U32.AND P5, PT, R29, R26, PT ;  /* 0x0000001a1d00720c */ /* 0x000fe20003fa4070 */
[--C-:B------:R-:W-:Y:S02]  /*2630*/  @!P6 IMAD.IADD R5, R5, 0x1, -R29.reuse ;  /* 0x000000010505e824 */ /* 0x100fe400078e0a1d */
[--C-:B------:R-:W-:Y:S01]  /*2640*/  @!P2 IMAD.IADD R6, R6, 0x1, -R29.reuse ;  /* 0x000000010606a824 */ /* 0x100fe200078e0a1d */
[C---:B------:R-:W-:Y:S01]  /*2650*/  ISETP.GT.U32.AND P2, PT, R29.reuse, R4, PT ;  /* 0x000000041d00720c */ /* 0x040fe20003f44070 */
[----:B------:R0:W-:Y:S01]  /*2660*/  @!P0 STL [R1], R2 ;  /* 0x0000000201008387 */ /* 0x0001e20000100800 */
[C---:B------:R-:W-:Y:S01]  /*2670*/  ISETP.GT.U32.AND P0, PT, R29.reuse, R5, PT ;  /* 0x000000051d00720c */ /* 0x040fe20003f04070 */
[----:B------:R-:W-:Y:S01]  /*2680*/  @!P1 IMAD.IADD R0, R0, 0x1, -R29 ;  /* 0x0000000100009824 */ /* 0x000fe200078e0a1d */
[----:B------:R-:W-:-:S02]  /*2690*/  ISETP.GT.U32.AND P1, PT, R29, R6, PT ;  /* 0x000000061d00720c */ /* 0x000fc40003f24070 */
[----:B------:R-:W-:-:S03]  /*26a0*/  ISETP.GT.U32.AND P3, PT, R29, R2, PT ;  /* 0x000000021d00720c */ /* 0x000fc60003f64070 */
[--C-:B------:R-:W-:Y:S01]  /*26b0*/  @!P5 IMAD.IADD R26, R26, 0x1, -R29.reuse ;  /* 0x000000011a1ad824 */ /* 0x100fe200078e0a1d */
[----:B0-----:R-:W3:Y:S03]  /*26c0*/  LDL.LU R2, [R1+0x1e10] ;  /* 0x001e100001027983 */ /* 0x001ee60000300800 */
[--C-:B------:R-:W-:Y:S02]  /*26d0*/  @!P2 IMAD.IADD R4, R4, 0x1, -R29.reuse ;  /* 0x000000010404a824 */ /* 0x100fe400078e0a1d */
[--C-:B------:R-:W-:Y:S01]  /*26e0*/  @!P0 IMAD.IADD R5, R5, 0x1, -R29.reuse ;  /* 0x0000000105058824 */ /* 0x100fe200078e0a1d */
[----:B------:R0:W-:Y:S01]  /*26f0*/  STL [R1+0x1dc4], R26 ;  /* 0x001dc41a01007387 */ /* 0x0001e20000100800 */
[----:B------:R-:W-:-:S03]  /*2700*/  @!P1 IMAD.IADD R6, R6, 0x1, -R29 ;  /* 0x0000000106069824 */ /* 0x000fc600078e0a1d */
[----:B0-----:R-:W4:Y:S04]  /*2710*/  LDL.LU R26, [R1] ;  /* 0x00000000011a7983 */ /* 0x001f280000300800 */
[----:B------:R0:W-:Y:S04]  /*2720*/  STL [R1+0xc], R4 ;  /* 0x00000c0401007387 */ /* 0x0001e80000100800 */
[----:B0-----:R-:W5:Y:S04]  /*2730*/  LDL.LU R4, [R1+0x1e0c] ;  /* 0x001e0c0001047983 */ /* 0x001f680000300800 */
[----:B------:R0:W-:Y:S04]  /*2740*/  STL [R1+0x8], R5 ;  /* 0x0000080501007387 */ /* 0x0001e80000100800 */
[----:B0-----:R-:W5:Y:S04]  /*2750*/  LDL.LU R5, [R1+0x1e08] ;  /* 0x001e080001057983 */ /* 0x001f680000300800 */
[----:B------:R0:W-:Y:S04]  /*2760*/  STL [R1+0x4], R6 ;  /* 0x0000040601007387 */ /* 0x0001e80000100800 */
[----:B0-----:R-:W5:Y:S01]  /*2770*/  LDL.LU R6, [R1+0x1e04] ;  /* 0x001e040001067983 */ /* 0x001f620000300800 */
[----:B------:R-:W-:-:S13]  /*2780*/  ISETP.GT.U32.AND P6, PT, R29, R0, PT ;  /* 0x000000001d00720c */ /* 0x000fda0003fc4070 */
[----:B------:R-:W-:Y:S01]  /*2790*/  @!P6 IMAD.IADD R0, R0, 0x1, -R29 ;  /* 0x000000010000e824 */ /* 0x000fe200078e0a1d */
[----:B------:R-:W-:-:S13]  /*27a0*/  ISETP.GT.U32.AND P6, PT, R29, R8, PT ;  /* 0x000000081d00720c */ /* 0x000fda0003fc4070 */
[----:B------:R-:W-:Y:S01]  /*27b0*/  @!P6 IMAD.IADD R8, R8, 0x1, -R29 ;  /* 0x000000010808e824 */ /* 0x000fe200078e0a1d */
[----:B--2---:R-:W-:-:S13]  /*27c0*/  ISETP.GT.U32.AND P5, PT, R29, R3, PT ;  /* 0x000000031d00720c */ /* 0x004fda0003fa4070 */
[----:B------:R-:W-:Y:S01]  /*27d0*/  @!P5 IMAD.IADD R3, R3, 0x1, -R29 ;  /* 0x000000010303d824 */ /* 0x000fe200078e0a1d */
[C---:B------:R-:W-:Y:S02]  /*27e0*/  ISETP.GT.U32.AND P5, PT, R29.reuse, R10, PT ;  /* 0x0000000a1d00720c */ /* 0x040fe40003fa4070 */
[----:B---3--:R-:W-:-:S13]  /*27f0*/  ISETP.GT.U32.AND P4, PT, R29, R2, PT ;  /* 0x000000021d00720c */ /* 0x008fda0003f84070 */
[--C-:B------:R-:W-:Y:S02]  /*2800*/  @!P4 IMAD.IADD R2, R2, 0x1, -R29.reuse ;  /* 0x000000010202c824 */ /* 0x100fe400078e0a1d */
[----:B----4-:R-:W-:Y:S01]  /*2810*/  @!P3 IMAD.IADD R26, R26, 0x1, -R29 ;  /* 0x000000011a1ab824 */ /* 0x010fe200078e0a1d */
[C---:B------:R-:W-:Y:S02]  /*2820*/  ISETP.GT.U32.AND P3, PT, R29.reuse, R7, PT ;  /* 0x000000071d00720c */ /* 0x040fe40003f64070 */
[C---:B------:R-:W-:Y:S02]  /*2830*/  ISETP.GT.U32.AND P4, PT, R29.reuse, R9, PT ;  /* 0x000000091d00720c */ /* 0x040fe40003f84070 */
[C---:B-----5:R-:W-:Y:S02]  /*2840*/  ISETP.GT.U32.AND P2, PT, R29.reuse, R4, PT ;  /* 0x000000041d00720c */ /* 0x060fe40003f44070 */
[----:B------:R-:W-:-:S11]  /*2850*/  ISETP.GT.U32.AND P0, PT, R29, R5, PT ;  /* 0x000000051d00720c */ /* 0x000fd60003f04070 */
[--C-:B------:R-:W-:Y:S01]  /*2860*/  @!P2 IMAD.IADD R4, R4, 0x1, -R29.reuse ;  /* 0x000000010404a824 */ /* 0x100fe200078e0a1d */
[C---:B------:R-:W-:Y:S02]  /*2870*/  ISETP.GT.U32.AND P2, PT, R29.reuse, R11, PT ;  /* 0x0000000b1d00720c */ /* 0x040fe40003f44070 */
[----:B------:R-:W-:Y:S01]  /*2880*/  ISETP.GT.U32.AND P1, PT, R29, R6, PT ;  /* 0x000000061d00720c */ /* 0x000fe20003f24070 */
[--C-:B------:R-:W-:Y:S01]  /*2890*/  @!P0 IMAD.IADD R5, R5, 0x1, -R29.reuse ;  /* 0x0000000105058824 */ /* 0x100fe200078e0a1d */
[----:B------:R-:W-:Y:S01]  /*28a0*/  ISETP.GT.U32.AND P0, PT, R29, R12, PT ;  /* 0x0000000c1d00720c */ /* 0x000fe20003f04070 */
[--C-:B------:R-:W-:Y:S01]  /*28b0*/  @!P3 IMAD.IADD R7, R7, 0x1, -R29.reuse ;  /* 0x000000010707b824 */ /* 0x100fe200078e0a1d */
[----:B------:R-:W-:Y:S01]  /*28c0*/  ISETP.GT.U32.AND P3, PT, R29, R14, PT ;  /* 0x0000000e1d00720c */ /* 0x000fe20003f64070 */
[--C-:B------:R-:W-:Y:S01]  /*28d0*/  @!P4 IMAD.IADD R9, R9, 0x1, -R29.reuse ;  /* 0x000000010909c824 */ /* 0x100fe200078e0a1d */
[C---:B------:R-:W-:Y:S01]  /*28e0*/  ISETP.GT.U32.AND P4, PT, R29.reuse, R3, PT ;  /* 0x000000031d00720c */ /* 0x040fe20003f84070 */
[----:B------:R-:W-:Y:S01]  /*28f0*/  @!P5 IMAD.IADD R10, R10, 0x1, -R29 ;  /* 0x000000010a0ad824 */ /* 0x000fe200078e0a1d */
[----:B------:R-:W-:-:S05]  /*2900*/  ISETP.GT.U32.AND P5, PT, R29, R4, PT ;  /* 0x000000041d00720c */ /* 0x000fca0003fa4070 */
[--C-:B------:R-:W-:Y:S01]  /*2910*/  @!P1 IMAD.IADD R6, R6, 0x1, -R29.reuse ;  /* 0x0000000106069824 */ /* 0x100fe200078e0a1d */
[----:B------:R-:W-:Y:S01]  /*2920*/  ISETP.GT.U32.AND P1, PT, R29, R13, PT ;  /* 0x0000000d1d00720c */ /* 0x000fe20003f24070 */
[----:B------:R-:W-:-:S03]  /*2930*/  @!P0 IMAD.IADD R12, R12, 0x1, -R29 ;  /* 0x000000010c0c8824 */ /* 0x000fc600078e0a1d */
[C---:B------:R-:W-:Y:S02]  /*2940*/  ISETP.GT.U32.AND P0, PT, R29.reuse, R6, PT ;  /* 0x000000061d00720c */ /* 0x040fe40003f04070 */
[----:B------:R-:W-:Y:S01]  /*2950*/  ISETP.GT.U32.AND P6, PT, R29, R2, PT ;  /* 0x000000021d00720c */ /* 0x000fe20003fc4070 */
[--C-:B------:R-:W-:Y:S01]  /*2960*/  @!P2 IMAD.IADD R11, R11, 0x1, -R29.reuse ;  /* 0x000000010b0ba824 */ /* 0x100fe200078e0a1d */
[C---:B------:R-:W-:Y:S01]  /*2970*/  ISETP.GT.U32.AND P2, PT, R29.reuse, R5, PT ;  /* 0x000000051d00720c */ /* 0x040fe20003f44070 */
[--C-:B------:R-:W-:Y:S01]  /*2980*/  @!P3 IMAD.IADD R14, R14, 0x1, -R29.reuse ;  /* 0x000000010e0eb824 */ /* 0x100fe200078e0a1d */
[----:B------:R-:W-:Y:S01]  /*2990*/  ISETP.GT.U32.AND P3, PT, R29, R8, PT ;  /* 0x000000081d00720c */ /* 0x000fe20003f64070 */
[--C-:B------:R-:W-:Y:S02]  /*29a0*/  @!P4 IMAD.IADD R3, R3, 0x1, -R29.reuse ;  /* 0x000000010303c824 */ /* 0x100fe400078e0a1d */
[--C-:B------:R-:W-:Y:S01]  /*29b0*/  @!P1 IMAD.IADD R13, R13, 0x1, -R29.reuse ;  /* 0x000000010d0d9824 */ /* 0x100fe200078e0a1d */
[C---:B------:R-:W-:Y:S01]  /*29c0*/  ISETP.GT.U32.AND P1, PT, R29.reuse, R7, PT ;  /* 0x000000071d00720c */ /* 0x040fe20003f24070 */
[--C-:B------:R-:W-:Y:S01]  /*29d0*/  @!P5 IMAD.IADD R4, R4, 0x1, -R29.reuse ;  /* 0x000000010404d824 */ /* 0x100fe200078e0a1d */
[C---:B------:R-:W-:Y:S01]  /*29e0*/  ISETP.GT.U32.AND P4, PT, R29.reuse, R9, PT ;  /* 0x000000091d00720c */ /* 0x040fe20003f84070 */
[----:B------:R-:W-:Y:S01]  /*29f0*/  @!P0 IMAD.IADD R6, R6, 0x1, -R29 ;  /* 0x0000000106068824 */ /* 0x000fe200078e0a1d */
[----:B------:R-:W-:-:S02]  /*2a00*/  ISETP.GT.U32.AND P5, PT, R29, R10, PT ;  /* 0x0000000a1d00720c */ /* 0x000fc40003fa4070 */
[----:B------:R-:W-:Y:S01]  /*2a10*/  ISETP.GT.U32.AND P0, PT, R29, R12, PT ;  /* 0x0000000c1d00720c */ /* 0x000fe20003f04070 */
[--C-:B------:R-:W-:Y:S01]  /*2a20*/  @!P6 IMAD.IADD R2, R2, 0x1, -R29.reuse ;  /* 0x000000010202e824 */ /* 0x100fe200078e0a1d */
[----:B------:R-:W-:Y:S01]  /*2a30*/  STL [R1+0x1de0], R26 ;  /* 0x001de01a01007387 */ /* 0x000fe20000100800 */
[----:B------:R-:W-:-:S03]  /*2a40*/  @!P2 IMAD.IADD R5, R5, 0x1, -R29 ;  /* 0x000000010505a824 */ /* 0x000fc600078e0a1d */
[----:B------:R-:W-:Y:S01]  /*2a50*/  STL [R1+0x1ddc], R0 ;  /* 0x001ddc0001007387 */ /* 0x000fe20000100800 */
[----:B------:R-:W-:-:S03]  /*2a60*/  @!P1 IMAD.IADD R7, R7, 0x1, -R29 ;  /* 0x0000000107079824 */ /* 0x000fc600078e0a1d */
[----:B------:R0:W-:Y:S01]  /*2a70*/  STL [R1+0x1dd8], R2 ;  /* 0x001dd80201007387 */ /* 0x0001e20000100800 */
[--C-:B------:R-:W-:Y:S02]  /*2a80*/  @!P3 IMAD.IADD R8, R8, 0x1, -R29.reuse ;  /* 0x000000010808b824 */ /* 0x100fe400078e0a1d */
[--C-:B------:R-:W-:Y:S02]  /*2a90*/  @!P4 IMAD.IADD R9, R9, 0x1, -R29.reuse ;  /* 0x000000010909c824 */ /* 0x100fe400078e0a1d */
[--C-:B------:R-:W-:Y:S01]  /*2aa0*/  @!P5 IMAD.IADD R10, R10, 0x1, -R29.reuse ;  /* 0x000000010a0ad824 */ /* 0x100fe200078e0a1d */
[----:B0-----:R-:W2:Y:S01]  /*2ab0*/  LDL R2, [R1+0x1cd0] ;  /* 0x001cd00001027983 */ /* 0x001ea20000100800 */
[----:B------:R-:W-:-:S03]  /*2ac0*/  @!P0 IMAD.IADD R12, R12, 0x1, -R29 ;  /* 0x000000010c0c8824 */ /* 0x000fc600078e0a1d */
[----:B------:R-:W-:Y:S04]  /*2ad0*/  STL [R1+0x1de4], R3 ;  /* 0x001de40301007387 */ /* 0x000fe80000100800 */
[----:B------:R-:W-:Y:S04]  /*2ae0*/  STL [R1+0x1de8], R4 ;  /* 0x001de80401007387 */ /* 0x000fe80000100800 */
[----:B------:R-:W-:Y:S04]  /*2af0*/  STL [R1+0x1dec], R5 ;  /* 0x001dec0501007387 */ /* 0x000fe80000100800 */
[----:B------:R-:W-:Y:S04]  /*2b00*/  STL [R1+0x1df0], R6 ;  /* 0x001df00601007387 */ /* 0x000fe80000100800 */
[----:B------:R-:W-:Y:S04]  /*2b10*/  STL [R1+0x1df4], R7 ;  /* 0x001df40701007387 */ /* 0x000fe80000100800 */
[----:B------:R0:W-:Y:S04]  /*2b20*/  STL [R1+0x1df8], R8 ;  /* 0x001df80801007387 */ /* 0x0001e80000100800 */
[----:B------:R1:W-:Y:S04]  /*2b30*/  STL [R1+0x1dfc], R9 ;  /* 0x001dfc0901007387 */ /* 0x0003e80000100800 */
[----:B------:R-:W-:Y:S04]  /*2b40*/  STL [R1+0x1e00], R10 ;  /* 0x001e000a01007387 */ /* 0x000fe80000100800 */
[----:B------:R3:W-:Y:S04]  /*2b50*/  STL [R1+0x1dd4], R12 ;  /* 0x001dd40c01007387 */ /* 0x0007e80000100800 */
[----:B0-----:R-:W4:Y:S04]  /*2b60*/  LDL R8, [R1+0x1cd8] ;  /* 0x001cd80001087983 */ /* 0x001f280000100800 */
[----:B------:R-:W5:Y:S04]  /*2b70*/  LDL R7, [R1+0x1cdc] ;  /* 0x001cdc0001077983 */ /* 0x000f680000100800 */
[----:B------:R-:W5:Y:S01]  /*2b80*/  LDL R6, [R1+0x1ce0] ;  /* 0x001ce00001067983 */ /* 0x000f620000100800 */
[----:B------:R-:W-:-:S02]  /*2b90*/  ISETP.GT.U32.AND P3, PT, R29, R15, PT ;  /* 0x0000000f1d00720c */ /* 0x000fc40003f64070 */
[C---:B------:R-:W-:Y:S02]  /*2ba0*/  ISETP.GT.U32.AND P1, PT, R29.reuse, R13, PT ;  /* 0x0000000d1d00720c */ /* 0x040fe40003f24070 */
[C---:B------:R-:W-:Y:S02]  /*2bb0*/  ISETP.GT.U32.AND P6, PT, R29.reuse, R11, PT ;  /* 0x0000000b1d00720c */ /* 0x040fe40003fc4070 */
[C---:B------:R-:W-:Y:S02]  /*2bc0*/  ISETP.GT.U32.AND P2, PT, R29.reuse, R14, PT ;  /* 0x0000000e1d00720c */ /* 0x040fe40003f44070 */
[C---:B------:R-:W-:Y:S02]  /*2bd0*/  ISETP.GT.U32.AND P5, PT, R29.reuse, R17, PT ;  /* 0x000000111d00720c */ /* 0x040fe40003fa4070 */
[----:B------:R-:W-:Y:S01]  /*2be0*/  ISETP.GT.U32.AND P4, PT, R29, R16, PT ;  /* 0x000000101d00720c */ /* 0x000fe20003f84070 */
[----:B------:R-:W0:Y:S02]  /*2bf0*/  S2R R26, SR_TID.X ;  /* 0x00000000001a7919 */ /* 0x000e240000002100 */
[--C-:B------:R-:W-:Y:S01]  /*2c00*/  @!P3 IMAD.IADD R15, R15, 0x1, -R29.reuse ;  /* 0x000000010f0fb824 */ /* 0x100fe200078e0a1d */
[----:B------:R-:W-:Y:S01]  /*2c10*/  ISETP.GT.U32.AND P3, PT, R29, R22, PT ;  /* 0x000000161d00720c */ /* 0x000fe20003f64070 */
[--C-:B------:R-:W-:Y:S01]  /*2c20*/  @!P1 IMAD.IADD R13, R13, 0x1, -R29.reuse ;  /* 0x000000010d0d9824 */ /* 0x100fe200078e0a1d */
[----:B------:R-:W-:Y:S01]  /*2c30*/  ISETP.GT.U32.AND P1, PT, R29, R20, PT ;  /* 0x000000141d00720c */ /* 0x000fe20003f24070 */
[--C-:B------:R-:W-:Y:S01]  /*2c40*/  @!P6 IMAD.IADD R11, R11, 0x1, -R29.reuse ;  /* 0x000000010b0be824 */ /* 0x100fe200078e0a1d */
[C---:B------:R-:W-:Y:S01]  /*2c50*/  ISETP.GT.U32.AND P6, PT, R29.reuse, R18, PT ;  /* 0x000000121d00720c */ /* 0x040fe20003fc4070 */
[--C-:B------:R-:W-:Y:S01]  /*2c60*/  @!P2 IMAD.IADD R14, R14, 0x1, -R29.reuse ;  /* 0x000000010e0ea824 */ /* 0x100fe200078e0a1d */
[----:B------:R-:W3:Y:S01]  /*2c70*/  S2R R3, SR_TID.X ;  /* 0x0000000000037919 */ /* 0x000ee20000002100 */
[----:B------:R-:W-:Y:S01]  /*2c80*/  ISETP.GT.U32.AND P2, PT, R29, R21, PT ;  /* 0x000000151d00720c */ /* 0x000fe20003f44070 */
[--C-:B------:R-:W-:Y:S01]  /*2c90*/  @!P5 IMAD.IADD R17, R17, 0x1, -R29.reuse ;  /* 0x000000011111d824 */ /* 0x100fe200078e0a1d */
[C---:B------:R-:W-:Y:S01]  /*2ca0*/  ISETP.GT.U32.AND P5, PT, R29.reuse, R24, PT ;  /* 0x000000181d00720c */ /* 0x040fe20003fa4070 */
[--C-:B------:R-:W-:Y:S01]  /*2cb0*/  @!P4 IMAD.IADD R16, R16, 0x1, -R29.reuse ;  /* 0x000000011010c824 */ /* 0x100fe200078e0a1d */
[----:B------:R-:W-:Y:S01]  /*2cc0*/  ISETP.GT.U32.AND P4, PT, R29, R23, PT ;  /* 0x000000171d00720c */ /* 0x000fe20003f84070 */
[----:B-1----:R-:W1:Y:S01]  /*2cd0*/  S2R R9, SR_TID.X ;  /* 0x0000000000097919 */ /* 0x002e620000002100 */
[----:B------:R-:W-:-:S02]  /*2ce0*/  @!P3 IMAD.IADD R22, R22, 0x1, -R29 ;  /* 0x000000011616b824 */ /* 0x000fc400078e0a1d */
[C---:B------:R-:W-:Y:S01]  /*2cf0*/  ISETP.GT.U32.AND P3, PT, R29.reuse, R16, PT ;  /* 0x000000101d00720c */ /* 0x040fe20003f64070 */
[--C-:B------:R-:W-:Y:S01]  /*2d00*/  @!P1 IMAD.IADD R20, R20, 0x1, -R29.reuse ;  /* 0x0000000114149824 */ /* 0x100fe200078e0a1d */
[C---:B------:R-:W-:Y:S01]  /*2d10*/  ISETP.GT.U32.AND P1, PT, R29.reuse, R28, PT ;  /* 0x0000001c1d00720c */ /* 0x040fe20003f24070 */
[--C-:B------:R-:W-:Y:S01]  /*2d20*/  @!P6 IMAD.IADD R18, R18, 0x1, -R29.reuse ;  /* 0x000000011212e824 */ /* 0x100fe200078e0a1d */
[----:B------:R-:W-:Y:S01]  /*2d30*/  ISETP.GT.U32.AND P6, PT, R29, R25, PT ;  /* 0x000000191d00720c */ /* 0x000fe20003fc4070 */
[--C-:B------:R-:W-:Y:S01]  /*2d40*/  @!P2 IMAD.IADD R21, R21, 0x1, -R29.reuse ;  /* 0x000000011515a824 */ /* 0x100fe200078e0a1d */
[C---:B------:R-:W-:Y:S01]  /*2d50*/  ISETP.GT.U32.AND P2, PT, R29.reuse, R15, PT ;  /* 0x0000000f1d00720c */ /* 0x040fe20003f44070 */
[--C-:B------:R-:W-:Y:S01]  /*2d60*/  @!P5 IMAD.IADD R24, R24, 0x1, -R29.reuse ;  /* 0x000000011818d824 */ /* 0x100fe200078e0a1d */
[----:B------:R-:W-:Y:S01]  /*2d70*/  ISETP.GT.U32.AND P5, PT, R29, R18, PT ;  /* 0x000000121d00720c */ /* 0x000fe20003fa4070 */
[--C-:B------:R-:W-:Y:S01]  /*2d80*/  @!P4 IMAD.IADD R23, R23, 0x1, -R29.reuse ;  /* 0x000000011717c824 */ /* 0x100fe200078e0a1d */
[C---:B------:R-:W-:Y:S01]  /*2d90*/  ISETP.GT.U32.AND P4, PT, R29.reuse, R17, PT ;  /* 0x000000111d00720c */ /* 0x040fe20003f84070 */
[----:B0-----:R-:W-:Y:S01]  /*2da0*/  IMAD.SHL.U32 R26, R26, 0x2, RZ ;  /* 0x000000021a1a7824 */ /* 0x001fe200078e00ff */
[----:B------:R-:W5:Y:S01]  /*2db0*/  LDL R5, [R1+0x1ce4] ;  /* 0x001ce40001057983 */ /* 0x000f620000100800 */
[--C-:B------:R-:W-:Y:S01]  /*2dc0*/  @!P3 IMAD.IADD R16, R16, 0x1, -R29.reuse ;  /* 0x000000011010b824 */ /* 0x100fe200078e0a1d */
[----:B------:R-:W-:Y:S01]  /*2dd0*/  ISETP.GT.U32.AND P3, PT, R29, R23, PT ;  /* 0x000000171d00720c */ /* 0x000fe20003f64070 */
[----:B---3--:R-:W-:Y:S01]  /*2de0*/  IMAD.MOV.U32 R12, RZ, RZ, 0x3f ;  /* 0x0000003fff0c7424 */ /* 0x008fe200078e00ff */
[----:B------:R-:W-:Y:S01]  /*2df0*/  LOP3.LUT R0, R26, 0x10, RZ, 0xc0, !PT ;  /* 0x000000101a007812 */ /* 0x000fe200078ec0ff */
[--C-:B------:R-:W-:Y:S01]  /*2e00*/  @!P1 IMAD.IADD R28, R28, 0x1, -R29.reuse ;  /* 0x000000011c1c9824 */ /* 0x100fe200078e0a1d */
[----:B------:R-:W-:Y:S01]  /*2e10*/  LOP3.LUT R3, R3, 0x7, RZ, 0xc0, !PT ;  /* 0x0000000703037812 */ /* 0x000fe200078ec0ff */
[--C-:B------:R-:W-:Y:S01]  /*2e20*/  @!P6 IMAD.IADD R25, R25, 0x1, -R29.reuse ;  /* 0x000000011919e824 */ /* 0x100fe200078e0a1d */
[----:B------:R-:W-:Y:S01]  /*2e30*/  ISETP.GT.U32.AND P1, PT, R29, R21, PT ;  /* 0x000000151d00720c */ /* 0x000fe20003f24070 */
[----:B------:R-:W-:Y:S01]  /*2e40*/  @!P2 IMAD.IADD R15, R15, 0x1, -R29 ;  /* 0x000000010f0fa824 */ /* 0x000fe200078e0a1d */
[----:B-1----:R-:W-:Y:S01]  /*2e50*/  LOP3.LUT R0, R0, 0x20, R9, 0xf8, !PT ;  /* 0x0000002000007812 */ /* 0x002fe200078ef809 */
[--C-:B------:R-:W-:Y:S01]  /*2e60*/  @!P5 IMAD.IADD R18, R18, 0x1, -R29.reuse ;  /* 0x000000011212d824 */ /* 0x100fe200078e0a1d */
[----:B------:R-:W-:Y:S01]  /*2e70*/  IADD3 R12, R12, c[0x0][0x180], RZ ;  /* 0x000060000c0c7a10 */ /* 0x000fe20007ffe0ff */
[----:B------:R-:W-:Y:S01]  /*2e80*/  IMAD R3, R3, 0x90, RZ ;  /* 0x0000009003037824 */ /* 0x000fe200078e02ff */
[----:B------:R-:W-:Y:S01]  /*2e90*/  ISETP.GT.U32.AND P2, PT, R29, R22, PT ;  /* 0x000000161d00720c */ /* 0x000fe20003f44070 */
[----:B------:R-:W-:Y:S01]  /*2ea0*/  IMAD.SHL.U32 R9, R9, 0x2, RZ ;  /* 0x0000000209097824 */ /* 0x000fe200078e00ff */
[----:B------:R-:W-:Y:S01]  /*2eb0*/  ISETP.GT.U32.AND P5, PT, R29, R25, PT ;  /* 0x000000191d00720c */ /* 0x000fe20003fa4070 */
[--C-:B------:R-:W-:Y:S01]  /*2ec0*/  @!P4 IMAD.IADD R17, R17, 0x1, -R29.reuse ;  /* 0x000000011111c824 */ /* 0x100fe200078e0a1d */
[----:B------:R-:W-:Y:S01]  /*2ed0*/  ISETP.GT.U32.AND P4, PT, R29, R24, PT ;  /* 0x000000181d00720c */ /* 0x000fe20003f84070 */
[----:B------:R-:W-:Y:S01]  /*2ee0*/  @!P3 IMAD.IADD R23, R23, 0x1, -R29 ;  /* 0x000000011717b824 */ /* 0x000fe200078e0a1d */
[----:B------:R-:W-:Y:S01]  /*2ef0*/  SHF.R.S32.HI R10, RZ, 0x1f, R12 ;  /* 0x0000001fff0a7819 */ /* 0x000fe2000001140c */
[----:B------:R-:W3:Y:S01]  /*2f00*/  LDL R4, [R1+0x1ce8] ;  /* 0x001ce80001047983 */ /* 0x000ee20000100800 */
[----:B------:R-:W-:-:S02]  /*2f10*/  LOP3.LUT R3, R3, 0x30, R9, 0x78, !PT ;  /* 0x0000003003037812 */ /* 0x000fc400078e7809 */
[----:B------:R-:W-:Y:S01]  /*2f20*/  LEA.HI R10, R10, R12, RZ, 0x6 ;  /* 0x0000000c0a0a7211 */ /* 0x000fe200078f30ff */
[----:B------:R-:W3:Y:S01]  /*2f30*/  LDL R0, [R1+0x1cf0] ;  /* 0x001cf00001007983 */ /* 0x000ee20000100800 */
[----:B------:R-:W-:-:S03]  /*2f40*/  @!P1 IMAD.IADD R21, R21, 0x1, -R29 ;  /* 0x0000000115159824 */ /* 0x000fc600078e0a1d */
[----:B------:R-:W3:Y:S04]  /*2f50*/  LDL R26, [R1+0x1cec] ;  /* 0x001cec00011a7983 */ /* 0x000ee80000100800 */
[----:B------:R-:W-:Y:S01]  /*2f60*/  STL [R1+0x1dd0], R16 ;  /* 0x001dd01001007387 */ /* 0x000fe20000100800 */
[----:B------:R-:W-:-:S03]  /*2f70*/  @!P2 IMAD.IADD R22, R22, 0x1, -R29 ;  /* 0x000000011616a824 */ /* 0x000fc600078e0a1d */
[----:B------:R0:W-:Y:S01]  /*2f80*/  STL [R1+0x1dcc], R17 ;  /* 0x001dcc1101007387 */ /* 0x0001e20000100800 */
[----:B------:R-:W-:-:S03]  /*2f90*/  @!P5 IMAD.IADD R25, R25, 0x1, -R29 ;  /* 0x000000011919d824 */ /* 0x000fc600078e0a1d */
[----:B------:R-:W3:Y:S01]  /*2fa0*/  LDL R3, [R1+0x1d78] ;  /* 0x001d780001037983 */ /* 0x000ee20000100800 */
[----:B------:R-:W-:-:S03]  /*2fb0*/  @!P4 IMAD.IADD R24, R24, 0x1, -R29 ;  /* 0x000000011818c824 */ /* 0x000fc600078e0a1d */
[----:B0-----:R-:W3:Y:S01]  /*2fc0*/  LDL R17, [R1+0x1d6c] ;  /* 0x001d6c0001117983 */ /* 0x001ee20000100800 */
[----:B--2---:R-:W-:-:S03]  /*2fd0*/  ISETP.GE.AND P1, PT, R2, RZ, PT ;  /* 0x000000ff0200720c */ /* 0x004fc60003f26270 */
[----:B------:R-:W2:Y:S04]  /*2fe0*/  LDL R2, [R1+0x1d74] ;  /* 0x001d740001027983 */ /* 0x000ea80000100800 */
[----:B------:R0:W-:Y:S04]  /*2ff0*/  STL [R1+0x1dc8], R23 ;  /* 0x001dc81701007387 */ /* 0x0001e80000100800 */
[----:B------:R-:W2:Y:S04]  /*3000*/  LDL.LU R10, [R1+0x2c] ;  /* 0x00002c00010a7983 */ /* 0x000ea80000300800 */
[----:B------:R-:W2:Y:S01]  /*3010*/  LDL.LU R9, [R1+0x28] ;  /* 0x0000280001097983 */ /* 0x000ea20000300800 */
[----:B----4-:R-:W-:-:S03]  /*3020*/  ISETP.GE.AND P2, PT, R8, RZ, PT ;  /* 0x000000ff0800720c */ /* 0x010fc60003f46270 */
[----:B------:R-:W4:Y:S01]  /*3030*/  LDL.LU R8, [R1+0x24] ;  /* 0x0000240001087983 */ /* 0x000f220000300800 */
[----:B-----5:R-:W-:-:S03]  /*3040*/  ISETP.GE.AND P5, PT, R7, RZ, PT ;  /* 0x000000ff0700720c */ /* 0x020fc60003fa6270 */
[----:B------:R-:W5:Y:S01]  /*3050*/  LDL.LU R7, [R1+0x20] ;  /* 0x0000200001077983 */ /* 0x000f620000300800 */
[----:B------:R-:W-:-:S03]  /*3060*/  ISETP.GE.AND P4, PT, R6, RZ, PT ;  /* 0x000000ff0600720c */ /* 0x000fc60003f86270 */
[----:B0-----:R-:W4:Y:S04]  /*3070*/  LDL R23, [R1+0x1d70] ;  /* 0x001d700001177983 */ /* 0x001f280000100800 */
[----:B------:R-:W4:Y:S01]  /*3080*/  LDL.LU R6, [R1+0x1c] ;  /* 0x00001c0001067983 */ /* 0x000f220000300800 */
[----:B------:R-:W-:-:S03]  /*3090*/  ISETP.GT.U32.AND P0, PT, R29, R19, PT ;  /* 0x000000131d00720c */ /* 0x000fc60003f04070 */
[----:B------:R-:W5:Y:S10]  /*30a0*/  LDL R12, [R1+0x1d68] ;  /* 0x001d6800010c7983 */ /* 0x000f740000100800 */
[----:B------:R-:W-:Y:S01]  /*30b0*/  @!P0 IMAD.IADD R19, R19, 0x1, -R29 ;  /* 0x0000000113138824 */ /* 0x000fe200078e0a1d */
[----:B------:R-:W-:-:S13]  /*30c0*/  ISETP.GT.U32.AND P0, PT, R29, R27, PT ;  /* 0x0000001b1d00720c */ /* 0x000fda0003f04070 */
[----:B------:R-:W-:Y:S01]  /*30d0*/  @!P0 IMAD.IADD R27, R27, 0x1, -R29 ;  /* 0x000000011b1b8824 */ /* 0x000fe200078e0a1d */
[C---:B------:R-:W-:Y:S02]  /*30e0*/  ISETP.GT.U32.AND P0, PT, R29.reuse, R20, PT ;  /* 0x000000141d00720c */ /* 0x040fe40003f04070 */
[----:B------:R-:W-:-:S11]  /*30f0*/  ISETP.GT.U32.AND P6, PT, R29, R19, PT ;  /* 0x000000131d00720c */ /* 0x000fd60003fc4070 */
[--C-:B------:R-:W-:Y:S01]  /*3100*/  @!P0 IMAD.IADD R20, R20, 0x1, -R29.reuse ;  /* 0x0000000114148824 */ /* 0x100fe200078e0a1d */
[----:B------:R-:W-:Y:S01]  /*3110*/  ISETP.GT.U32.AND P0, PT, R29, R28, PT ;  /* 0x0000001c1d00720c */ /* 0x000fe20003f04070 */
[----:B------:R-:W-:Y:S01]  /*3120*/  @!P6 IMAD.IADD R19, R19, 0x1, -R29 ;  /* 0x000000011313e824 */ /* 0x000fe200078e0a1d */
[----:B------:R-:W-:-:S11]  /*3130*/  ISETP.GT.U32.AND P6, PT, R29, R27, PT ;  /* 0x0000001b1d00720c */ /* 0x000fd60003fc4070 */
[--C-:B------:R-:W-:Y:S01]  /*3140*/  @!P0 IMAD.IADD R28, R28, 0x1, -R29.reuse ;  /* 0x000000011c1c8824 */ /* 0x100fe200078e0a1d */
[----:B------:R-:W-:Y:S02]  /*3150*/  ISETP.GE.AND P0, PT, R5, RZ, PT ;  /* 0x000000ff0500720c */ /* 0x000fe40003f06270 */
[----:B---3--:R-:W-:Y:S01]  /*3160*/  ISETP.GE.AND P3, PT, R4, RZ, PT ;  /* 0x000000ff0400720c */ /* 0x008fe20003f66270 */
[----:B------:R-:W-:Y:S02]  /*3170*/  @!P6 IMAD.IADD R27, R27, 0x1, -R29 ;  /* 0x000000011b1be824 */ /* 0x000fe400078e0a1d */
[----:B--2---:R-:W-:Y:S01]  /*3180*/  @!P1 IMAD.MOV R10, RZ, RZ, -R10 ;  /* 0x000000ffff0a9224 */ /* 0x004fe200078e0a0a */
[----:B------:R-:W-:Y:S02]  /*3190*/  ISETP.GE.AND P1, PT, R0, RZ, PT ;  /* 0x000000ff0000720c */ /* 0x000fe40003f26270 */
[----:B------:R-:W2:Y:S01]  /*31a0*/  LDL R0, [R1+0x1d60] ;  /* 0x001d600001007983 */ /* 0x000ea20000100800 */
[----:B------:R-:W-:Y:S01]  /*31b0*/  @!P2 IMAD.MOV R9, RZ, RZ, -R9 ;  /* 0x000000ffff09a224 */ /* 0x000fe200078e0a09 */
[----:B------:R-:W-:-:S02]  /*31c0*/  ISETP.GE.AND P2, PT, R26, RZ, PT ;  /* 0x000000ff1a00720c */ /* 0x000fc40003f46270 */
[----:B------:R-:W3:Y:S01]  /*31d0*/  LDL R26, [R1+0x1d64] ;  /* 0x001d6400011a7983 */ /* 0x000ee20000100800 */
[----:B----4-:R-:W-:Y:S01]  /*31e0*/  @!P0 IMAD.MOV R6, RZ, RZ, -R6 ;  /* 0x000000ffff068224 */ /* 0x010fe200078e0a06 */
[----:B------:R-:W-:Y:S02]  /*31f0*/  ISETP.GE.AND P0, PT, R2, RZ, PT ;  /* 0x000000ff0200720c */ /* 0x000fe40003f06270 */
[----:B------:R-:W4:Y:S04]  /*3200*/  LDL R2, [R1+0x1d5c] ;  /* 0x001d5c0001027983 */ /* 0x000f280000100800 */
[----:B------:R-:W2:Y:S04]  /*3210*/  LDL.LU R5, [R1+0x18] ;  /* 0x0000180001057983 */ /* 0x000ea80000300800 */
[----:B------:R-:W3:Y:S04]  /*3220*/  LDL.LU R4, [R1+0x14] ;  /* 0x0000140001047983 */ /* 0x000ee80000300800 */
[----:B------:R-:W4:Y:S04]  /*3230*/  LDL R16, [R1+0x1d58] ;  /* 0x001d580001107983 */ /* 0x000f280000100800 */
[----:B------:R-:W4:Y:S01]  /*3240*/  LDL.LU R29, [R1+0x10] ;  /* 0x00001000011d7983 */ /* 0x000f220000300800 */
[----:B-----5:R-:W-:Y:S01]  /*3250*/  @!P4 IMAD.MOV R7, RZ, RZ, -R7 ;  /* 0x000000ffff07c224 */ /* 0x020fe200078e0a07 */
[----:B------:R-:W-:Y:S01]  /*3260*/  ISETP.GE.AND P4, PT, R3, RZ, PT ;  /* 0x000000ff0300720c */ /* 0x000fe20003f86270 */
[----:B------:R-:W-:Y:S01]  /*3270*/  @!P5 IMAD.MOV R8, RZ, RZ, -R8 ;  /* 0x000000ffff08d224 */ /* 0x000fe200078e0a08 */
[----:B------:R-:W-:-:S02]  /*3280*/  ISETP.NE.AND P5, PT, RZ, c[0x0][0x178], PT ;  /* 0x00005e00ff007a0c */ /* 0x000fc40003fa5270 */
[----:B------:R-:W-:-:S04]  /*3290*/  LOP3.LUT R3, RZ, c[0x0][0x178], RZ, 0x33, !PT ;  /* 0x00005e00ff037a12 */ /* 0x000fc800078e33ff */
[C---:B------:R-:W-:Y:S02]  /*32a0*/  SEL R10, R3.reuse, R10, !P5 ;  /* 0x0000000a030a7207 */ /* 0x040fe40006800000 */
[C---:B------:R-:W-:Y:S02]  /*32b0*/  SEL R9, R3.reuse, R9, !P5 ;  /* 0x0000000903097207 */ /* 0x040fe40006800000 */
[C---:B------:R-:W-:Y:S02]  /*32c0*/  SEL R8, R3.reuse, R8, !P5 ;  /* 0x0000000803087207 */ /* 0x040fe40006800000 */
[C---:B------:R-:W-:Y:S02]  /*32d0*/  SEL R7, R3.reuse, R7, !P5 ;  /* 0x0000000703077207 */ /* 0x040fe40006800000 */
[----:B------:R-:W-:Y:S01]  /*32e0*/  SEL R6, R3, R6, !P5 ;  /* 0x0000000603067207 */ /* 0x000fe20006800000 */
[----:B--2---:R-:W-:Y:S01]  /*32f0*/  @!P3 IMAD.MOV R5, RZ, RZ, -R5 ;  /* 0x000000ffff05b224 */ /* 0x004fe200078e0a05 */
[----:B------:R-:W-:-:S02]  /*3300*/  ISETP.GE.AND P3, PT, R17, RZ, PT ;  /* 0x000000ff1100720c */ /* 0x000fc40003f66270 */
[----:B------:R-:W2:Y:S01]  /*3310*/  LDL R17, [R1+0x1d54] ;  /* 0x001d540001117983 */ /* 0x000ea20000100800 */
[----:B---3--:R-:W-:-:S03]  /*3320*/  @!P1 IMAD.MOV R4, RZ, RZ, -R4 ;  /* 0x000000ffff049224 */ /* 0x008fc600078e0a04 */
[----:B------:R0:W-:Y:S01]  /*3330*/  STL [R1+0x30], R10 ;  /* 0x0000300a01007387 */ /* 0x0001e20000100800 */
[C---:B------:R-:W-:Y:S02]  /*3340*/  SEL R5, R3.reuse, R5, !P5 ;  /* 0x0000000503057207 */ /* 0x040fe40006800000 */
[C---:B------:R-:W-:Y:S01]  /*3350*/  SEL R4, R3.reuse, R4, !P5 ;  /* 0x0000000403047207 */ /* 0x040fe20006800000 */
[----:B----4-:R-:W-:Y:S01]  /*3360*/  @!P2 IMAD.MOV R29, RZ, RZ, -R29 ;  /* 0x000000ffff1da224 */ /* 0x010fe200078e0a1d */
[----:B0-----:R-:W3:Y:S04]  /*3370*/  LDL.LU R10, [R1+0x1e00] ;  /* 0x001e0000010a7983 */ /* 0x001ee80000300800 */
[----:B------:R0:W-:Y:S01]  /*3380*/  STL [R1+0x34], R9 ;  /* 0x0000340901007387 */ /* 0x0001e20000100800 */
[----:B------:R-:W-:-:S03]  /*3390*/  SEL R29, R3, R29, !P5 ;  /* 0x0000001d031d7207 */ /* 0x000fc60006800000 */
[----:B0-----:R-:W4:Y:S04]  /*33a0*/  LDL.LU R9, [R1+0x1dfc] ;  /* 0x001dfc0001097983 */ /* 0x001f280000300800 */
[----:B------:R0:W-:Y:S04]  /*33b0*/  STL [R1+0x2c], R8 ;  /* 0x00002c0801007387 */ /* 0x0001e80000100800 */
[----:B0-----:R-:W5:Y:S04]  /*33c0*/  LDL.LU R8, [R1+0x1df8] ;  /* 0x001df80001087983 */ /* 0x001f680000300800 */
[----:B------:R0:W-:Y:S01]  /*33d0*/  STL [R1+0x28], R7 ;  /* 0x0000280701007387 */ /* 0x0001e20000100800 */
[----:B------:R-:W-:-:S03]  /*33e0*/  ISETP.GE.AND P1, PT, R23, RZ, PT ;  /* 0x000000ff1700720c */ /* 0x000fc60003f26270 */
[----:B0-----:R-:W2:Y:S04]  /*33f0*/  LDL.LU R7, [R1+0x1df4] ;  /* 0x001df40001077983 */ /* 0x001ea80000300800 */
[----:B------:R0:W-:Y:S01]  /*3400*/  STL [R1+0x24], R6 ;  /* 0x0000240601007387 */ /* 0x0001e20000100800 */
[----:B------:R-:W-:-:S03]  /*3410*/  ISETP.GE.AND P5, PT, R12, RZ, PT ;  /* 0x000000ff0c00720c */ /* 0x000fc60003fa6270 */
[----:B0-----:R-:W2:Y:S04]  /*3420*/  LDL.LU R6, [R1+0x1df0] ;  /* 0x001df00001067983 */ /* 0x001ea80000300800 */
[----:B------:R0:W-:Y:S01]  /*3430*/  STL [R1+0x1c], R5 ;  /* 0x00001c0501007387 */ /* 0x0001e20000100800 */
[----:B------:R-:W-:-:S03]  /*3440*/  ISETP.GE.AND P2, PT, R26, RZ, PT ;  /* 0x000000ff1a00720c */ /* 0x000fc60003f46270 */
[----:B0-----:R-:W2:Y:S04]  /*3450*/  LDL.LU R5, [R1+0x1dec] ;  /* 0x001dec0001057983 */ /* 0x001ea80000300800 */
[----:B------:R0:W-:Y:S04]  /*3460*/  STL [R1+0x18], R4 ;  /* 0x0000180401007387 */ /* 0x0001e80000100800 */
[----:B0-----:R-:W2:Y:S04]  /*3470*/  LDL.LU R4, [R1+0x1de8] ;  /* 0x001de80001047983 */ /* 0x001ea80000300800 */
[----:B------:R-:W2:Y:S04]  /*3480*/  LDL.LU R3, [R1+0x1de4] ;  /* 0x001de40001037983 */ /* 0x000ea80000300800 */
[----:B------:R0:W-:Y:S04]  /*3490*/  STL [R1+0x14], R29 ;  /* 0x0000141d01007387 */ /* 0x0001e80000100800 */
[----:B0-----:R-:W2:Y:S04]  /*34a0*/  LDL R29, [R1+0x1d4c] ;  /* 0x001d4c00011d7983 */ /* 0x001ea80000100800 */
[----:B------:R-:W2:Y:S04]  /*34b0*/  LDL.LU R23, [R1+0xc] ;  /* 0x00000c0001177983 */ /* 0x000ea80000300800 */
[----:B------:R-:W3:Y:S04]  /*34c0*/  LDL R12, [R1+0x1d48] ;  /* 0x001d4800010c7983 */ /* 0x000ee80000100800 */
[----:B------:R-:W3:Y:S01]  /*34d0*/  LDL.LU R26, [R1+0x8] ;  /* 0x00000800011a7983 */ /* 0x000ee20000300800 */
[----:B--2---:R-:W-:Y:S01]  /*34e0*/  @!P4 IMAD.MOV R23, RZ, RZ, -R23 ;  /* 0x000000ffff17c224 */ /* 0x004fe200078e0a17 */
[----:B------:R-:W-:-:S02]  /*34f0*/  ISETP.GE.AND P4, PT, R0, RZ, PT ;  /* 0x000000ff0000720c */ /* 0x000fc40003f86270 */
[----:B------:R-:W2:Y:S01]  /*3500*/  LDL.LU R0, [R1+0x4] ;  /* 0x0000040001007983 */ /* 0x000ea20000300800 */
[----:B---3--:R-:W-:-:S03]  /*3510*/  @!P0 IMAD.MOV R26, RZ, RZ, -R26 ;  /* 0x000000ffff1a8224 */ /* 0x008fc600078e0a1a */
[----:B------:R0:W-:Y:S04]  /*3520*/  STL [R1+0xc], R23 ;  /* 0x00000c1701007387 */ /* 0x0001e80000100800 */
[----:B0-----:R-:W3:Y:S04]  /*3530*/  LDL R23, [R1+0x1d44] ;  /* 0x001d440001177983 */ /* 0x001ee80000100800 */
[----:B------:R0:W-:Y:S04]  /*3540*/  STL [R1+0x8], R26 ;  /* 0x0000081a01007387 */ /* 0x0001e80000100800 */
[----:B0-----:R-:W3:Y:S01]  /*3550*/  LDL.LU R26, [R1+0x1de0] ;  /* 0x001de000011a7983 */ /* 0x001ee20000300800 */
[----:B------:R-:W-:Y:S01]  /*3560*/  ISETP.GE.AND P0, PT, R2, RZ, PT ;  /* 0x000000ff0200720c */ /* 0x000fe20003f06270 */
[----:B--2---:R-:W-:-:S02]  /*3570*/  @!P3 IMAD.MOV R0, RZ, RZ, -R0 ;  /* 0x000000ffff00b224 */ /* 0x004fc400078e0a00 */
[----:B---3--:R-:W-:Y:S02]  /*3580*/  IMAD.MOV.U32 R2, RZ, RZ, R26 ;  /* 0x000000ffff027224 */ /* 0x008fe400078e001a */
[----:B------:R-:W2:Y:S04]  /*3590*/  LDL R26, [R1+0x1d40] ;  /* 0x001d4000011a7983 */ /* 0x000ea80000100800 */
[----:B------:R0:W-:Y:S04]  /*35a0*/  STL [R1+0x4], R0 ;  /* 0x0000040001007387 */ /* 0x0001e80000100800 */
[----:B0-----:R-:W3:Y:S01]  /*35b0*/  LDL.LU R0, [R1+0x1ddc] ;  /* 0x001ddc0001007983 */ /* 0x001ee20000300800 */
[----:B------:R-:W-:Y:S01]  /*35c0*/  @!P1 IMAD.MOV R2, RZ, RZ, -R2 ;  /* 0x000000ffff029224 */ /* 0x000fe200078e0a02 */
[----:B------:R-:W-:-:S02]  /*35d0*/  ISETP.GE.AND P3, PT, R16, RZ, PT ;  /* 0x000000ff1000720c */ /* 0x000fc40003f66270 */
[----:B------:R-:W2:Y:S01]  /*35e0*/  LDL R16, [R1+0x1d3c] ;  /* 0x001d3c0001107983 */ /* 0x000ea20000100800 */
[----:B------:R-:W-:-:S03]  /*35f0*/  ISETP.GE.AND P1, PT, R17, RZ, PT ;  /* 0x000000ff1100720c */ /* 0x000fc60003f26270 */
[----:B------:R0:W-:Y:S04]  /*3600*/  STL [R1], R2 ;  /* 0x0000000201007387 */ /* 0x0001e80000100800 */
[----:B0-----:R-:W2:Y:S04]  /*3610*/  LDL.LU R2, [R1+0x1dd8] ;  /* 0x001dd80001027983 */ /* 0x001ea80000300800 */
[----:B------:R-:W4:Y:S01]  /*3620*/  LDL R17, [R1+0x1d38] ;  /* 0x001d380001117983 */ /* 0x000f220000100800 */
[----:B---3--:R-:W-:-:S05]  /*3630*/  @!P5 IMAD.MOV R0, RZ, RZ, -R0 ;  /* 0x000000ffff00d224 */ /* 0x008fca00078e0a00 */
[----:B------:R0:W-:Y:S04]  /*3640*/  STL [R1+0x1db4], R0 ;  /* 0x001db40001007387 */ /* 0x0001e80000100800 */
[----:B0-----:R-:W3:Y:S01]  /*3650*/  LDL R0, [R1+0x1d50] ;  /* 0x001d500001007983 */ /* 0x001ee20000100800 */
[----:B------:R-:W-:Y:S02]  /*3660*/  @!P4 IMAD.MOV R3, RZ, RZ, -R3 ;  /* 0x000000ffff03c224 */ /* 0x000fe400078e0a03 */
[----:B--2---:R-:W-:Y:S01]  /*3670*/  @!P2 IMAD.MOV R2, RZ, RZ, -R2 ;  /* 0x000000ffff02a224 */ /* 0x004fe200078e0a02 */
[----:B------:R-:W-:-:S04]  /*3680*/  ISETP.GE.AND P4, PT, R12, RZ, PT ;  /* 0x000000ff0c00720c */ /* 0x000fc80003f86270 */
[----:B------:R0:W-:Y:S04]  /*3690*/  STL [R1+0x1db8], R2 ;  /* 0x001db80201007387 */ /* 0x0001e80000100800 */
[----:B0-----:R-:W2:Y:S01]  /*36a0*/  LDL R2, [R1+0x1d34] ;  /* 0x001d340001027983 */ /* 0x001ea20000100800 */
[----:B---3--:R-:W-:-:S03]  /*36b0*/  ISETP.GE.AND P5, PT, R0, RZ, PT ;  /* 0x000000ff0000720c */ /* 0x008fc60003fa6270 */
[----:B------:R-:W3:Y:S04]  /*36c0*/  LDL R0, [R1+0x1d30] ;  /* 0x001d300001007983 */ /* 0x000ee80000100800 */
[----:B------:R-:W-:Y:S04]  /*36d0*/  STL [R1+0x1dbc], R3 ;  /* 0x001dbc0301007387 */ /* 0x000fe80000100800 */
[----:B------:R-:W3:Y:S01]  /*36e0*/  LDL R12, [R1+0x1d2c] ;  /* 0x001d2c00010c7983 */ /* 0x000ee20000100800 */
[----:B------:R-:W-:Y:S01]  /*36f0*/  ISETP.GE.AND P2, PT, R29, RZ, PT ;  /* 0x000000ff1d00720c */ /* 0x000fe20003f46270 */
[----:B------:R-:W-:Y:S01]  /*3700*/  @!P0 IMAD.MOV R4, RZ, RZ, -R4 ;  /* 0x000000ffff048224 */ /* 0x000fe200078e0a04 */
[----:B------:R-:W-:Y:S01]  /*3710*/  ISETP.GE.AND P0, PT, R23, RZ, PT ;  /* 0x000000ff1700720c */ /* 0x000fe20003f06270 */
[----:B------:R-:W3:Y:S01]  /*3720*/  LDL R29, [R1+0x1d28] ;  /* 0x001d2800011d7983 */ /* 0x000ee20000100800 */
[----:B------:R-:W-:Y:S01]  /*3730*/  @!P3 IMAD.MOV R5, RZ, RZ, -R5 ;  /* 0x000000ffff05b224 */ /* 0x000fe200078e0a05 */
[----:B------:R-:W-:Y:S01]  /*3740*/  ISETP.GE.AND P3, PT, R26, RZ, PT ;  /* 0x000000ff1a00720c */ /* 0x000fe20003f66270 */
[----:B------:R-:W-:Y:S01]  /*3750*/  @!P1 IMAD.MOV R6, RZ, RZ, -R6 ;  /* 0x000000ffff069224 */ /* 0x000fe200078e0a06 */
[----:B------:R0:W-:Y:S01]  /*3760*/  STL [R1+0x1dc0], R4 ;  /* 0x001dc00401007387 */ /* 0x0001e20000100800 */
[----:B------:R-:W-:Y:S01]  /*3770*/  @!P5 IMAD.MOV R7, RZ, RZ, -R7 ;  /* 0x000000ffff07d224 */ /* 0x000fe200078e0a07 */
[----:B------:R-:W-:Y:S01]  /*3780*/  ISETP.GE.AND P1, PT, R16, RZ, PT ;  /* 0x000000ff1000720c */ /* 0x000fe20003f26270 */
[----:B----4-:R-:W-:Y:S01]  /*3790*/  @!P4 IMAD.MOV R9, RZ, RZ, -R9 ;  /* 0x000000ffff09c224 */ /* 0x010fe200078e0a09 */
[----:B------:R-:W-:Y:S01]  /*37a0*/  ISETP.GE.AND P5, PT, R17, RZ, PT ;  /* 0x000000ff1100720c */ /* 0x000fe20003fa6270 */
[----:B------:R-:W4:Y:S01]  /*37b0*/  LDL R23, [R1+0x1d24] ;  /* 0x001d240001177983 */ /* 0x000f220000100800 */
[----:B-----5:R-:W-:Y:S01]  /*37c0*/  @!P2 IMAD.MOV R8, RZ, RZ, -R8 ;  /* 0x000000ffff08a224 */ /* 0x020fe200078e0a08 */
[----:B--2---:R-:W-:Y:S01]  /*37d0*/  ISETP.GE.AND P2, PT, R2, RZ, PT ;  /* 0x000000ff0200720c */ /* 0x004fe20003f46270 */
[----:B------:R-:W-:Y:S01]  /*37e0*/  @!P0 IMAD.MOV R10, RZ, RZ, -R10 ;  /* 0x000000ffff0a8224 */ /* 0x000fe200078e0a0a */
[----:B------:R-:W2:Y:S04]  /*37f0*/  LDL R26, [R1+0x1d20] ;  /* 0x001d2000011a7983 */ /* 0x000ea80000100800 */
[----:B------:R-:W5:Y:S04]  /*3800*/  LDL R16, [R1+0x1d1c] ;  /* 0x001d1c0001107983 */ /* 0x000f680000100800 */
[----:B------:R-:W4:Y:S04]  /*3810*/  LDL R17, [R1+0x1d18] ;  /* 0x001d180001117983 */ /* 0x000f280000100800 */
[----:B0-----:R-:W4:Y:S04]  /*3820*/  LDL R4, [R1+0x1d14] ;  /* 0x001d140001047983 */ /* 0x001f280000100800 */
[----:B------:R-:W4:Y:S04]  /*3830*/  LDL R3, [R1+0x1d10] ;  /* 0x001d100001037983 */ /* 0x000f280000100800 */
[----:B------:R-:W4:Y:S01]  /*3840*/  LDL R2, [R1+0x1d08] ;  /* 0x001d080001027983 */ /* 0x000f220000100800 */
[----:B---3--:R-:W-:-:S03]  /*3850*/  ISETP.GE.AND P4, PT, R0, RZ, PT ;  /* 0x000000ff0000720c */ /* 0x008fc60003f86270 */
[----:B------:R-:W3:Y:S01]  /*3860*/  LDL R0, [R1+0x1d0c] ;  /* 0x001d0c0001007983 */ /* 0x000ee20000100800 */
[----:B------:R-:W-:-:S03]  /*3870*/  ISETP.GE.AND P0, PT, R12, RZ, PT ;  /* 0x000000ff0c00720c */ /* 0x000fc60003f06270 */
[----:B------:R-:W3:Y:S01]  /*3880*/  LDL.LU R12, [R1+0x1dd4] ;  /* 0x001dd400010c7983 */ /* 0x000ee20000300800 */
[----:B------:R-:W-:Y:S01]  /*3890*/  @!P3 IMAD.MOV R11, RZ, RZ, -R11 ;  /* 0x000000ffff0bb224 */ /* 0x000fe200078e0a0b */
[----:B------:R-:W-:Y:S01]  /*38a0*/  ISETP.GE.AND P3, PT, R29, RZ, PT ;  /* 0x000000ff1d00720c */ /* 0x000fe20003f66270 */
[----:B------:R-:W-:Y:S01]  /*38b0*/  @!P5 IMAD.MOV R13, RZ, RZ, -R13 ;  /* 0x000000ffff0dd224 */ /* 0x000fe200078e0a0d */
[----:B------:R-:W3:Y:S01]  /*38c0*/  LDL R29, [R1+0x1d00] ;  /* 0x001d0000011d7983 */ /* 0x000ee20000100800 */
[----:B------:R-:W-:Y:S02]  /*38d0*/  @!P2 IMAD.MOV R14, RZ, RZ, -R14 ;  /* 0x000000ffff0ea224 */ /* 0x000fe400078e0a0e */
[----:B------:R-:W-:Y:S01]  /*38e0*/  @!P4 IMAD.MOV R15, RZ, RZ, -R15 ;  /* 0x000000ffff0fc224 */ /* 0x000fe200078e0a0f */
[----:B--2---:R-:W-:Y:S02]  /*38f0*/  ISETP.GE.AND P5, PT, R26, RZ, PT ;  /* 0x000000ff1a00720c */ /* 0x004fe40003fa6270 */
[----:B------:R-:W2:Y:S01]  /*3900*/  LDL R26, [R1+0x1cd4] ;  /* 0x001cd400011a7983 */ /* 0x000ea20000100800 */
[----:B-----5:R-:W-:-:S02]  /*3910*/  ISETP.GE.AND P2, PT, R16, RZ, PT ;  /* 0x000000ff1000720c */ /* 0x020fc40003f46270 */
[----:B----4-:R-:W-:Y:S01]  /*3920*/  ISETP.GE.AND P4, PT, R17, RZ, PT ;  /* 0x000000ff1100720c */ /* 0x010fe20003f86270 */
[----:B---3--:R-:W-:Y:S01]  /*3930*/  @!P1 IMAD.MOV R12, RZ, RZ, -R12 ;  /* 0x000000ffff0c9224 */ /* 0x008fe200078e0a0c */
[----:B------:R-:W-:Y:S02]  /*3940*/  ISETP.GE.AND P1, PT, R23, RZ, PT ;  /* 0x000000ff1700720c */ /* 0x000fe40003f26270 */
[----:B------:R-:W3:Y:S04]  /*3950*/  LDL R23, [R1+0x1d04] ;  /* 0x001d040001177983 */ /* 0x000ee80000100800 */
[----:B------:R-:W4:Y:S04]  /*3960*/  LDL.LU R16, [R1+0x1dd0] ;  /* 0x001dd00001107983 */ /* 0x000f280000300800 */
[----:B------:R-:W5:Y:S01]  /*3970*/  LDL.LU R17, [R1+0x1dcc] ;  /* 0x001dcc0001117983 */ /* 0x000f620000300800 */
[----:B------:R-:W-:-:S02]  /*3980*/  @!P5 IMAD.MOV R19, RZ, RZ, -R19 ;  /* 0x000000ffff13d224 */ /* 0x000fc400078e0a13 */
[----:B------:R-:W-:Y:S01]  /*3990*/  @!P1 IMAD.MOV R18, RZ, RZ, -R18 ;  /* 0x000000ffff129224 */ /* 0x000fe200078e0a12 */
[----:B------:R-:W-:Y:S01]  /*39a0*/  ISETP.GE.AND P1, PT, R2, RZ, PT ;  /* 0x000000ff0200720c */ /* 0x000fe20003f26270 */
[----:B------:R-:W-:Y:S01]  /*39b0*/  @!P4 IMAD.MOV R21, RZ, RZ, -R21 ;  /* 0x000000ffff15c224 */ /* 0x000fe200078e0a15 */
[----:B------:R-:W-:Y:S01]  /*39c0*/  ISETP.GE.AND P5, PT, R0, RZ, PT ;  /* 0x000000ff0000720c */ /* 0x000fe20003fa6270 */
[----:B------:R-:W-:Y:S01]  /*39d0*/  @!P2 IMAD.MOV R20, RZ, RZ, -R20 ;  /* 0x000000ffff14a224 */ /* 0x000fe200078e0a14 */
[----:B------:R-:W-:Y:S01]  /*39e0*/  ISETP.GE.AND P2, PT, R29, RZ, PT ;  /* 0x000000ff1d00720c */ /* 0x000fe20003f46270 */
[----:B------:R-:W-:Y:S02]  /*39f0*/  IMAD.MOV.U32 R29, RZ, RZ, R22 ;  /* 0x000000ffff1d7224 */ /* 0x000fe400078e0016 */
[----:B------:R-:W0:Y:S01]  /*3a00*/  S2R R22, SR_TID.X ;  /* 0x0000000000167919 */ /* 0x000e220000002100 */
[----:B----4-:R-:W-:Y:S01]  /*3a10*/  @!P0 IMAD.MOV R16, RZ, RZ, -R16 ;  /* 0x000000ffff108224 */ /* 0x010fe200078e0a10 */
[----:B------:R-:W-:-:S02]  /*3a20*/  ISETP.GE.AND P0, PT, R4, RZ, PT ;  /* 0x000000ff0400720c */ /* 0x000fc40003f06270 */
[----:B------:R-:W4:Y:S01]  /*3a30*/  LDL.LU R4, [R1+0xc] ;  /* 0x00000c0001047983 */ /* 0x000f220000300800 */
[----:B-----5:R-:W-:Y:S01]  /*3a40*/  @!P3 IMAD.MOV R17, RZ, RZ, -R17 ;  /* 0x000000ffff11b224 */ /* 0x020fe200078e0a11 */
[----:B------:R-:W-:Y:S02]  /*3a50*/  ISETP.GE.AND P3, PT, R3, RZ, PT ;  /* 0x000000ff0300720c */ /* 0x000fe40003f66270 */
[----:B------:R-:W5:Y:S01]  /*3a60*/  LDL.LU R3, [R1+0x8] ;  /* 0x0000080001037983 */ /* 0x000f620000300800 */
[----:B---3--:R-:W-:-:S03]  /*3a70*/  ISETP.GE.AND P4, PT, R23, RZ, PT ;  /* 0x000000ff1700720c */ /* 0x008fc60003f86270 */
[----:B------:R-:W3:Y:S04]  /*3a80*/  LDL.LU R2, [R1+0x4] ;  /* 0x0000040001027983 */ /* 0x000ee80000300800 */
[----:B------:R-:W3:Y:S04]  /*3a90*/  LDL.LU R0, [R1] ;  /* 0x0000000001007983 */ /* 0x000ee80000300800 */
[----:B------:R-:W3:Y:S01]  /*3aa0*/  LDL.LU R23, [R1+0x1dc8] ;  /* 0x001dc80001177983 */ /* 0x000ee20000300800 */
[----:B0-----:R-:W-:-:S05]  /*3ab0*/  LOP3.LUT R22, R22, 0x3f, RZ, 0xc0, !PT ;  /* 0x0000003f16167812 */ /* 0x001fca00078ec0ff */
[----:B------:R-:W-:Y:S02]  /*3ac0*/  IMAD R22, R22, c[0x0][0x18c], RZ ;  /* 0x0000630016167a24 */ /* 0x000fe400078e02ff */
[----:B------:R-:W-:-:S03]  /*3ad0*/  @!P0 IMAD.MOV R29, RZ, RZ, -R29 ;  /* 0x000000ffff1d8224 */ /* 0x000fc600078e0a1d */
[----:B------:R-:W-:Y:S02]  /*3ae0*/  LEA R22, P6, R22, c[0x0][0x168], 0x1 ;  /* 0x00005a0016167a11 */ /* 0x000fe400078c08ff */
[----:B--2---:R-:W-:Y:S02]  /*3af0*/  ISETP.GE.AND P0, PT, R26, RZ, PT ;  /* 0x000000ff1a00720c */ /* 0x004fe40003f06270 */
[----:B------:R-:W2:Y:S04]  /*3b00*/  LDL.LU R26, [R1+0x1dc4] ;  /* 0x001dc400011a7983 */ /* 0x000ea80000300800 */
[----:B------:R0:W-:Y:S02]  /*3b10*/  STL [R1+0x1d94], R22 ;  /* 0x001d941601007387 */ /* 0x0001e40000100800 */
[----:B0-----:R-:W-:Y:S01]  /*3b20*/  LOP3.LUT R22, RZ, c[0x0][0x17c], RZ, 0x33, !PT ;  /* 0x00005f00ff167a12 */ /* 0x001fe200078e33ff */
[----:B---3--:R-:W-:Y:S01]  /*3b30*/  @!P3 IMAD.MOV R23, RZ, RZ, -R23 ;  /* 0x000000ffff17b224 */ /* 0x008fe200078e0a17 */
[----:B------:R-:W-:-:S04]  /*3b40*/  ISETP.NE.AND P3, PT, RZ, c[0x0][0x17c], PT ;  /* 0x00005f00ff007a0c */ /* 0x000fc80003f65270 */
[C---:B----4-:R-:W-:Y:S02]  /*3b50*/  SEL R4, R22.reuse, R4, !P3 ;  /* 0x0000000416047207 */ /* 0x050fe40005800000 */
[C---:B-----5:R-:W-:Y:S02]  /*3b60*/  SEL R3, R22.reuse, R3, !P3 ;  /* 0x0000000316037207 */ /* 0x060fe40005800000 */
[C---:B------:R-:W-:Y:S01]  /*3b70*/  SEL R2, R22.reuse, R2, !P3 ;  /* 0x0000000216027207 */ /* 0x040fe20005800000 */
[----:B------:R0:W-:Y:S01]  /*3b80*/  STL [R1+0x10], R4 ;  /* 0x0000100401007387 */ /* 0x0001e20000100800 */
[----:B------:R-:W-:-:S03]  /*3b90*/  SEL R0, R22, R0, !P3 ;  /* 0x0000000016007207 */ /* 0x000fc60005800000 */
[----:B0-----:R-:W3:Y:S04]  /*3ba0*/  LDL.LU R4, [R1+0x1dc0] ;  /* 0x001dc00001047983 */ /* 0x001ee80000300800 */
[----:B------:R0:W-:Y:S04]  /*3bb0*/  STL [R1+0xc], R3 ;  /* 0x00000c0301007387 */ /* 0x0001e80000100800 */
[----:B0-----:R-:W4:Y:S04]  /*3bc0*/  LDL.LU R3, [R1+0x1dbc] ;  /* 0x001dbc0001037983 */ /* 0x001f280000300800 */
[----:B------:R0:W-:Y:S04]  /*3bd0*/  STL [R1+0x8], R2 ;  /* 0x0000080201007387 */ /* 0x0001e80000100800 */
[----:B0-----:R-:W5:Y:S04]  /*3be0*/  LDL.LU R2, [R1+0x1db8] ;  /* 0x001db80001027983 */ /* 0x001f680000300800 */
[----:B------:R0:W-:Y:S04]  /*3bf0*/  STL [R1+0x4], R0 ;  /* 0x0000040001007387 */ /* 0x0001e80000100800 */
[----:B0-----:R-:W2:Y:S02]  /*3c00*/  LDL.LU R0, [R1+0x1db4] ;  /* 0x001db40001007983 */ /* 0x001ea40000300800 */
[----:B--2---:R-:W-:-:S05]  /*3c10*/  SEL R22, R22, R0, !P3 ;  /* 0x0000000016167207 */ /* 0x004fca0005800000 */
[----:B------:R0:W-:Y:S04]  /*3c20*/  STL [R1+0x1d98], R22 ;  /* 0x001d981601007387 */ /* 0x0001e80000100800 */
[----:B0-----:R-:W2:Y:S04]  /*3c30*/  LDL.LU R22, [R1+0x8] ;  /* 0x0000080001167983 */ /* 0x001ea80000300800 */
[----:B--2---:R0:W-:Y:S04]  /*3c40*/  STL [R1+0x1d9c], R22 ;  /* 0x001d9c1601007387 */ /* 0x0041e80000100800 */
        /* <DEDUP_REMOVED lines=8> */
[----:B0-----:R-:W2:Y:S01]  /*3cd0*/  LDL.LU R22, [R1+0x1c] ;  /* 0x00001c0001167983 */ /* 0x001ea20000300800 */
[----:B------:R-:W-:-:S02]  /*3ce0*/  @!P1 IMAD.MOV R24, RZ, RZ, -R24 ;  /* 0x000000ffff189224 */ /* 0x000fc400078e0a18 */
[----:B------:R-:W-:Y:S02]  /*3cf0*/  @!P5 IMAD.MOV R25, RZ, RZ, -R25 ;  /* 0x000000ffff19d224 */ /* 0x000fe400078e0a19 */
[----:B------:R-:W-:Y:S02]  /*3d00*/  @!P2 IMAD.MOV R27, RZ, RZ, -R27 ;  /* 0x000000ffff1ba224 */ /* 0x000fe400078e0a1b */
[----:B------:R-:W-:Y:S02]  /*3d10*/  @!P4 IMAD.MOV R28, RZ, RZ, -R28 ;  /* 0x000000ffff1cc224 */ /* 0x000fe400078e0a1c */
[----:B------:R-:W-:Y:S01]  /*3d20*/  @!P0 IMAD.MOV R26, RZ, RZ, -R26 ;  /* 0x000000ffff1a8224 */ /* 0x000fe200078e0a1a */
[----:B------:R-:W0:Y:S04]  /*3d30*/  S2R R0, SR_TID.X ;  /* 0x0000000000007919 */ /* 0x000e280000002100 */
[----:B--2---:R1:W-:Y:S02]  /*3d40*/  STL [R1+0x1db0], R22 ;  /* 0x001db01601007387 */ /* 0x0043e40000100800 */
[----:B-1----:R-:W-:-:S04]  /*3d50*/  LOP3.LUT R22, RZ, c[0x0][0x17c], RZ, 0x33, !PT ;  /* 0x00005f00ff167a12 */ /* 0x002fc800078e33ff */
[C---:B-----5:R-:W-:Y:S02]  /*3d60*/  SEL R2, R22.reuse, R2, !P3 ;  /* 0x0000000216027207 */ /* 0x060fe40005800000 */
[C---:B----4-:R-:W-:Y:S02]  /*3d70*/  SEL R3, R22.reuse, R3, !P3 ;  /* 0x0000000316037207 */ /* 0x050fe40005800000 */
[C---:B---3--:R-:W-:Y:S02]  /*3d80*/  SEL R4, R22.reuse, R4, !P3 ;  /* 0x0000000416047207 */ /* 0x048fe40005800000 */
[C---:B------:R-:W-:Y:S02]  /*3d90*/  SEL R5, R22.reuse, R5, !P3 ;  /* 0x0000000516057207 */ /* 0x040fe40005800000 */
[C---:B------:R-:W-:Y:S02]  /*3da0*/  SEL R6, R22.reuse, R6, !P3 ;  /* 0x0000000616067207 */ /* 0x040fe40005800000 */
[----:B------:R-:W-:-:S02]  /*3db0*/  SEL R7, R22, R7, !P3 ;  /* 0x0000000716077207 */ /* 0x000fc40005800000 */
[C---:B------:R-:W-:Y:S02]  /*3dc0*/  SEL R8, R22.reuse, R8, !P3 ;  /* 0x0000000816087207 */ /* 0x040fe40005800000 */
[C---:B------:R-:W-:Y:S02]  /*3dd0*/  SEL R9, R22.reuse, R9, !P3 ;  /* 0x0000000916097207 */ /* 0x040fe40005800000 */
[C---:B------:R-:W-:Y:S02]  /*3de0*/  SEL R10, R22.reuse, R10, !P3 ;  /* 0x0000000a160a7207 */ /* 0x040fe40005800000 */
        /* <DEDUP_REMOVED lines=17> */
[----:B------:R-:W-:Y:S02]  /*3f00*/  SEL R26, R22, R26, !P3 ;  /* 0x0000001a161a7207 */ /* 0x000fe40005800000 */
[----:B------:R-:W2:Y:S01]  /*3f10*/  LDL.LU R22, [R1+0x1db0] ;  /* 0x001db00001167983 */ /* 0x000ea20000300800 */
[----:B0-----:R-:W-:-:S05]  /*3f20*/  LOP3.LUT R0, R0, 0x3f, RZ, 0xc0, !PT ;  /* 0x0000003f00007812 */ /* 0x001fca00078ec0ff */
[----:B------:R-:W-:-:S05]  /*3f30*/  IMAD R0, R0, c[0x0][0x18c], RZ ;  /* 0x0000630000007a24 */ /* 0x000fca00078e02ff */
[----:B------:R-:W-:-:S05]  /*3f40*/  LEA.HI.X.SX32 R0, R0, c[0x0][0x16c], 0x1, P6 ;  /* 0x00005b0000007a11 */ /* 0x000fca00030f0eff */
[----:B------:R0:W-:Y:S04]  /*3f50*/  STL [R1+0x1d90], R0 ;  /* 0x001d900001007387 */ /* 0x0001e80000100800 */
[----:B0-----:R-:W3:Y:S01]  /*3f60*/  LDL.LU R0, [R1+0x4] ;  /* 0x0000040001007983 */ /* 0x001ee20000300800 */
[----:B--2---:R-:W-:-:S05]  /*3f70*/  IMAD R22, R22, c[0x0][0x184], RZ ;  /* 0x0000610016167a24 */ /* 0x004fca00078e02ff */
[----:B------:R0:W-:Y:S04]  /*3f80*/  STL [R1+0x1c], R22 ;  /* 0x00001c1601007387 */ /* 0x0001e80000100800 */
[----:B0-----:R-:W2:Y:S02]  /*3f90*/  LDL.LU R22, [R1+0x1dac] ;  /* 0x001dac0001167983 */ /* 0x001ea40000300800 */
        /* <DEDUP_REMOVED lines=14> */
[----:B0-----:R-:W2:Y:S01]  /*4080*/  LDL.LU R22, [R1+0x1d98] ;  /* 0x001d980001167983 */ /* 0x001ea20000300800 */
[----:B---3--:R-:W-:Y:S02]  /*4090*/  IMAD R0, R0, c[0x0][0x190], RZ ;  /* 0x0000640000007a24 */ /* 0x008fe400078e02ff */
[----:B------:R-:W-:-:S03]  /*40a0*/  IMAD R5, R5, c[0x0][0x190], RZ ;  /* 0x0000640005057a24 */ /* 0x000fc600078e02ff */
[----:B------:R2:W-:Y:S01]  /*40b0*/  STL [R1+0x4], R0 ;  /* 0x0000040001007387 */ /* 0x0005e20000100800 */
[----:B------:R-:W-:Y:S02]  /*40c0*/  IMAD R6, R6, c[0x0][0x190], RZ ;  /* 0x0000640006067a24 */ /* 0x000fe400078e02ff */
[----:B------:R-:W-:Y:S02]  /*40d0*/  IMAD R7, R7, c[0x0][0x190], RZ ;  /* 0x0000640007077a24 */ /* 0x000fe400078e02ff */
[----:B------:R-:W-:Y:S02]  /*40e0*/  IMAD R8, R8, c[0x0][0x190], RZ ;  /* 0x0000640008087a24 */ /* 0x000fe400078e02ff */
[----:B------:R-:W-:Y:S02]  /*40f0*/  IMAD R9, R9, c[0x0][0x190], RZ ;  /* 0x0000640009097a24 */ /* 0x000fe400078e02ff */
[----:B--2---:R-:W-:Y:S02]  /*4100*/  IMAD R0, R22, c[0x0][0x190], RZ ;  /* 0x0000640016007a24 */ /* 0x004fe400078e02ff */
[----:B------:R-:W2:Y:S04]  /*4110*/  LDL.LU R22, [R1+0x1d94] ;  /* 0x001d940001167983 */ /* 0x000ea80000300800 */
[----:B------:R-:W-:Y:S04]  /*4120*/  STL [R1], R0 ;  /* 0x0000000001007387 */ /* 0x000fe80000100800 */
[----:B------:R0:W-:Y:S04]  /*4130*/  STL [R1+0x1d8c], R5 ;  /* 0x001d8c0501007387 */ /* 0x0001e80000100800 */
[----:B0-----:R-:W2:Y:S04]  /*4140*/  LDL.LU R5, [R1+0x10] ;  /* 0x0000100001057983 */ /* 0x001ea80000300800 */
[----:B------:R0:W-:Y:S04]  /*4150*/  STL [R1+0x1d88], R6 ;  /* 0x001d880601007387 */ /* 0x0001e80000100800 */
[----:B0-----:R-:W3:Y:S04]  /*4160*/  LDL.LU R6, [R1+0xc] ;  /* 0x00000c0001067983 */ /* 0x001ee80000300800 */
[----:B------:R0:W-:Y:S04]  /*4170*/  STL [R1+0x1d84], R7 ;  /* 0x001d840701007387 */ /* 0x0001e80000100800 */
[----:B0-----:R-:W4:Y:S04]  /*4180*/  LDL.LU R7, [R1+0x8] ;  /* 0x0000080001077983 */ /* 0x001f280000300800 */
[----:B------:R0:W-:Y:S04]  /*4190*/  STL [R1+0x1d80], R8 ;  /* 0x001d800801007387 */ /* 0x0001e80000100800 */
[----:B0-----:R-:W5:Y:S04]  /*41a0*/  LDL.LU R8, [R1+0x4] ;  /* 0x0000040001087983 */ /* 0x001f680000300800 */
[----:B------:R0:W-:Y:S04]  /*41b0*/  STL [R1+0x1d7c], R9 ;  /* 0x001d7c0901007387 */ /* 0x0001e80000100800 */
[----:B0-----:R-:W5:Y:S01]  /*41c0*/  LDL.LU R9, [R1] ;  /* 0x0000000001097983 */ /* 0x001f620000300800 */
[----:B------:R-:W-:-:S02]  /*41d0*/  IMAD R2, R2, c[0x0][0x190], RZ ;  /* 0x0000640002027a24 */ /* 0x000fc400078e02ff */
[----:B------:R-:W-:Y:S01]  /*41e0*/  IMAD R3, R3, c[0x0][0x190], RZ ;  /* 0x0000640003037a24 */ /* 0x000fe200078e02ff */
[----:B--2---:R-:W-:-:S05]  /*41f0*/  LEA R0, P0, R5, R22, 0x1 ;  /* 0x0000001605007211 */ /* 0x004fca00078008ff */
[----:B------:R3:W-:Y:S02]  /*4200*/  STL [R1+0x1c98], R0 ;  /* 0x001c980001007387 */ /* 0x0007e40000100800 */
[----:B---3--:R-:W-:-:S05]  /*4210*/  LEA R0, P1, R6, R22, 0x1 ;  /* 0x0000001606007211 */ /* 0x008fca00078208ff */
[----:B------:R4:W-:Y:S02]  /*4220*/  STL [R1+0x1c9c], R0 ;  /* 0x001c9c0001007387 */ /* 0x0009e40000100800 */
[----:B----4-:R-:W-:-:S05]  /*4230*/  LEA R0, P2, R7, R22, 0x1 ;  /* 0x0000001607007211 */ /* 0x010fca00078408ff */
[----:B------:R5:W-:Y:S02]  /*4240*/  STL [R1+0x1ca0], R0 ;  /* 0x001ca00001007387 */ /* 0x000be40000100800 */
[----:B-----5:R-:W-:-:S05]  /*4250*/  LEA R0, P3, R8, R22, 0x1 ;  /* 0x0000001608007211 */ /* 0x020fca00078608ff */
[----:B------:R0:W-:Y:S02]  /*4260*/  STL [R1+0x1ca4], R0 ;  /* 0x001ca40001007387 */ /* 0x0001e40000100800 */
[----:B0-----:R-:W-:-:S05]  /*4270*/  LEA R0, P4, R9, R22, 0x1 ;  /* 0x0000001609007211 */ /* 0x001fca00078808ff */
[----:B------:R0:W-:Y:S02]  /*4280*/  STL [R1+0x1ca8], R0 ;  /* 0x001ca80001007387 */ /* 0x0001e40000100800 */
[----:B0-----:R-:W-:-:S05]  /*4290*/  LEA R0, P5, R2, R22, 0x1 ;  /* 0x0000001602007211 */ /* 0x001fca00078a08ff */
[----:B------:R0:W-:Y:S02]  /*42a0*/  STL [R1+0x1cac], R0 ;  /* 0x001cac0001007387 */ /* 0x0001e40000100800 */
[----:B0-----:R-:W-:-:S05]  /*42b0*/  LEA R0, P6, R3, R22, 0x1 ;  /* 0x0000001603007211 */ /* 0x001fca00078c08ff */
[----:B------:R0:W-:Y:S04]  /*42c0*/  STL [R1+0x1cb0], R0 ;  /* 0x001cb00001007387 */ /* 0x0001e80000100800 */
[----:B0-----:R-:W2:Y:S01]  /*42d0*/  LDL.LU R0, [R1+0x1d90] ;  /* 0x001d900001007983 */ /* 0x001ea20000300800 */
[----:B------:R-:W-:Y:S01]  /*42e0*/  IMAD R4, R4, c[0x0][0x190], RZ ;  /* 0x0000640004047a24 */ /* 0x000fe200078e02ff */
[----:B--2---:R-:W-:-:S05]  /*42f0*/  LEA.HI.X.SX32 R5, R5, R0, 0x1, P0 ;  /* 0x0000000005057211 */ /* 0x004fca00000f0eff */
[----:B------:R0:W-:Y:S02]  /*4300*/  STL [R1+0x1c90], R5 ;  /* 0x001c900501007387 */ /* 0x0001e40000100800 */
[----:B0-----:R-:W-:-:S05]  /*4310*/  LEA R5, P0, R4, R22, 0x1 ;  /* 0x0000001604057211 */ /* 0x001fca00078008ff */
[----:B------:R0:W-:Y:S04]  /*4320*/  STL [R1+0x1c94], R5 ;  /* 0x001c940501007387 */ /* 0x0001e80000100800 */
[----:B0-----:R-:W2:Y:S01]  /*4330*/  LDL.LU R5, [R1+0x1d8c] ;  /* 0x001d8c0001057983 */ /* 0x001ea20000300800 */
[----:B------:R-:W-:-:S05]  /*4340*/  LEA.HI.X.SX32 R6, R6, R0, 0x1, P1 ;  /* 0x0000000006067211 */ /* 0x000fca00008f0eff */
[----:B------:R2:W-:Y:S02]  /*4350*/  STL [R1+0x1c88], R6 ;  /* 0x001c880601007387 */ /* 0x0005e40000100800 */
[----:B--2---:R-:W-:-:S05]  /*4360*/  LEA R6, P1, R5, R22, 0x1 ;  /* 0x0000001605067211 */ /* 0x004fca00078208ff */
        /* <DEDUP_REMOVED lines=17> */
[----:B------:R-:W-:Y:S01]  /*4480*/  LEA.HI.X.SX32 R2, R2, R0, 0x1, P5 ;  /* 0x0000000002027211 */ /* 0x000fe200028f0eff */
[----:B------:R-:W-:-:S04]  /*4490*/  IMAD R10, R10, c[0x0][0x190], RZ ;  /* 0x000064000a0a7a24 */ /* 0x000fc800078e02ff */
[----:B------:R2:W-:Y:S01]  /*44a0*/  STL [R1+0x1c68], R2 ;  /* 0x001c680201007387 */ /* 0x0005e20000100800 */
[-C--:B------:R-:W-:Y:S01]  /*44b0*/  LEA.HI.X.SX32 R3, R3, R0.reuse, 0x1, P6 ;  /* 0x0000000003037211 */ /* 0x080fe200030f0eff */
[----:B------:R-:W-:Y:S01]  /*44c0*/  IMAD R11, R11, c[0x0][0x190], RZ ;  /* 0x000064000b0b7a24 */ /* 0x000fe200078e02ff */
[----:B------:R-:W-:Y:S01]  /*44d0*/  LEA.HI.X.SX32 R4, R4, R0, 0x1, P0 ;  /* 0x0000000004047211 */ /* 0x000fe200000f0eff */
[----:B------:R-:W-:Y:S02]  /*44e0*/  IMAD R12, R12, c[0x0][0x190], RZ ;  /* 0x000064000c0c7a24 */ /* 0x000fe400078e02ff */
[----:B------:R-:W-:Y:S02]  /*44f0*/  IMAD R13, R13, c[0x0][0x190], RZ ;  /* 0x000064000d0d7a24 */ /* 0x000fe400078e02ff */
[----:B------:R-:W-:Y:S02]  /*4500*/  IMAD R14, R14, c[0x0][0x190], RZ ;  /* 0x000064000e0e7a24 */ /* 0x000fe400078e02ff */
[----:B------:R-:W-:-:S02]  /*4510*/  IMAD R15, R15, c[0x0][0x190], RZ ;  /* 0x000064000f0f7a24 */ /* 0x000fc400078e02ff */
[----:B------:R-:W-:Y:S02]  /*4520*/  IMAD R16, R16, c[0x0][0x190], RZ ;  /* 0x0000640010107a24 */ /* 0x000fe400078e02ff */
[----:B------:R-:W-:Y:S02]  /*4530*/  IMAD R17, R17, c[0x0][0x190], RZ ;  /* 0x0000640011117a24 */ /* 0x000fe400078e02ff */
[----:B------:R-:W-:Y:S02]  /*4540*/  IMAD R18, R18, c[0x0][0x190], RZ ;  /* 0x0000640012127a24 */ /* 0x000fe400078e02ff */
[----:B------:R-:W-:Y:S02]  /*4550*/  IMAD R19, R19, c[0x0][0x190], RZ ;  /* 0x0000640013137a24 */ /* 0x000fe400078e02ff */
[----:B------:R-:W-:Y:S02]  /*4560*/  IMAD R20, R20, c[0x0][0x190], RZ ;  /* 0x0000640014147a24 */ /* 0x000fe400078e02ff */
[----:B------:R-:W-:-:S02]  /*4570*/  IMAD R21, R21, c[0x0][0x190], RZ ;  /* 0x0000640015157a24 */ /* 0x000fc400078e02ff */
[----:B------:R-:W-:Y:S02]  /*4580*/  IMAD R29, R29, c[0x0][0x190], RZ ;  /* 0x000064001d1d7a24 */ /* 0x000fe400078e02ff */
[----:B------:R-:W-:Y:S01]  /*4590*/  IMAD R23, R23, c[0x0][0x190], RZ ;  /* 0x0000640017177a24 */ /* 0x000fe200078e02ff */
[----:B--2---:R-:W-:-:S05]  /*45a0*/  LEA R2, P5, R9, R22, 0x1 ;  /* 0x0000001609027211 */ /* 0x004fca00078a08ff */
[----:B------:R0:W-:Y:S04]  /*45b0*/  STL [R1+0x1c6c], R2 ;  /* 0x001c6c0201007387 */ /* 0x0001e80000100800 */
[----:B------:R1:W-:Y:S01]  /*45c0*/  STL [R1+0x1c60], R3 ;  /* 0x001c600301007387 */ /* 0x0003e20000100800 */
[-C--:B0-----:R-:W-:Y:S02]  /*45d0*/  LEA R2, P6, R10, R22.reuse, 0x1 ;  /* 0x000000160a027211 */ /* 0x081fe400078c08ff */
[----:B-1----:R-:W-:-:S03]  /*45e0*/  LEA R3, P0, R11, R22, 0x1 ;  /* 0x000000160b037211 */ /* 0x002fc600078008ff */
[----:B------:R0:W-:Y:S04]  /*45f0*/  STL [R1+0x1c64], R2 ;  /* 0x001c640201007387 */ /* 0x0001e80000100800 */
[----:B------:R1:W-:Y:S01]  /*4600*/  STL [R1+0x1c58], R4 ;  /* 0x001c580401007387 */ /* 0x0003e20000100800 */
[----:B0-----:R-:W-:-:S03]  /*4610*/  LEA.HI.X.SX32 R2, R5, R0, 0x1, P1 ;  /* 0x0000000005027211 */ /* 0x001fc600008f0eff */
[----:B------:R0:W-:Y:S01]  /*4620*/  STL [R1+0x1c5c], R3 ;  /* 0x001c5c0301007387 */ /* 0x0001e20000100800 */
[----:B-1----:R-:W-:-:S03]  /*4630*/  LEA R4, P1, R12, R22, 0x1 ;  /* 0x000000160c047211 */ /* 0x002fc600078208ff */
[----:B------:R1:W-:Y:S01]  /*4640*/  STL [R1+0x1c50], R2 ;  /* 0x001c500201007387 */ /* 0x0003e20000100800 */
[----:B0-----:R-:W-:-:S03]  /*4650*/  LEA.HI.X.SX32 R3, R6, R0, 0x1, P2 ;  /* 0x0000000006037211 */ /* 0x001fc600010f0eff */
[----:B------:R0:W-:Y:S01]  /*4660*/  STL [R1+0x1c54], R4 ;  /* 0x001c540401007387 */ /* 0x0001e20000100800 */
[----:B-1----:R-:W-:-:S03]  /*4670*/  LEA R2, P2, R13, R22, 0x1 ;  /* 0x000000160d027211 */ /* 0x002fc600078408ff */
[----:B------:R1:W-:Y:S04]  /*4680*/  STL [R1+0x1c48], R3 ;  /* 0x001c480301007387 */ /* 0x0003e80000100800 */
[----:B------:R2:W-:Y:S01]  /*4690*/  STL [R1+0x1c4c], R2 ;  /* 0x001c4c0201007387 */ /* 0x0005e20000100800 */
[----:B0-----:R-:W-:Y:S02]  /*46a0*/  LEA.HI.X.SX32 R4, R7, R0, 0x1, P3 ;  /* 0x0000000007047211 */ /* 0x001fe400018f0eff */
[----:B-1----:R-:W-:-:S03]  /*46b0*/  LEA R3, P3, R14, R22, 0x1 ;  /* 0x000000160e037211 */ /* 0x002fc600078608ff */
[----:B------:R0:W-:Y:S01]  /*46c0*/  STL [R1+0x1c40], R4 ;  /* 0x001c400401007387 */ /* 0x0001e20000100800 */
[----:B--2---:R-:W-:-:S03]  /*46d0*/  LEA.HI.X.SX32 R2, R8, R0, 0x1, P4 ;  /* 0x0000000008027211 */ /* 0x004fc600020f0eff */
[----:B------:R-:W2:Y:S04]  /*46e0*/  LDL.LU R7, [R1+0x14] ;  /* 0x0000140001077983 */ /* 0x000ea80000300800 */
[----:B------:R1:W-:Y:S01]  /*46f0*/  STL [R1+0x1c44], R3 ;  /* 0x001c440301007387 */ /* 0x0003e20000100800 */
[----:B0-----:R-:W-:-:S03]  /*4700*/  LEA R4, P4, R15, R22, 0x1 ;  /* 0x000000160f047211 */ /* 0x001fc600078808ff */
[----:B------:R0:W-:Y:S01]  /*4710*/  STL [R1+0x1c38], R2 ;  /* 0x001c380201007387 */ /* 0x0001e20000100800 */
[----:B-1----:R-:W-:-:S03]  /*4720*/  LEA.HI.X.SX32 R3, R9, R0, 0x1, P5 ;  /* 0x0000000009037211 */ /* 0x002fc600028f0eff */
[----:B------:R1:W-:Y:S01]  /*4730*/  STL [R1+0x1c3c], R4 ;  /* 0x001c3c0401007387 */ /* 0x0003e20000100800 */
[----:B0-----:R-:W-:-:S03]  /*4740*/  LEA R2, P5, R16, R22, 0x1 ;  /* 0x0000001610027211 */ /* 0x001fc600078a08ff */
[----:B------:R0:W-:Y:S04]  /*4750*/  STL [R1+0x1c30], R3 ;  /* 0x001c300301007387 */ /* 0x0001e80000100800 */
[----:B------:R3:W-:Y:S01]  /*4760*/  STL [R1+0x1c34], R2 ;  /* 0x001c340201007387 */ /* 0x0007e20000100800 */
[----:B-1----:R-:W-:Y:S02]  /*4770*/  LEA.HI.X.SX32 R4, R10, R0, 0x1, P6 ;  /* 0x000000000a047211 */ /* 0x002fe400030f0eff */
[----:B0-----:R-:W-:-:S03]  /*4780*/  LEA R3, P6, R17, R22, 0x1 ;  /* 0x0000001611037211 */ /* 0x001fc600078c08ff */
[----:B------:R-:W-:Y:S01]  /*4790*/  STL [R1+0x1c28], R4 ;  /* 0x001c280401007387 */ /* 0x000fe20000100800 */
[----:B---3--:R-:W-:-:S03]  /*47a0*/  LEA.HI.X.SX32 R2, R11, R0, 0x1, P0 ;  /* 0x000000000b027211 */ /* 0x008fc600000f0eff */
[----:B------:R-:W3:Y:S04]  /*47b0*/  LDL.LU R11, [R1+0x18] ;  /* 0x00001800010b7983 */ /* 0x000ee80000300800 */
[----:B------:R0:W-:Y:S04]  /*47c0*/  STL [R1+0x1c2c], R3 ;  /* 0x001c2c0301007387 */ /* 0x0001e80000100800 */
[----:B------:R1:W-:Y:S01]  /*47d0*/  STL [R1+0x1c20], R2 ;  /* 0x001c200201007387 */ /* 0x0003e20000100800 */
[----:B0-----:R-:W-:Y:S02]  /*47e0*/  LEA R3, P0, R18, R22, 0x1 ;  /* 0x0000001612037211 */ /* 0x001fe400078008ff */
[----:B-1----:R-:W-:-:S03]  /*47f0*/  LEA.HI.X.SX32 R2, R12, R0, 0x1, P1 ;  /* 0x000000000c027211 */ /* 0x002fc600008f0eff */
[----:B------:R0:W-:Y:S01]  /*4800*/  STL [R1+0x1c24], R3 ;  /* 0x001c240301007387 */ /* 0x0001e20000100800 */
[----:B------:R-:W-:-:S03]  /*4810*/  LEA R4, P1, R19, R22, 0x1 ;  /* 0x0000001613047211 */ /* 0x000fc600078208ff */
        /* <DEDUP_REMOVED lines=9> */
[----:B----4-:R-:W-:-:S03]  /*48b0*/  LEA.HI.X.SX32 R2, R15, R0, 0x1, P4 ;  /* 0x000000000f027211 */ /* 0x010fc600020f0eff */
[----:B0-----:R-:W4:Y:S04]  /*48c0*/  LDL.LU R4, [R1+0x1c] ;  /* 0x00001c0001047983 */ /* 0x001f280000300800 */
[----:B------:R0:W-:Y:S04]  /*48d0*/  STL [R1+0x1c0c], R3 ;  /* 0x001c0c0301007387 */ /* 0x0001e80000100800 */
[----:B------:R1:W-:Y:S01]  /*48e0*/  STL [R1+0x1c00], R2 ;  /* 0x001c000201007387 */ /* 0x0003e20000100800 */
[----:B0-----:R-:W-:Y:S02]  /*48f0*/  LEA R3, P4, R29, R22, 0x1 ;  /* 0x000000161d037211 */ /* 0x001fe400078808ff */
[----:B-1----:R-:W-:-:S02]  /*4900*/  LEA.HI.X.SX32 R2, R16, R0, 0x1, P5 ;  /* 0x0000000010027211 */ /* 0x002fc400028f0eff */
[----:B------:R-:W-:Y:S01]  /*4910*/  LEA R5, P5, R23, R22, 0x1 ;  /* 0x0000001617057211 */ /* 0x000fe200078a08ff */
[----:B------:R-:W-:Y:S04]  /*4920*/  STL [R1+0x1c04], R3 ;  /* 0x001c040301007387 */ /* 0x000fe80000100800 */
[----:B------:R-:W-:Y:S04]  /*4930*/  STL [R1+0x1bf8], R2 ;  /* 0x001bf80201007387 */ /* 0x000fe80000100800 */
[----:B------:R0:W-:Y:S04]  /*4940*/  STL [R1+0x1bfc], R5 ;  /* 0x001bfc0501007387 */ /* 0x0001e80000100800 */
[----:B0-----:R-:W5:Y:S01]  /*4950*/  LDL.LU R5, [R1+0x24] ;  /* 0x0000240001057983 */ /* 0x001f620000300800 */
[----:B------:R-:W-:Y:S01]  /*4960*/  IMAD R24, R24, c[0x0][0x190], RZ ;  /* 0x0000640018187a24 */ /* 0x000fe200078e02ff */
[----:B------:R-:W-:Y:S01]  /*4970*/  LEA.HI.X.SX32 R3, R17, R0, 0x1, P6 ;  /* 0x0000000011037211 */ /* 0x000fe200030f0eff */
[----:B------:R-:W-:-:S03]  /*4980*/  IMAD R25, R25, c[0x0][0x190], RZ ;  /* 0x0000640019197a24 */ /* 0x000fc600078e02ff */
[----:B------:R-:W-:Y:S01]  /*4990*/  LEA R2, P6, R24, R22, 0x1 ;  /* 0x0000001618027211 */ /* 0x000fe200078c08ff */
[----:B------:R0:W-:Y:S01]  /*49a0*/  STL [R1+0x1bf0], R3 ;  /* 0x001bf00301007387 */ /* 0x0001e20000100800 */
[----:B------:R-:W-:Y:S01]  /*49b0*/  LEA.HI.X.SX32 R6, R18, R0, 0x1, P0 ;  /* 0x0000000012067211 */ /* 0x000fe200000f0eff */
[----:B------:R-:W-:Y:S02]  /*49c0*/  IMAD R27, R27, c[0x0][0x190], RZ ;  /* 0x000064001b1b7a24 */ /* 0x000fe400078e02ff */
[----:B------:R1:W-:Y:S01]  /*49d0*/  STL [R1+0x1bf4], R2 ;  /* 0x001bf40201007387 */ /* 0x0003e20000100800 */
[----:B------:R-:W-:Y:S01]  /*49e0*/  IMAD R28, R28, c[0x0][0x190], RZ ;  /* 0x000064001c1c7a24 */ /* 0x000fe200078e02ff */
[----:B0-----:R-:W-:Y:S02]  /*49f0*/  LEA R3, P0, R25, R22, 0x1 ;  /* 0x0000001619037211 */ /* 0x001fe400078008ff */
[----:B------:R0:W-:Y:S01]  /*4a00*/  STL [R1+0x1be8], R6 ;  /* 0x001be80601007387 */ /* 0x0001e20000100800 */
[----:B-1----:R-:W-:Y:S01]  /*4a10*/  LEA.HI.X.SX32 R2, R19, R0, 0x1, P1 ;  /* 0x0000000013027211 */ /* 0x002fe200008f0eff */
[----:B------:R-:W-:-:S02]  /*4a20*/  IMAD R26, R26, c[0x0][0x190], RZ ;  /* 0x000064001a1a7a24 */ /* 0x000fc400078e02ff */
[----:B0-----:R-:W5:Y:S04]  /*4a30*/  LDL.LU R6, [R1+0x28] ;  /* 0x0000280001067983 */ /* 0x001f680000300800 */
[----:B------:R0:W-:Y:S04]  /*4a40*/  STL [R1+0x1bec], R3 ;  /* 0x001bec0301007387 */ /* 0x0001e80000100800 */
[----:B------:R1:W-:Y:S01]  /*4a50*/  STL [R1+0x1be0], R2 ;  /* 0x001be00201007387 */ /* 0x0003e20000100800 */
[----:B------:R-:W-:Y:S02]  /*4a60*/  LEA.HI.X.SX32 R8, R21, R0, 0x1, P3 ;  /* 0x0000000015087211 */ /* 0x000fe400018f0eff */
[----:B0-----:R-:W-:-:S02]  /*4a70*/  LEA R3, P1, R27, R22, 0x1 ;  /* 0x000000161b037211 */ /* 0x001fc400078208ff */
[----:B-1----:R-:W-:Y:S02]  /*4a80*/  LEA.HI.X.SX32 R2, R20, R0, 0x1, P2 ;  /* 0x0000000014027211 */ /* 0x002fe400010f0eff */
[----:B------:R-:W-:Y:S01]  /*4a90*/  LEA R9, P2, R28, R22, 0x1 ;  /* 0x000000161c097211 */ /* 0x000fe200078408ff */
[----:B------:R0:W-:Y:S04]  /*4aa0*/  STL [R1+0x1be4], R3 ;  /* 0x001be40301007387 */ /* 0x0001e80000100800 */
[----:B------:R-:W-:Y:S04]  /*4ab0*/  STL [R1+0x1bd8], R2 ;  /* 0x001bd80201007387 */ /* 0x000fe80000100800 */
[----:B------:R1:W-:Y:S01]  /*4ac0*/  STL [R1+0x1bdc], R9 ;  /* 0x001bdc0901007387 */ /* 0x0003e20000100800 */
[----:B0-----:R-:W-:-:S03]  /*4ad0*/  LEA.HI.X.SX32 R3, R29, R0, 0x1, P4 ;  /* 0x000000001d037211 */ /* 0x001fc600020f0eff */
[----:B------:R0:W-:Y:S01]  /*4ae0*/  STL [R1+0x1bd4], R8 ;  /* 0x001bd40801007387 */ /* 0x0001e20000100800 */
[----:B-1----:R-:W-:-:S03]  /*4af0*/  LEA R9, P4, R26, R22, 0x1 ;  /* 0x000000161a097211 */ /* 0x002fc600078808ff */
[----:B------:R-:W-:Y:S01]  /*4b00*/  STL [R1+0x1bd0], R3 ;  /* 0x001bd00301007387 */ /* 0x000fe20000100800 */
[----:B0-----:R-:W-:-:S03]  /*4b10*/  LEA.HI.X.SX32 R8, R23, R0, 0x1, P5 ;  /* 0x0000000017087211 */ /* 0x001fc600028f0eff */
[----:B------:R0:W-:Y:S04]  /*4b20*/  STL [R1+0x1bcc], R9 ;  /* 0x001bcc0901007387 */ /* 0x0001e80000100800 */
[----:B------:R-:W5:Y:S04]  /*4b30*/  LDL.LU R10, [R1+0x30] ;  /* 0x00003000010a7983 */ /* 0x000f680000300800 */
[----:B------:R1:W-:Y:S01]  /*4b40*/  STL [R1+0x1bc8], R8 ;  /* 0x001bc80801007387 */ /* 0x0003e20000100800 */
[-C--:B0-----:R-:W-:Y:S02]  /*4b50*/  LEA.HI.X.SX32 R9, R24, R0.reuse, 0x1, P6 ;  /* 0x0000000018097211 */ /* 0x081fe400030f0eff */
[----:B------:R-:W-:-:S02]  /*4b60*/  LEA.HI.X.SX32 R14, R25, R0, 0x1, P0 ;  /* 0x00000000190e7211 */ /* 0x000fc400000f0eff */
[----:B------:R-:W-:Y:S01]  /*4b70*/  LEA.HI.X.SX32 R15, R27, R0, 0x1, P1 ;  /* 0x000000001b0f7211 */ /* 0x000fe200008f0eff */
[----:B-1----:R-:W-:Y:S02]  /*4b80*/  IMAD.MOV.U32 R8, RZ, RZ, c[0x0][0x188] ;  /* 0x00006200ff087624 */ /* 0x002fe400078e00ff */
[----:B------:R-:W-:Y:S02]  /*4b90*/  IMAD.MOV.U32 R25, RZ, RZ, R13 ;  /* 0x000000ffff197224 */ /* 0x000fe400078e000d */
[----:B------:R-:W-:Y:S01]  /*4ba0*/  IMAD R8, R8, 0x3f, RZ ;  /* 0x0000003f08087824 */ /* 0x000fe200078e02ff */
[----:B--2---:R-:W-:-:S04]  /*4bb0*/  LEA R2, P3, R7, c[0x0][0x160], 0x1 ;  /* 0x0000580007027a11 */ /* 0x004fc800078608ff */
[----:B------:R-:W-:-:S05]  /*4bc0*/  LEA.HI.X.SX32 R3, R7, c[0x0][0x164], 0x1, P3 ;  /* 0x0000590007037a11 */ /* 0x000fca00018f0eff */
[----:B------:R-:W-:Y:S04]  /*4bd0*/  STL.64 [R1+0x5e8], R2 ;  /* 0x0005e80201007387 */ /* 0x000fe80000100a00 */
[----:B------:R-:W2:Y:S04]  /*4be0*/  LDL.LU R7, [R1+0x2c] ;  /* 0x00002c0001077983 */ /* 0x000ea80000300800 */
[----:B------:R0:W-:Y:S01]  /*4bf0*/  STL [R1+0x1bc4], R9 ;  /* 0x001bc40901007387 */ /* 0x0001e20000100800 */
[----:B---3--:R-:W-:-:S05]  /*4c00*/  LEA R12, P3, R11, c[0x0][0x160], 0x1 ;  /* 0x000058000b0c7a11 */ /* 0x008fca00078608ff */
[----:B------:R-:W-:Y:S04]  /*4c10*/  STL [R1+0x660], R12 ;  /* 0x0006600c01007387 */ /* 0x000fe80000100800 */
[----:B0-----:R-:W3:Y:S04]  /*4c20*/  LDL.LU R9, [R1+0x34] ;  /* 0x0000340001097983 */ /* 0x001ee80000300800 */
[----:B------:R0:W-:Y:S01]  /*4c30*/  STL [R1+0x1bc0], R14 ;  /* 0x001bc00e01007387 */ /* 0x0001e20000100800 */
[----:B------:R-:W-:Y:S01]  /*4c40*/  IMAD.MOV.U32 R24, RZ, RZ, R12 ;  /* 0x000000ffff187224 */ /* 0x000fe200078e000c */
[----:B------:R-:W-:Y:S01]  /*4c50*/  LEA.HI.X.SX32 R25, R11, c[0x0][0x164], 0x1, P3 ;  /* 0x000059000b197a11 */ /* 0x000fe200018f0eff */
[----:B------:R-:W-:Y:S01]  /*4c60*/  IMAD.WIDE R2, R8, 0x2, R2 ;  /* 0x0000000208027825 */ /* 0x000fe200078e0202 */
[----:B------:R-:W-:Y:S01]  /*4c70*/  STL [R1+0x1bbc], R15 ;  /* 0x001bbc0f01007387 */ /* 0x000fe20000100800 */
[----:B0-----:R-:W-:-:S02]  /*4c80*/  LEA.HI.X.SX32 R14, R28, R0, 0x1, P2 ;  /* 0x000000001c0e7211 */ /* 0x001fc400010f0eff */
[----:B------:R-:W-:Y:S01]  /*4c90*/  LEA.HI.X.SX32 R0, R26, R0, 0x1, P4 ;  /* 0x000000001a007211 */ /* 0x000fe200020f0eff */
[----:B------:R-:W-:Y:S02]  /*4ca0*/  IMAD.MOV.U32 R24, RZ, RZ, R12 ;  /* 0x000000ffff187224 */ /* 0x000fe400078e000c */
[----:B------:R-:W-:Y:S04]  /*4cb0*/  STL [R1+0x1bb8], R14 ;  /* 0x001bb80e01007387 */ /* 0x000fe80000100800 */
[----:B------:R5:W-:Y:S04]  /*4cc0*/  STL [R1+0xbf4], R0 ;  /* 0x000bf40001007387 */ /* 0x000be80000100800 */
[----:B------:R-:W-:Y:S04]  /*4cd0*/  STL [R1+0x1b90], R2 ;  /* 0x001b900201007387 */ /* 0x000fe80000100800 */
[----:B------:R0:W-:Y:S04]  /*4ce0*/  STL [R1+0xbf8], R3 ;  /* 0x000bf80301007387 */ /* 0x0001e80000100800 */
[----:B------:R-:W-:Y:S01]  /*4cf0*/  STL [R1+0x664], R25 ;  /* 0x0006641901007387 */ /* 0x000fe20000100800 */
[----:B----4-:R-:W-:-:S04]  /*4d00*/  LEA R22, P0, R4, c[0x0][0x160], 0x1 ;  /* 0x0000580004167a11 */ /* 0x010fc800078008ff */
[----:B------:R-:W-:-:S05]  /*4d10*/  LEA.HI.X.SX32 R23, R4, c[0x0][0x164], 0x1, P0 ;  /* 0x0000590004177a11 */ /* 0x000fca00000f0eff */
[----:B------:R-:W-:Y:S01]  /*4d20*/  STL.64 [R1+0x668], R22 ;  /* 0x0006681601007387 */ /* 0x000fe20000100a00 */
[----:B-----5:R-:W-:Y:S02]  /*4d30*/  IMAD R0, R5, c[0x0][0x184], RZ ;  /* 0x0000610005007a24 */ /* 0x020fe400078e02ff */
[----:B------:R-:W-:-:S05]  /*4d40*/  IMAD.WIDE R4, R8, 0x2, R24 ;  /* 0x0000000208047825 */ /* 0x000fca00078e0218 */
[----:B------:R-:W-:Y:S04]  /*4d50*/  STL [R1+0x1ba8], R4 ;  /* 0x001ba80401007387 */ /* 0x000fe80000100800 */
[----:B------:R-:W-:Y:S04]  /*4d60*/  STL [R1+0x1ba4], R5 ;  /* 0x001ba40501007387 */ /* 0x000fe80000100800 */
[----:B------:R-:W4:Y:S01]  /*4d70*/  LDL.64 R28, [R1+0x5e8] ;  /* 0x0005e800011c7983 */ /* 0x000f220000100a00 */
[----:B------:R-:W-:Y:S01]  /*4d80*/  LEA R20, P1, R0, c[0x0][0x160], 0x1 ;  /* 0x0000580000147a11 */ /* 0x000fe200078208ff */
[----:B0-----:R-:W-:-:S03]  /*4d90*/  IMAD.WIDE R2, R8, 0x2, R22 ;  /* 0x0000000208027825 */ /* 0x001fc600078e0216 */
[----:B------:R-:W-:Y:S01]  /*4da0*/  LEA.HI.X.SX32 R21, R0, c[0x0][0x164], 0x1, P1 ;  /* 0x0000590000157a11 */ /* 0x000fe200008f0eff */
[----:B------:R-:W-:-:S05]  /*4db0*/  IMAD R6, R6, c[0x0][0x184], RZ ;  /* 0x0000610006067a24 */ /* 0x000fca00078e02ff */
[C---:B------:R-:W-:Y:S01]  /*4dc0*/  LEA R18, P0, R6.reuse, c[0x0][0x160], 0x1 ;  /* 0x0000580006127a11 */ /* 0x040fe200078008ff */
[----:B------:R-:W-:Y:S03]  /*4dd0*/  STL [R1+0x1bb0], R2 ;  /* 0x001bb00201007387 */ /* 0x000fe60000100800 */
[----:B------:R-:W-:Y:S01]  /*4de0*/  LEA.HI.X.SX32 R19, R6, c[0x0][0x164], 0x1, P0 ;  /* 0x0000590006137a11 */ /* 0x000fe200000f0eff */
[----:B------:R0:W-:Y:S04]  /*4df0*/  STL [R1+0x1bac], R3 ;  /* 0x001bac0301007387 */ /* 0x0001e80000100800 */
[----:B------:R-:W-:Y:S04]  /*4e00*/  STL.64 [R1+0x670], R20 ;  /* 0x0006701401007387 */ /* 0x000fe80000100a00 */
[----:B------:R-:W-:Y:S01]  /*4e10*/  STL.64 [R1+0x678], R18 ;  /* 0x0006781201007387 */ /* 0x000fe20000100a00 */
[----:B0-----:R-:W-:-:S04]  /*4e20*/  IMAD.WIDE R2, R8, 0x2, R18 ;  /* 0x0000000208027825 */ /* 0x001fc800078e0212 */
[----:B------:R-:W-:Y:S02]  /*4e30*/  IMAD.MOV.U32 R11, RZ, RZ, c[0x0][0x188] ;  /* 0x00006200ff0b7624 */ /* 0x000fe400078e00ff */
[----:B------:R-:W-:-:S05]  /*4e40*/  IMAD R0, R10, c[0x0][0x184], RZ ;  /* 0x000061000a007a24 */ /* 0x000fca00078e02ff */
[----:B------:R-:W-:-:S04]  /*4e50*/  LEA R12, P0, R0, c[0x0][0x160], 0x1 ;  /* 0x00005800000c7a11 */ /* 0x000fc800078008ff */
[----:B------:R-:W-:Y:S01]  /*4e60*/  LEA.HI.X.SX32 R13, R0, c[0x0][0x164], 0x1, P0 ;  /* 0x00005900000d7a11 */ /* 0x000fe200000f0eff */
[----:B------:R-:W-:Y:S02]  /*4e70*/  IMAD R0, R11, 0x3e, RZ ;  /* 0x0000003e0b007824 */ /* 0x000fe400078e02ff */
[----:B--2---:R-:W-:Y:S02]  /*4e80*/  IMAD R5, R7, c[0x0][0x184], RZ ;  /* 0x0000610007057a24 */ /* 0x004fe400078e02ff */
[----:B------:R-:W-:-:S03]  /*4e90*/  IMAD.WIDE R6, R8, 0x2, R20 ;  /* 0x0000000208067825 */ /* 0x000fc600078e0214 */
[C---:B------:R-:W-:Y:S02]  /*4ea0*/  LEA R16, P2, R5.reuse, c[0x0][0x160], 0x1 ;  /* 0x0000580005107a11 */ /* 0x040fe400078408ff */
[----:B------:R-:W-:Y:S02]  /*4eb0*/  STL [R1+0x1bb4], R6 ;  /* 0x001bb40601007387 */ /* 0x000fe40000100800 */
[----:B------:R-:W-:Y:S02]  /*4ec0*/  LEA.HI.X.SX32 R17, R5, c[0x0][0x164], 0x1, P2 ;  /* 0x0000590005117a11 */ /* 0x000fe400010f0eff */
[----:B------:R-:W-:Y:S04]  /*4ed0*/  STL [R1+0x1b94], R7 ;  /* 0x001b940701007387 */ /* 0x000fe80000100800 */
[----:B------:R-:W-:Y:S04]  /*4ee0*/  STL [R1+0x1ba0], R2 ;  /* 0x001ba00201007387 */ /* 0x000fe80000100800 */
[----:B------:R0:W-:Y:S01]  /*4ef0*/  STL [R1+0x1b98], R3 ;  /* 0x001b980301007387 */ /* 0x0001e20000100800 */
[----:B---3--:R-:W-:-:S05]  /*4f00*/  IMAD R4, R9, c[0x0][0x184], RZ ;  /* 0x0000610009047a24 */ /* 0x008fca00078e02ff */
[----:B------:R-:W-:Y:S01]  /*4f10*/  LEA R14, P1, R4, c[0x0][0x160], 0x1 ;  /* 0x00005800040e7a11 */ /* 0x000fe200078208ff */
[----:B0-----:R-:W-:-:S03]  /*4f20*/  IMAD.WIDE R2, R8, 0x2, R16 ;  /* 0x0000000208027825 */ /* 0x001fc600078e0210 */
[----:B------:R-:W-:Y:S01]  /*4f30*/  LEA.HI.X.SX32 R15, R4, c[0x0][0x164], 0x1, P1 ;  /* 0x00005900040f7a11 */ /* 0x000fe200008f0eff */
[----:B------:R-:W-:Y:S01]  /*4f40*/  STL.64 [R1+0x680], R16 ;  /* 0x0006801001007387 */ /* 0x000fe20000100a00 */
[----:B------:R-:W-:-:S03]  /*4f50*/  IMAD.WIDE R4, R8, 0x2, R12 ;  /* 0x0000000208047825 */ /* 0x000fc600078e020c */
[----:B------:R-:W-:Y:S01]  /*4f60*/  STL.64 [R1+0x690], R12 ;  /* 0x0006900c01007387 */ /* 0x000fe20000100a00 */
[----:B------:R-:W-:-:S03]  /*4f70*/  IMAD.WIDE R6, R8, 0x2, R14 ;  /* 0x0000000208067825 */ /* 0x000fc600078e020e */
[----:B------:R-:W-:Y:S04]  /*4f80*/  STL.64 [R1+0x688], R14 ;  /* 0x0006880e01007387 */ /* 0x000fe80000100a00 */
[----:B------:R-:W-:Y:S04]  /*4f90*/  STL [R1+0x1b9c], R2 ;  /* 0x001b9c0201007387 */ /* 0x000fe80000100800 */
[----:B------:R-:W-:Y:S04]  /*4fa0*/  STL [R1+0x1b88], R3 ;  /* 0x001b880301007387 */ /* 0x000fe80000100800 */
[----:B------:R-:W-:Y:S04]  /*4fb0*/  STL [R1+0x1b8c], R6 ;  /* 0x001b8c0601007387 */ /* 0x000fe80000100800 */
[----:B------:R0:W-:Y:S04]  /*4fc0*/  STL [R1+0x1b70], R7 ;  /* 0x001b700701007387 */ /* 0x0001e80000100800 */
[----:B------:R-:W-:Y:S04]  /*4fd0*/  STL [R1+0x1b84], R4 ;  /* 0x001b840401007387 */ /* 0x000fe80000100800 */
[----:B------:R1:W-:Y:S01]  /*4fe0*/  STL [R1+0x1b7c], R5 ;  /* 0x001b7c0501007387 */ /* 0x0003e20000100800 */
[----:B0-----:R-:W-:-:S04]  /*4ff0*/  IMAD.WIDE R6, R0, 0x2, R22 ;  /* 0x0000000200067825 */ /* 0x001fc800078e0216 */
[----:B-1----:R-:W-:-:S04]  /*5000*/  IMAD.WIDE R4, R0, 0x2, R24 ;  /* 0x0000000200047825 */ /* 0x002fc800078e0218 */
[----:B------:R-:W-:Y:S02]  /*5010*/  IMAD R8, R11, 0x3d, RZ ;  /* 0x0000003d0b087824 */ /* 0x000fe400078e02ff */
[----:B----4-:R-:W-:-:S05]  /*5020*/  IMAD.WIDE R2, R0, 0x2, R28 ;  /* 0x0000000200027825 */ /* 0x010fca00078e021c */
[----:B------:R-:W-:Y:S04]  /*5030*/  STL [R1+0x1b80], R2 ;  /* 0x001b800201007387 */ /* 0x000fe80000100800 */
[----:B------:R0:W-:Y:S04]  /*5040*/  STL [R1+0x1b74], R3 ;  /* 0x001b740301007387 */ /* 0x0001e80000100800 */
[----:B------:R-:W-:Y:S04]  /*5050*/  STL [R1+0x1b78], R4 ;  /* 0x001b780401007387 */ /* 0x000fe80000100800 */
[----:B------:R1:W-:Y:S01]  /*5060*/  STL [R1+0x1b68], R5 ;  /* 0x001b680501007387 */ /* 0x0003e20000100800 */
[----:B0-----:R-:W-:-:S03]  /*5070*/  IMAD.WIDE R2, R0, 0x2, R20 ;  /* 0x0000000200027825 */ /* 0x001fc600078e0214 */
[----:B------:R-:W-:Y:S04]  /*5080*/  STL [R1+0x1b6c], R6 ;  /* 0x001b6c0601007387 */ /* 0x000fe80000100800 */
[----:B------:R0:W-:Y:S01]  /*5090*/  STL [R1+0x1b50], R7 ;  /* 0x001b500701007387 */ /* 0x0001e20000100800 */
[----:B-1----:R-:W-:-:S03]  /*50a0*/  IMAD.WIDE R4, R0, 0x2, R18 ;  /* 0x0000000200047825 */ /* 0x002fc600078e0212 */
[----:B------:R-:W-:Y:S04]  /*50b0*/  STL [R1+0x1b64], R2 ;  /* 0x001b640201007387 */ /* 0x000fe80000100800 */
[----:B------:R1:W-:Y:S01]  /*50c0*/  STL [R1+0x1b5c], R3 ;  /* 0x001b5c0301007387 */ /* 0x0003e20000100800 */
[----:B0-----:R-:W-:-:S03]  /*50d0*/  IMAD.WIDE R6, R0, 0x2, R14 ;  /* 0x0000000200067825 */ /* 0x001fc600078e020e */
[----:B------:R-:W-:Y:S01]  /*50e0*/  STL [R1+0x1b60], R4 ;  /* 0x001b600401007387 */ /* 0x000fe20000100800 */
[----:B-1----:R-:W-:-:S03]  /*50f0*/  IMAD.WIDE R2, R0, 0x2, R16 ;  /* 0x0000000200027825 */ /* 0x002fc600078e0210 */
        /* <DEDUP_REMOVED lines=23> */
[----:B------:R-:W-:Y:S02]  /*5270*/  IMAD R0, R11, 0x3c, RZ ;  /* 0x0000003c0b007824 */ /* 0x000fe400078e02ff */
[C---:B-1----:R-:W-:Y:S01]  /*5280*/  IMAD.WIDE R2, R8.reuse, 0x2, R16 ;  /* 0x0000000208027825 */ /* 0x042fe200078e0210 */
        /* <DEDUP_REMOVED lines=199> */
[----:B------:R0:W-:Y:S01]  /*5f00*/  STL [R1+0x1914], R5 ;  /* 0x0019140501007387 */ /* 0x0001e20000100800 */
[----:B------:R-:W-:-:S03]  /*5f10*/  IMAD R0, R11, 0x34, RZ ;  /* 0x000000340b007824 */ /* 0x000fc600078e02ff */
        /* <DEDUP_REMOVED lines=20> */
[----:B------:R-:W-:-:S03]  /*6060*/  IMAD R10, R11, 0x33, RZ ;  /* 0x000000330b0a7824 */ /* 0x000fc600078e02ff */
[----:B------:R-:W-:Y:S01]  /*6070*/  STL [R1+0x18e0], R4 ;  /* 0x0018e00401007387 */ /* 0x000fe20000100800 */
[----:B0-----:R-:W-:-:S03]  /*6080*/  IMAD.WIDE R6, R0, 0x2, R12 ;  /* 0x0000000200067825 */ /* 0x001fc600078e020c */
[----:B------:R0:W-:Y:S01]  /*6090*/  STL [R1+0xc00], R5 ;  /* 0x000c000501007387 */ /* 0x0001e20000100800 */
[----:B-1----:R-:W-:-:S04]  /*60a0*/  IMAD.WIDE R2, R0, 0x2, R16 ;  /* 0x0000000200027825 */ /* 0x002fc800078e0210 */
[----:B------:R-:W-:Y:S01]  /*60b0*/  IMAD.WIDE R8, R10, 0x2, R28 ;  /* 0x000000020a087825 */ /* 0x000fe200078e021c */
[----:B------:R-:W-:Y:S03]  /*60c0*/  STL [R1+0x18d8], R2 ;  /* 0x0018d80201007387 */ /* 0x000fe60000100800 */
[----:B0-----:R-:W-:Y:S01]  /*60d0*/  IMAD.WIDE R4, R0, 0x2, R14 ;  /* 0x0000000200047825 */ /* 0x001fe200078e020e */
        /* <DEDUP_REMOVED lines=10> */
[----:B------:R-:W-:Y:S04]  /*6180*/  STL [R1+0xc24], R2 ;  /* 0x000c240201007387 */ /* 0x000fe80000100800 */
[----:B------:R0:W-:Y:S01]  /*6190*/  STL [R1+0xc20], R3 ;  /* 0x000c200301007387 */ /* 0x0001e20000100800 */
[----:B-1----:R-:W-:-:S03]  /*61a0*/  IMAD.WIDE R8, R10, 0x2, R18 ;  /* 0x000000020a087825 */ /* 0x002fc600078e0212 */
[----:B------:R-:W-:Y:S01]  /*61b0*/  STL [R1+0xc2c], R4 ;  /* 0x000c2c0401007387 */ /* 0x000fe20000100800 */
[----:B------:R-:W-:-:S03]  /*61c0*/  IMAD R0, R11, 0x32, RZ ;  /* 0x000000320b007824 */ /* 0x000fc600078e02ff */
        /* <DEDUP_REMOVED lines=449> */
[----:B------:R-:W-:-:S03]  /*7de0*/  IMAD.SHL.U32 R0, R11, 0x20, RZ ;  /* 0x000000200b007824 */ /* 0x000fc600078e00ff */
        /* <DEDUP_REMOVED lines=752> */
[----:B------:R-:W-:-:S03]  /*acf0*/  IMAD.SHL.U32 R0, R11, 0x2, RZ ;  /* 0x000000020b007824 */ /* 0x000fc600078e00ff */
[----:B------:R0:W-:Y:S01]  /*ad00*/  STL [R1+0x1830], R7 ;  /* 0x0018300701007387 */ /* 0x0001e20000100800 */
[----:B-1----:R-:W-:-:S03]  /*ad10*/  IMAD.WIDE R4, R10, 0x2, R14 ;  /* 0x000000020a047825 */ /* 0x002fc600078e020e */
[----:B------:R-:W-:Y:S04]  /*ad20*/  STL [R1+0x183c], R8 ;  /* 0x00183c0801007387 */ /* 0x000fe80000100800 */
[----:B------:R-:W-:Y:S01]  /*ad30*/  STL [R1+0x1838], R9 ;  /* 0x0018380901007387 */ /* 0x000fe20000100800 */
[----:B0-----:R-:W-:-:S03]  /*ad40*/  IMAD.WIDE R6, R10, 0x2, R12 ;  /* 0x000000020a067825 */ /* 0x001fc600078e020c */
        /* <DEDUP_REMOVED lines=8> */
[----:B------:R-:W-:Y:S01]  /*add0*/  STL [R1+0x185c], R2 ;  /* 0x00185c0201007387 */ /* 0x000fe20000100800 */
[----:B------:R-:W-:-:S03]  /*ade0*/  IMAD.WIDE R8, R0, 0x2, R20 ;  /* 0x0000000200087825 */ /* 0x000fc600078e0214 */
        /* <DEDUP_REMOVED lines=27> */
[----:B------:R-:W-:Y:S01]  /*afa0*/  STL [R1+0x18a0], R5 ;  /* 0x0018a00501007387 */ /* 0x000fe20000100800 */
[----:B-1----:R-:W-:-:S03]  /*afb0*/  IMAD.WIDE R2, R11, 0x2, R18 ;  /* 0x000000020b027825 */ /* 0x002fc600078e0212 */
[----:B------:R-:W-:Y:S04]  /*afc0*/  STL [R1+0x18ac], R6 ;  /* 0x0018ac0601007387 */ /* 0x000fe80000100800 */
[----:B------:R-:W-:Y:S04]  /*afd0*/  STL [R1+0x18a8], R7 ;  /* 0x0018a80701007387 */ /* 0x000fe80000100800 */
[----:B------:R-:W-:Y:S04]  /*afe0*/  STL [R1+0x18b4], R8 ;  /* 0x0018b40801007387 */ /* 0x000fe80000100800 */
[----:B------:R-:W-:Y:S04]  /*aff0*/  STL [R1+0x18b0], R9 ;  /* 0x0018b00901007387 */ /* 0x000fe80000100800 */
[----:B------:R-:W-:Y:S04]  /*b000*/  STL [R1+0x18bc], R2 ;  /* 0x0018bc0201007387 */ /* 0x000fe80000100800 */
[----:B------:R0:W-:Y:S02]  /*b010*/  STL [R1+0x18b8], R3 ;  /* 0x0018b80301007387 */ /* 0x0001e40000100800 */
[----:B0-----:R-:W-:-:S02]  /*b020*/  IMAD.WIDE R2, R11, 0x2, R12 ;  /* 0x000000020b027825 */ /* 0x001fc400078e020c */
[----:B------:R-:W0:Y:S02]  /*b030*/  S2R R12, SR_TID.X ;  /* 0x00000000000c7919 */ /* 0x000e240000002100 */
[----:B------:R-:W-:-:S04]  /*b040*/  IMAD.WIDE R4, R11, 0x2, R16 ;  /* 0x000000020b047825 */ /* 0x000fc800078e0210 */
[----:B------:R-:W-:Y:S01]  /*b050*/  IMAD.WIDE R6, R11, 0x2, R14 ;  /* 0x000000020b067825 */ /* 0x000fe200078e020e */
[----:B------:R0:W-:Y:S04]  /*b060*/  STL [R1+0x18c4], R4 ;  /* 0x0018c40401007387 */ /* 0x0001e80000100800 */
[----:B------:R-:W-:Y:S04]  /*b070*/  STL [R1+0x18c0], R5 ;  /* 0x0018c00501007387 */ /* 0x000fe80000100800 */
[----:B------:R-:W-:Y:S04]  /*b080*/  STL [R1+0x18cc], R6 ;  /* 0x0018cc0601007387 */ /* 0x000fe80000100800 */
[----:B------:R-:W-:Y:S04]  /*b090*/  STL [R1+0x18c8], R7 ;  /* 0x0018c80701007387 */ /* 0x000fe80000100800 */
[----:B------:R1:W-:Y:S01]  /*b0a0*/  STL [R1+0x18d4], R2 ;  /* 0x0018d40201007387 */ /* 0x0003e20000100800 */
[----:B0-----:R-:W-:-:S03]  /*b0b0*/  IMAD.SHL.U32 R4, R12, 0x200, RZ ;  /* 0x000002000c047824 */ /* 0x001fc600078e00ff */
[----:B------:R0:W-:Y:S04]  /*b0c0*/  STL [R1+0x18d0], R3 ;  /* 0x0018d00301007387 */ /* 0x0001e80000100800 */
[----:B------:R-:W-:Y:S04]  /*b0d0*/  STL [R1+0xbf0], RZ ;  /* 0x000bf0ff01007387 */ /* 0x000fe80000100800 */
[----:B------:R-:W-:Y:S04]  /*b0e0*/  STL [R1+0x600], RZ ;  /* 0x000600ff01007387 */ /* 0x000fe80000100800 */
[----:B------:R2:W-:Y:S04]  /*b0f0*/  STL [R1+0x1cf8], R4 ;  /* 0x001cf80401007387 */ /* 0x0005e80000100800 */
[----:B------:R-:W-:Y:S04]  /*b100*/  STL [R1+0x604], RZ ;  /* 0x000604ff01007387 */ /* 0x000fe80000100800 */
        /* <DEDUP_REMOVED lines=108> */
[----:B------:R-:W3:Y:S04]  /*b7d0*/  S2R R13, SR_TID.X ;  /* 0x00000000000d7919 */ /* 0x000ee80000002100 */
        /* <DEDUP_REMOVED lines=20> */
[----:B------:R-:W-:Y:S01]  /*b920*/  STL [R1+0x4b8], RZ ;  /* 0x0004b8ff01007387 */ /* 0x000fe20000100800 */
[----:B---3--:R-:W-:-:S03]  /*b930*/  LOP3.LUT R13, R13, 0x3f, RZ, 0xc0, !PT ;  /* 0x0000003f0d0d7812 */ /* 0x008fc600078ec0ff */
[----:B------:R-:W-:Y:S01]  /*b940*/  STL [R1+0x4bc], RZ ;  /* 0x0004bcff01007387 */ /* 0x000fe20000100800 */
[----:B------:R-:W-:-:S03]  /*b950*/  IMAD.MOV.U32 R15, RZ, RZ, 0x3f ;  /* 0x0000003fff0f7424 */ /* 0x000fc600078e00ff */
[----:B------:R-:W-:Y:S04]  /*b960*/  STL [R1+0x4a0], RZ ;  /* 0x0004a0ff01007387 */ /* 0x000fe80000100800 */
[----:B------:R-:W-:Y:S04]  /*b970*/  STL [R1+0x4a4], RZ ;  /* 0x0004a4ff01007387 */ /* 0x000fe80000100800 */
[----:B------:R-:W-:Y:S04]  /*b980*/  STL [R1+0x4a8], RZ ;  /* 0x0004a8ff01007387 */ /* 0x000fe80000100800 */
[----:B------:R-:W-:Y:S01]  /*b990*/  STL [R1+0x4ac], RZ ;  /* 0x0004acff01007387 */ /* 0x000fe20000100800 */
[----:B-1----:R-:W-:-:S03]  /*b9a0*/  IMAD.SHL.U32 R2, R13, 0x2, RZ ;  /* 0x000000020d027824 */ /* 0x002fc600078e00ff */
[----:B------:R-:W-:Y:S01]  /*b9b0*/  STL [R1+0x490], RZ ;  /* 0x000490ff01007387 */ /* 0x000fe20000100800 */
[----:B------:R-:W-:-:S03]  /*b9c0*/  IADD3 R15, R15, c[0x0][0x180], RZ ;  /* 0x000060000f0f7a10 */ /* 0x000fc60007ffe0ff */
[----:B------:R-:W-:Y:S04]  /*b9d0*/  STL [R1+0x494], RZ ;  /* 0x000494ff01007387 */ /* 0x000fe80000100800 */
[----:B------:R-:W-:Y:S04]  /*b9e0*/  STL [R1+0x498], RZ ;  /* 0x000498ff01007387 */ /* 0x000fe80000100800 */
[----:B------:R-:W-:Y:S01]  /*b9f0*/  STL [R1+0x49c], RZ ;  /* 0x00049cff01007387 */ /* 0x000fe20000100800 */
[----:B------:R-:W-:-:S03]  /*ba00*/  SHF.R.S32.HI R14, RZ, 0x1f, R15 ;  /* 0x0000001fff0e7819 */ /* 0x000fc6000001140f */
[----:B------:R-:W-:Y:S04]  /*ba10*/  STL [R1+0x480], RZ ;  /* 0x000480ff01007387 */ /* 0x000fe80000100800 */
[----:B------:R-:W1:Y:S04]  /*ba20*/  S2R R13, SR_TID.X ;  /* 0x00000000000d7919 */ /* 0x000e680000002100 */
[----:B------:R-:W-:Y:S04]  /*ba30*/  STL [R1+0x484], RZ ;  /* 0x000484ff01007387 */ /* 0x000fe80000100800 */
[----:B------:R-:W-:Y:S04]  /*ba40*/  STL [R1+0x488], RZ ;  /* 0x000488ff01007387 */ /* 0x000fe80000100800 */
[----:B------:R-:W-:Y:S04]  /*ba50*/  STL [R1+0x48c], RZ ;  /* 0x00048cff01007387 */ /* 0x000fe80000100800 */
[----:B------:R-:W-:Y:S01]  /*ba60*/  STL [R1+0x470], RZ ;  /* 0x000470ff01007387 */ /* 0x000fe20000100800 */
[----:B------:R-:W-:-:S03]  /*ba70*/  LEA.HI R15, R14, R15, RZ, 0x6 ;  /* 0x0000000f0e0f7211 */ /* 0x000fc600078f30ff */
        /* <DEDUP_REMOVED lines=16> */
[----:B0-----:R-:W-:-:S03]  /*bb80*/  IMAD.SHL.U32 R3, R11, 0x40, RZ ;  /* 0x000000400b037824 */ /* 0x001fc600078e00ff */
[----:B------:R-:W-:Y:S01]  /*bb90*/  STL [R1+0x3b0], RZ ;  /* 0x0003b0ff01007387 */ /* 0x000fe20000100800 */
[----:B-1----:R-:W-:-:S03]  /*bba0*/  IMAD.SHL.U32 R11, R13, 0x2, RZ ;  /* 0x000000020d0b7824 */ /* 0x002fc600078e00ff */
[----:B------:R-:W-:Y:S04]  /*bbb0*/  STL [R1+0x3b4], RZ ;  /* 0x0003b4ff01007387 */ /* 0x000fe80000100800 */
[----:B------:R-:W-:Y:S04]  /*bbc0*/  STL [R1+0x3b8], RZ ;  /* 0x0003b8ff01007387 */ /* 0x000fe80000100800 */
[----:B------:R-:W-:Y:S01]  /*bbd0*/  STL [R1+0x3bc], RZ ;  /* 0x0003bcff01007387 */ /* 0x000fe20000100800 */
[----:B------:R-:W-:-:S03]  /*bbe0*/  LOP3.LUT R13, R13, 0x7, RZ, 0xc0, !PT ;  /* 0x000000070d0d7812 */ /* 0x000fc600078ec0ff */
[----:B------:R-:W-:Y:S04]  /*bbf0*/  STL [R1+0x390], RZ ;  /* 0x000390ff01007387 */ /* 0x000fe80000100800 */
[----:B------:R-:W-:Y:S01]  /*bc00*/  STL [R1+0x394], RZ ;  /* 0x000394ff01007387 */ /* 0x000fe20000100800 */
[----:B------:R-:W-:-:S03]  /*bc10*/  LOP3.LUT R11, R11, 0x10, RZ, 0xc0, !PT ;  /* 0x000000100b0b7812 */ /* 0x000fc600078ec0ff */
[----:B------:R-:W-:Y:S04]  /*bc20*/  STL [R1+0x398], RZ ;  /* 0x000398ff01007387 */ /* 0x000fe80000100800 */
[----:B------:R-:W-:Y:S04]  /*bc30*/  STL [R1+0x39c], RZ ;  /* 0x00039cff01007387 */ /* 0x000fe80000100800 */
[----:B------:R-:W-:Y:S01]  /*bc40*/  STL [R1+0x1e0], RZ ;  /* 0x0001e0ff01007387 */ /* 0x000fe20000100800 */
[----:B------:R-:W-:-:S03]  /*bc50*/  IMAD R13, R13, 0x410, RZ ;  /* 0x000004100d0d7824 */ /* 0x000fc600078e02ff */
[----:B------:R-:W-:Y:S01]  /*bc60*/  STL [R1+0x1e4], RZ ;  /* 0x0001e4ff01007387 */ /* 0x000fe20000100800 */
[----:B---3--:R-:W-:-:S03]  /*bc70*/  LOP3.LUT R11, R11, 0x20, R14, 0xf8, !PT ;  /* 0x000000200b0b7812 */ /* 0x008fc600078ef80e */
[----:B------:R-:W-:Y:S04]  /*bc80*/  STL [R1+0x1e8], RZ ;  /* 0x0001e8ff01007387 */ /* 0x000fe80000100800 */
[----:B------:R-:W-:Y:S04]  /*bc90*/  STL [R1+0x1ec], RZ ;  /* 0x0001ecff01007387 */ /* 0x000fe80000100800 */
[----:B------:R-:W-:Y:S04]  /*bca0*/  STL [R1+0x380], RZ ;  /* 0x000380ff01007387 */ /* 0x000fe80000100800 */
[----:B------:R-:W-:Y:S01]  /*bcb0*/  STL [R1+0x384], RZ ;  /* 0x000384ff01007387 */ /* 0x000fe20000100800 */
[----:B------:R-:W-:-:S03]  /*bcc0*/  LOP3.LUT R11, R13, R11, RZ, 0x3c, !PT ;  /* 0x0000000b0d0b7212 */ /* 0x000fc600078e3cff */
[----:B------:R-:W-:Y:S04]  /*bcd0*/  STL [R1+0x388], RZ ;  /* 0x000388ff01007387 */ /* 0x000fe80000100800 */
[----:B------:R-:W-:Y:S04]  /*bce0*/  STL [R1+0x38c], RZ ;  /* 0x00038cff01007387 */ /* 0x000fe80000100800 */
[----:B------:R-:W-:Y:S04]  /*bcf0*/  STL [R1+0x3e0], RZ ;  /* 0x0003e0ff01007387 */ /* 0x000fe80000100800 */
[----:B------:R-:W-:Y:S01]  /*bd00*/  STL [R1+0x3e4], RZ ;  /* 0x0003e4ff01007387 */ /* 0x000fe20000100800 */
[----:B--2---:R-:W-:-:S03]  /*bd10*/  LOP3.LUT R4, R11, 0x2000, R4, 0xf8, !PT ;  /* 0x000020000b047812 */ /* 0x004fc600078ef804 */
        /* <DEDUP_REMOVED lines=8> */
[----:B------:R0:W-:Y:S04]  /*bda0*/  STL [R1+0x5e0], R4 ;  /* 0x0005e00401007387 */ /* 0x0001e80000100800 */
        /* <DEDUP_REMOVED lines=53> */
[----:B------:R-:W2:Y:S04]  /*c100*/  S2R R11, SR_TID.X ;  /* 0x00000000000b7919 */ /* 0x000ea80000002100 */
        /* <DEDUP_REMOVED lines=9> */
[----:B0-----:R-:W-:-:S03]  /*c1a0*/  LOP3.LUT R4, R4, 0x40, RZ, 0x3c, !PT ;  /* 0x0000004004047812 */ /* 0x001fc600078e3cff */
        /* <DEDUP_REMOVED lines=8> */
[----:B------:R1:W-:Y:S01]  /*c230*/  STL [R1+0x5e4], R4 ;  /* 0x0005e40401007387 */ /* 0x0003e20000100800 */
[----:B--2---:R-:W-:Y:S01]  /*c240*/  LOP3.LUT R11, R11, 0x7, RZ, 0xc0, !PT ;  /* 0x000000070b0b7812 */ /* 0x004fe200078ec0ff */
[----:B------:R-:W-:Y:S01]  /*c250*/  IMAD.SHL.U32 R12, R12, 0x2, RZ ;  /* 0x000000020c0c7824 */ /* 0x000fe200078e00ff */
[----:B------:R-:W-:-:S03]  /*c260*/  ULDC UR4, c[0x0][0x18c] ;  /* 0x0000630000047ab9 */ /* 0x000fc60000000800 */
[----:B------:R-:W-:Y:S01]  /*c270*/  IMAD R11, R11, 0x90, RZ ;  /* 0x000000900b0b7824 */ /* 0x000fe200078e02ff */
[----:B------:R-:W-:Y:S01]  /*c280*/  USHF.L.U32 UR4, UR4, 0x6, URZ ;  /* 0x0000000604047899 */ /* 0x000fe2000800063f */
[----:B------:R-:W-:Y:S02]  /*c290*/  SHF.R.S32.HI R0, RZ, 0x1f, R3 ;  /* 0x0000001fff007819 */ /* 0x000fe40000011403 */
[----:B------:R-:W-:Y:S02]  /*c2a0*/  SHF.R.S32.HI R5, RZ, 0x6, R15 ;  /* 0x00000006ff057819 */ /* 0x000fe4000001140f */
[----:B------:R-:W-:Y:S02]  /*c2b0*/  LOP3.LUT R11, R11, 0x30, R12, 0x78, !PT ;  /* 0x000000300b0b7812 */ /* 0x000fe400078e780c */
[C---:B------:R-:W-:Y:S01]  /*c2c0*/  LOP3.LUT R5, R2.reuse, 0x10, RZ, 0x3c, !PT ;  /* 0x0000001002057812 */ /* 0x040fe200078e3cff */
[----:B------:R-:W-:Y:S01]  /*c2d0*/  USHF.R.S32.HI UR5, URZ, 0x1f, UR4 ;  /* 0x0000001f3f057899 */ /* 0x000fe20008011404 */
[----:B------:R-:W-:-:S02]  /*c2e0*/  LOP3.LUT R5, R2, 0x30, RZ, 0x3c, !PT ;  /* 0x0000003002057812 */ /* 0x000fc400078e3cff */
[C---:B------:R-:W-:Y:S01]  /*c2f0*/  SHF.L.U64.HI R0, R3.reuse, 0x1, R0 ;  /* 0x0000000103007819 */ /* 0x040fe20000010200 */
[----:B------:R-:W-:Y:S01]  /*c300*/  IMAD.SHL.U32 R3, R3, 0x2, RZ ;  /* 0x0000000203037824 */ /* 0x000fe200078e00ff */
[C---:B------:R-:W-:Y:S02]  /*c310*/  LOP3.LUT R7, R2.reuse, 0x20, RZ, 0x3c, !PT ;  /* 0x0000002002077812 */ /* 0x040fe400078e3cff */
[C---:B------:R-:W-:Y:S02]  /*c320*/  LOP3.LUT R6, R2.reuse, 0x40, RZ, 0x3c, !PT ;  /* 0x0000004002067812 */ /* 0x040fe400078e3cff */
[C---:B------:R-:W-:Y:S02]  /*c330*/  LOP3.LUT R5, R2.reuse, 0x50, RZ, 0x3c, !PT ;  /* 0x0000005002057812 */ /* 0x040fe400078e3cff */
[C---:B------:R-:W-:Y:S02]  /*c340*/  LOP3.LUT R7, R2.reuse, 0x60, RZ, 0x3c, !PT ;  /* 0x0000006002077812 */ /* 0x040fe400078e3cff */
[----:B------:R-:W-:-:S02]  /*c350*/  LOP3.LUT R6, R2, 0x70, RZ, 0x3c, !PT ;  /* 0x0000007002067812 */ /* 0x000fc400078e3cff */
[----:B------:R-:W-:Y:S01]  /*c360*/  LOP3.LUT R5, R11, 0x40, RZ, 0x3c, !PT ;  /* 0x000000400b057812 */ /* 0x000fe200078e3cff */
[----:B------:R-:W-:Y:S02]  /*c370*/  USHF.L.U32 UR8, UR4, 0x1, URZ ;  /* 0x0000000104087899 */ /* 0x000fe4000800063f */
[----:B-1----:R-:W-:Y:S02]  /*c380*/  USHF.L.U64.HI UR5, UR4, 0x1, UR5 ;  /* 0x0000000104057899 */ /* 0x002fe40008010205 */
.L_x_3:
[----:B0-----:R-:W2:Y:S04]  /*c390*/  LDL.64 R6, [R1+0x690] ;  /* 0x0006900001067983 */ /* 0x001ea80000100a00 */
[----:B--2---:R0:W-:Y:S04]  /*c3a0*/  STL [R1+0x3800], R7 ;  /* 0x0038000701007387 */ /* 0x0041e80000100800 */
[----:B0-----:R-:W2:Y:S01]  /*c3b0*/  LDL R7, [R1+0xbf0] ;  /* 0x000bf00001077983 */ /* 0x001ea20000100800 */
[----:B------:R-:W-:-:S03]  /*c3c0*/  IMAD.MOV.U32 R4, RZ, RZ, -0x40 ;  /* 0xffffffc0ff047424 */ /* 0x000fc600078e00ff */
[----:B------:R-:W-:Y:S04]  /*c3d0*/  STL [R1+0x3110], R14 ;  /* 0x0031100e01007387 */ /* 0x000fe80000100800 */
        /* <DEDUP_REMOVED lines=73> */
[----:B------:R-:W-:Y:S01]  /*c870*/  STL [R1+0x32ac], R14 ;  /* 0x0032ac0e01007387 */ /* 0x000fe20000100800 */
[----:B--2---:R-:W-:-:S03]  /*c880*/  IMAD R4, R7, R4, c[0x0][0x180] ;  /* 0x0000600007047624 */ /* 0x004fc600078e0204 */
        /* <DEDUP_REMOVED lines=370> */
[----:B------:R0:W-:Y:S04]  /*dfb0*/  STL [R1+0x37fc], R2 ;  /* 0x0037fc0201007387 */ /* 0x0001e80000100800 */
[----:B-----5:R-:W-:Y:S04]  /*dfc0*/  STL [R1+0x3104], R29 ;  /* 0x0031041d01007387 */ /* 0x020fe80000100800 */
        /* <DEDUP_REMOVED lines=22> */
[----:B------:R-:W2:Y:S01]  /*e130*/  LDL.LU R7, [R1+0x3800] ;  /* 0x0038000001077983 */ /* 0x000ea20000300800 */
[----:B------:R-:W-:-:S02]  /*e140*/  ISETP.GT.AND P0, PT, R4, RZ, PT ;  /* 0x000000ff0400720c */ /* 0x000fc40003f04270 */
[----:B0-----:R-:W-:Y:S02]  /*e150*/  PRMT R2, RZ, 0x7610, R2 ;  /* 0x00007610ff027816 */ /* 0x001fe40000000002 */
[----:B------:R-:W-:Y:S02]  /*e160*/  PRMT R14, RZ, 0x7610, R14 ;  /* 0x00007610ff0e7816 */ /* 0x000fe4000000000e */
[----:B------:R-:W-:-:S07]  /*e170*/  PRMT R15, RZ, 0x7610, R15 ;  /* 0x00007610ff0f7816 */ /* 0x000fce000000000f */
[----:B--2---:R-:W2:Y:S04]  /*e180*/  @P0 LDG.E.U16 R2, [R6.64] ;  /* 0x0000000606020981 */ /* 0x004ea8000c1e1500 */
[----:B--2---:R0:W-:Y:S04]  /*e190*/  STL [R1+0xbe8], R2 ;  /* 0x000be80201007387 */ /* 0x0041e80000100800 */
[----:B0-----:R-:W2:Y:S04]  /*e1a0*/  LDL.LU R2, [R1+0x37fc] ;  /* 0x0037fc0001027983 */ /* 0x001ea80000300800 */
[----:B------:R-:W3:Y:S04]  /*e1b0*/  LDL.64 R6, [R1+0x688] ;  /* 0x0006880001067983 */ /* 0x000ee80000100a00 */
[----:B---3--:R-:W3:Y:S04]  /*e1c0*/  @P0 LDG.E.U16 R14, [R6.64] ;  /* 0x00000006060e0981 */ /* 0x008ee8000c1e1500 */
[----:B---3--:R0:W-:Y:S04]  /*e1d0*/  STL [R1+0xbe4], R14 ;  /* 0x000be40e01007387 */ /* 0x0081e80000100800 */
[----:B0-----:R-:W3:Y:S04]  /*e1e0*/  LDL.LU R14, [R1+0x37f8] ;  /* 0x0037f800010e7983 */ /* 0x001ee80000300800 */
[----:B------:R-:W4:Y:S01]  /*e1f0*/  LDL.64 R6, [R1+0x680] ;  /* 0x0006800001067983 */ /* 0x000f220000100a00 */
[----:B---3--:R-:W-:-:S03]  /*e200*/  PRMT R14, RZ, 0x7610, R14 ;  /* 0x00007610ff0e7816 */ /* 0x008fc6000000000e */
[----:B----4-:R-:W3:Y:S04]  /*e210*/  @P0 LDG.E.U16 R15, [R6.64] ;  /* 0x00000006060f0981 */ /* 0x010ee8000c1e1500 */
        /* <DEDUP_REMOVED lines=8> */
[----:B------:R-:W-:-:S02]  /*e2a0*/  ISETP.GT.AND P1, PT, R4, 0x1, PT ;  /* 0x000000010400780c */ /* 0x000fc40003f24270 */
[----:B---3--:R-:W-:Y:S01]  /*e2b0*/  PRMT R14, RZ, 0x7610, R14 ;  /* 0x00007610ff0e7816 */ /* 0x008fe2000000000e */
        /* <DEDUP_REMOVED lines=18> */
[----:B------:R-:W4:Y:S04]  /*e3e0*/  LDL R6, [R1+0x18d0] ;  /* 0x0018d00001067983 */ /* 0x000f280000100800 */
[----:B------:R-:W4:Y:S01]  /*e3f0*/  LDL R7, [R1+0x18d4] ;  /* 0x0018d40001077983 */ /* 0x000f220000100800 */
[----:B---3--:R-:W-:-:S02]  /*e400*/  PRMT R14, RZ, 0x7610, R14 ;  /* 0x00007610ff0e7816 */ /* 0x008fc4000000000e */
[----:B----4-:R-:W-:-:S04]  /*e410*/  @P1 LOP3.LUT R7, R7, R6, RZ, 0x3c, !PT ;  /* 0x0000000607071212 */ /* 0x010fc800078e3cff */
[----:B------:R-:W-:-:S04]  /*e420*/  @P1 LOP3.LUT R6, R7, R6, RZ, 0x3c, !PT ;  /* 0x0000000607061212 */ /* 0x000fc800078e3cff */
[----:B------:R-:W-:-:S05]  /*e430*/  @P1 LOP3.LUT R7, R7, R6, RZ, 0x3c, !PT ;  /* 0x0000000607071212 */ /* 0x000fca00078e3cff */
[----:B------:R-:W3:Y:S04]  /*e440*/  @P1 LDG.E.U16 R15, [R6.64] ;  /* 0x00000006060f1981 */ /* 0x000ee8000c1e1500 */
        /* <DEDUP_REMOVED lines=31> */
[----:B------:R-:W-:-:S02]  /*e640*/  ISETP.GT.AND P0, PT, R4, 0x2, PT ;  /* 0x000000020400780c */ /* 0x000fc40003f04270 */
[----:B---3--:R-:W-:Y:S02]  /*e650*/  PRMT R14, RZ, 0x7610, R14 ;  /* 0x00007610ff0e7816 */ /* 0x008fe4000000000e */
        /* <DEDUP_REMOVED lines=1309> */
[----:B0-----:R-:W3:Y:S01]  /*13830*/  LDL.LU R14, [R1+0x3590] ;  /* 0x00359000010e7983 */ /* 0x001ee20000300800 */
[----:B------:R-:W4:Y:S02]  /*13840*/  LDL R6, [R1+0x1430] ;  /* 0x0014300001067983 */ /* 0x000f240000100800 */
        /* <DEDUP_REMOVED lines=175> */
[----:B------:R-:W-:-:S02]  /*14340*/  PRMT R3, RZ, 0x7610, R3 ;  /* 0x00007610ff037816 */ /* 0x000fc40000000003 */
[----:B----4-:R-:W-:-:S04]  /*14350*/  @P1 LOP3.LUT R7, R7, R6, RZ, 0x3c, !PT ;  /* 0x0000000607071212 */ /* 0x010fc800078e3cff */
[----:B------:R-:W-:-:S04]  /*14360*/  @P1 LOP3.LUT R6, R7, R6, RZ, 0x3c, !PT ;  /* 0x0000000607061212 */ /* 0x000fc800078e3cff */
[----:B------:R-:W-:-:S05]  /*14370*/  @P1 LOP3.LUT R7, R7, R6, RZ, 0x3c, !PT ;  /* 0x0000000607071212 */ /* 0x000fca00078e3cff */
[----:B------:R-:W4:Y:S04]  /*14380*/  @P1 LDG.E.U16 R14, [R6.64] ;  /* 0x00000006060e1981 */ /* 0x000f28000c1e1500 */
[----:B----4-:R0:W-:Y:S04]  /*14390*/  STL [R1+0x8f0], R14 ;  /* 0x0008f00e01007387 */ /* 0x0101e80000100800 */
[----:B0-----:R-:W4:Y:S01]  /*143a0*/  LDL.LU R14, [R1+0x3540] ;  /* 0x00354000010e7983 */ /* 0x001f220000300800 */
[----:B------:R-:W2:Y:S02]  /*143b0*/  LDL R6, [R1+0x1390] ;  /* 0x0013900001067983 */ /* 0x000ea40000100800 */
[----:B------:R-:W2:Y:S01]  /*143c0*/  LDL R7, [R1+0x1394] ;  /* 0x0013940001077983 */ /* 0x000ea20000100800 */
[----:B----4-:R-:W-:-:S02]  /*143d0*/  PRMT R14, RZ, 0x7610, R14 ;  /* 0x00007610ff0e7816 */ /* 0x010fc4000000000e */
[----:B--2---:R-:W-:-:S04]  /*143e0*/  @P0 LOP3.LUT R7, R7, R6, RZ, 0x3c, !PT ;  /* 0x0000000607070212 */ /* 0x004fc800078e3cff */
[----:B------:R-:W-:-:S04]  /*143f0*/  @P0 LOP3.LUT R6, R7, R6, RZ, 0x3c, !PT ;  /* 0x0000000607060212 */ /* 0x000fc800078e3cff */
[----:B------:R-:W-:-:S05]  /*14400*/  @P0 LOP3.LUT R7, R7, R6, RZ, 0x3c, !PT ;  /* 0x0000000607070212 */ /* 0x000fca00078e3cff */
[----:B------:R0:W2:Y:S04]  /*14410*/  @P0 LDG.E.U16 R3, [R6.64] ;  /* 0x0000000606030981 */ /* 0x0000a8000c1e1500 */
[----:B0-----:R-:W4:Y:S04]  /*14420*/  LDL R6, [R1+0x1388] ;  /* 0x0013880001067983 */ /* 0x001f280000100800 */
[----:B------:R-:W4:Y:S01]  /*14430*/  LDL R7, [R1+0x138c] ;  /* 0x00138c0001077983 */ /* 0x000f220000100800 */
[----:B---3--:R-:W-:-:S03]  /*14440*/  PRMT R15, RZ, 0x7610, R15 ;  /* 0x00007610ff0f7816 */ /* 0x008fc6000000000f */
[----:B--2---:R-:W-:Y:S01]  /*14450*/  STL [R1+0x2fcc], R3 ;  /* 0x002fcc0301007387 */ /* 0x004fe20000100800 */
[----:B----4-:R-:W-:-:S04]  /*14460*/  @P0 LOP3.LUT R7, R7, R6, RZ, 0x3c, !PT ;  /* 0x0000000607070212 */ /* 0x010fc800078e3cff */
[----:B------:R-:W-:-:S04]  /*14470*/  @P0 LOP3.LUT R6, R7, R6, RZ, 0x3c, !PT ;  /* 0x0000000607060212 */ /* 0x000fc800078e3cff */
[----:B------:R-:W-:-:S05]  /*14480*/  @P0 LOP3.LUT R7, R7, R6, RZ, 0x3c, !PT ;  /* 0x0000000607070212 */ /* 0x000fca00078e3cff */
[----:B------:R-:W2:Y:S04]  /*14490*/  @P0 LDG.E.U16 R14, [R6.64] ;  /* 0x00000006060e0981 */ /* 0x000ea8000c1e1500 */
[----:B--2---:R0:W-:Y:S04]  /*144a0*/  STL [R1+0x9e0], R14 ;  /* 0x0009e00e01007387 */ /* 0x0041e80000100800 */
[----:B0-----:R-:W2:Y:S01]  /*144b0*/  LDL.LU R14, [R1+0x353c] ;  /* 0x00353c00010e7983 */ /* 0x001ea20000300800 */
[----:B------:R-:W3:Y:S02]  /*144c0*/  LDL R6, [R1+0x1380] ;  /* 0x0013800001067983 */ /* 0x000ee40000100800 */
[----:B------:R-:W3:Y:S01]  /*144d0*/  LDL R7, [R1+0x1384] ;  /* 0x0013840001077983 */ /* 0x000ee20000100800 */
[----:B--2---:R-:W-:-:S02]  /*144e0*/  PRMT R14, RZ, 0x7610, R14 ;  /* 0x00007610ff0e7816 */ /* 0x004fc4000000000e */
[----:B---3--:R-:W-:-:S04]  /*144f0*/  @P0 LOP3.LUT R7, R7, R6, RZ, 0x3c, !PT ;  /* 0x0000000607070212 */ /* 0x008fc800078e3cff */
        /* <DEDUP_REMOVED lines=16> */
[----:B------:R-:W-:-:S02]  /*14600*/  ISETP.GT.AND P1, PT, R4, 0x17, PT ;  /* 0x000000170400780c */ /* 0x000fc40003f24270 */
[----:B--2---:R-:W-:Y:S02]  /*14610*/  PRMT R14, RZ, 0x7610, R14 ;  /* 0x00007610ff0e7816 */ /* 0x004fe4000000000e */
        /* <DEDUP_REMOVED lines=1996> */
[----:B------:R-:W3:Y:S02]  /*1c2e0*/  LDL R7, [R1+0xc9c] ;  /* 0x000c9c0001077983 */ /* 0x000ee40000100800 */
[----:B---3--:R-:W-:-:S04]  /*1c2f0*/  @P1 LOP3.LUT R7, R7, R6, RZ, 0x3c, !PT ;  /* 0x0000000607071212 */ /* 0x008fc800078e3cff */
        /* <DEDUP_REMOVED lines=275> */
[----:B------:R0:W4:Y:S04]  /*1d430*/  @P1 LDG.E.U16 R3, [R6.64] ;  /* 0x0000000606031981 */ /* 0x000128000c1e1500 */
[----:B0-----:R-:W2:Y:S04]  /*1d440*/  LDL R6, [R1+0x1928] ;  /* 0x0019280001067983 */ /* 0x001ea80000100800 */
[----:B------:R-:W2:Y:S01]  /*1d450*/  LDL R7, [R1+0x1938] ;  /* 0x0019380001077983 */ /* 0x000ea20000100800 */
[----:B---3--:R-:W-:-:S03]  /*1d460*/  PRMT R14, RZ, 0x7610, R14 ;  /* 0x00007610ff0e7816 */ /* 0x008fc6000000000e */
[----:B----4-:R-:W-:Y:S01]  /*1d470*/  STL [R1+0x2ffc], R3 ;  /* 0x002ffc0301007387 */ /* 0x010fe20000100800 */
[----:B--2---:R-:W-:-:S04]  /*1d480*/  @P1 LOP3.LUT R7, R7, R6, RZ, 0x3c, !PT ;  /* 0x0000000607071212 */ /* 0x004fc800078e3cff */
        /* <DEDUP_REMOVED lines=144> */
[----:B------:R-:W-:-:S02]  /*1dd90*/  PRMT R15, RZ, 0x7610, R15 ;  /* 0x00007610ff0f7816 */ /* 0x000fc4000000000f */
        /* <DEDUP_REMOVED lines=9> */
[----:B------:R-:W-:Y:S02]  /*1de30*/  ISETP.GT.AND P0, PT, R4, 0x38, PT ;  /* 0x000000380400780c */ /* 0x000fe40003f04270 */
        /* <DEDUP_REMOVED lines=8> */
[----:B------:R-:W-:-:S02]  /*1dec0*/  PRMT R29, RZ, 0x7610, R29 ;  /* 0x00007610ff1d7816 */ /* 0x000fc4000000001d */
[----:B--2---:R-:W-:-:S04]  /*1ded0*/  @P0 LOP3.LUT R7, R7, R6, RZ, 0x3c, !PT ;  /* 0x0000000607070212 */ /* 0x004fc800078e3cff */
[----:B------:R-:W-:-:S04]  /*1dee0*/  @P0 LOP3.LUT R6, R7, R6, RZ, 0x3c, !PT ;  /* 0x0000000607060212 */ /* 0x000fc800078e3cff */
[----:B------:R-:W-:-:S05]  /*1def0*/  @P0 LOP3.LUT R7, R7, R6, RZ, 0x3c, !PT ;  /* 0x0000000607070212 */ /* 0x000fca00078e3cff */
[----:B------:R-:W2:Y:S04]  /*1df00*/  @P0 LDG.E.U16 R29, [R6.64] ;  /* 0x00000006061d0981 */ /* 0x000ea8000c1e1500 */
[----:B--2---:R0:W-:Y:S04]  /*1df10*/  STL [R1+0x84], R29 ;  /* 0x0000841d01007387 */ /* 0x0041e80000100800 */
[----:B0-----:R-:W2:Y:S01]  /*1df20*/  LDL.LU R29, [R1+0x3104] ;  /* 0x00310400011d7983 */ /* 0x001ea20000300800 */
        /* <DEDUP_REMOVED lines=57> */
[----:B------:R-:W-:Y:S02]  /*1e2c0*/  ISETP.GT.AND P1, PT, R4, 0x39, PT ;  /* 0x000000390400780c */ /* 0x000fe40003f24270 */
        /* <DEDUP_REMOVED lines=12> */
[----:B------:R0:W2:Y:S04]  /*1e390*/  @P1 LDG.E.U16 R14, [R6.64] ;  /* 0x00000006060e1981 */ /* 0x0000a8000c1e1500 */
[----:B0-----:R-:W3:Y:S04]  /*1e3a0*/  LDL R6, [R1+0x19f0] ;  /* 0x0019f00001067983 */ /* 0x001ee80000100800 */
[----:B------:R-:W3:Y:S01]  /*1e3b0*/  LDL R7, [R1+0x1a0c] ;  /* 0x001a0c0001077983 */ /* 0x000ee20000100800 */
[----:B------:R-:W-:-:S03]  /*1e3c0*/  PRMT R21, RZ, 0x7610, R21 ;  /* 0x00007610ff157816 */ /* 0x000fc60000000015 */
[----:B--2---:R0:W-:Y:S04]  /*1e3d0*/  STL [R1+0x50], R14 ;  /* 0x0000500e01007387 */ /* 0x0041e80000100800 */
[----:B0-----:R-:W2:Y:S01]  /*1e3e0*/  LDL R14, [R1+0x1a38] ;  /* 0x001a3800010e7983 */ /* 0x001ea20000100800 */
[----:B---3--:R-:W-:-:S04]  /*1e3f0*/  @P1 LOP3.LUT R7, R7, R6, RZ, 0x3c, !PT ;  /* 0x0000000607071212 */ /* 0x008fc800078e3cff */
[----:B------:R-:W-:-:S04]  /*1e400*/  @P1 LOP3.LUT R6, R7, R6, RZ, 0x3c, !PT ;  /* 0x0000000607061212 */ /* 0x000fc800078e3cff */
[----:B------:R-:W-:-:S05]  /*1e410*/  @P1 LOP3.LUT R7, R7, R6, RZ, 0x3c, !PT ;  /* 0x0000000607071212 */ /* 0x000fca00078e3cff */
[----:B------:R-:W3:Y:S04]  /*1e420*/  @P1 LDG.E.U16 R21, [R6.64] ;  /* 0x0000000606151981 */ /* 0x000ee8000c1e1500 */
[----:B---3--:R0:W-:Y:S04]  /*1e430*/  STL [R1+0x48], R21 ;  /* 0x0000481501007387 */ /* 0x0081e80000100800 */
[----:B0-----:R-:W3:Y:S01]  /*1e440*/  LDL.LU R21, [R1+0x30e4] ;  /* 0x0030e40001157983 */ /* 0x001ee20000300800 */
        /* <DEDUP_REMOVED lines=33> */
[----:B------:R-:W2:Y:S01]  /*1e660*/  @P1 LDG.E.U16 R17, [R6.64] ;  /* 0x0000000606111981 */ /* 0x000ea2000c1e1500 */
[----:B------:R-:W-:-:S03]  /*1e670*/  PRMT R16, RZ, 0x7610, R16 ;  /* 0x00007610ff107816 */ /* 0x000fc60000000010 */
[----:B--2---:R0:W-:Y:S04]  /*1e680*/  STL [R1+0x30], R17 ;  /* 0x0000301101007387 */ /* 0x0041e80000100800 */
[----:B0-----:R-:W2:Y:S01]  /*1e690*/  LDL.LU R17, [R1+0x30d4] ;  /* 0x0030d40001117983 */ /* 0x001ea20000300800 */
[----:B------:R-:W2:Y:S02]  /*1e6a0*/  LDL R7, [R1+0x1a28] ;  /* 0x001a280001077983 */ /* 0x000ea40000100800 */
[----:B------:R-:W-:Y:S02]  /*1e6b0*/  @P1 IMAD.MOV.U32 R6, RZ, RZ, R14 ;  /* 0x000000ffff061224 */ /* 0x000fe400078e000e */
[----:B------:R-:W3:Y:S04]  /*1e6c0*/  LDL R14, [R1+0x1a60] ;  /* 0x001a6000010e7983 */ /* 0x000ee80000100800 */
[----:B--2---:R-:W2:Y:S04]  /*1e6d0*/  @P1 LDG.E.U16 R16, [R6.64] ;  /* 0x0000000606101981 */ /* 0x004ea8000c1e1500 */
        /* <DEDUP_REMOVED lines=73> */
[----:B----4-:R-:W-:-:S02]  /*1eb70*/  PRMT R2, RZ, 0x7610, R2 ;  /* 0x00007610ff027816 */ /* 0x010fc40000000002 */
[----:B------:R-:W-:Y:S02]  /*1eb80*/  ISETP.GT.AND P1, PT, R4, 0x3b, PT ;  /* 0x0000003b0400780c */ /* 0x000fe40003f24270 */
[----:B--2---:R-:W-:-:S04]  /*1eb90*/  @P0 LOP3.LUT R7, R7, R6, RZ, 0x3c, !PT ;  /* 0x0000000607070212 */ /* 0x004fc800078e3cff */
[----:B------:R-:W-:-:S04]  /*1eba0*/  @P0 LOP3.LUT R6, R7, R6, RZ, 0x3c, !PT ;  /* 0x0000000607060212 */ /* 0x000fc800078e3cff */
[----:B------:R-:W-:-:S05]  /*1ebb0*/  @P0 LOP3.LUT R7, R7, R6, RZ, 0x3c, !PT ;  /* 0x0000000607070212 */ /* 0x000fca00078e3cff */
[----:B------:R-:W2:Y:S01]  /*1ebc0*/  @P0 LDG.E.U16 R2, [R6.64] ;  /* 0x0000000606020981 */ /* 0x000ea2000c1e1500 */
[----:B------:R-:W-:-:S03]  /*1ebd0*/  PRMT R3, RZ, 0x7610, R3 ;  /* 0x00007610ff037816 */ /* 0x000fc60000000003 */
[----:B--2---:R0:W-:Y:S01]  /*1ebe0*/  STL [R1+0x4], R2 ;  /* 0x0000040201007387 */ /* 0x0041e20000100800 */
[----:B------:R-:W2:Y:S02]  /*1ebf0*/  LDL R7, [R1+0x1a7c] ;  /* 0x001a7c0001077983 */ /* 0x000ea40000100800 */
[----:B---3--:R-:W-:Y:S01]  /*1ec00*/  @P1 IMAD.MOV.U32 R6, RZ, RZ, R14 ;  /* 0x000000ffff061224 */ /* 0x008fe200078e000e */
[----:B------:R-:W-:Y:S01]  /*1ec10*/  PRMT R29, RZ, 0x7610, R29 ;  /* 0x00007610ff1d7816 */ /* 0x000fe2000000001d */
[----:B------:R-:W3:Y:S01]  /*1ec20*/  LDL R14, [R1+0x1aa4] ;  /* 0x001aa400010e7983 */ /* 0x000ee20000100800 */
[----:B------:R-:W-:Y:S02]  /*1ec30*/  PRMT R28, RZ, 0x7610, R28 ;  /* 0x00007610ff1c7816 */ /* 0x000fe4000000001c */
[----:B------:R-:W-:Y:S02]  /*1ec40*/  PRMT R27, RZ, 0x7610, R27 ;  /* 0x00007610ff1b7816 */ /* 0x000fe4000000001b */
[----:B------:R-:W-:-:S02]  /*1ec50*/  PRMT R26, RZ, 0x7610, R26 ;  /* 0x00007610ff1a7816 */ /* 0x000fc4000000001a */
[----:B------:R-:W-:Y:S02]  /*1ec60*/  PRMT R25, RZ, 0x7610, R25 ;  /* 0x00007610ff197816 */ /* 0x000fe40000000019 */
[----:B------:R-:W-:Y:S02]  /*1ec70*/  PRMT R24, RZ, 0x7610, R24 ;  /* 0x00007610ff187816 */ /* 0x000fe40000000018 */
[----:B------:R-:W-:Y:S02]  /*1ec80*/  ISETP.GT.AND P0, PT, R4, 0x3c, PT ;  /* 0x0000003c0400780c */ /* 0x000fe40003f04270 */
[----:B------:R-:W-:Y:S02]  /*1ec90*/  PRMT R23, RZ, 0x7610, R23 ;  /* 0x00007610ff177816 */ /* 0x000fe40000000017 */
[----:B------:R-:W-:Y:S02]  /*1eca0*/  PRMT R22, RZ, 0x7610, R22 ;  /* 0x00007610ff167816 */ /* 0x000fe40000000016 */
[----:B------:R-:W-:-:S02]  /*1ecb0*/  PRMT R21, RZ, 0x7610, R21 ;  /* 0x00007610ff157816 */ /* 0x000fc40000000015 */
[----:B------:R-:W-:Y:S02]  /*1ecc0*/  PRMT R20, RZ, 0x7610, R20 ;  /* 0x00007610ff147816 */ /* 0x000fe40000000014 */
[----:B------:R-:W-:Y:S02]  /*1ecd0*/  PRMT R19, RZ, 0x7610, R19 ;  /* 0x00007610ff137816 */ /* 0x000fe40000000013 */
[----:B------:R-:W-:Y:S02]  /*1ece0*/  PRMT R18, RZ, 0x7610, R18 ;  /* 0x00007610ff127816 */ /* 0x000fe40000000012 */
        /* <DEDUP_REMOVED lines=9> */
[----:B------:R-:W-:Y:S01]  /*1ed80*/  PRMT R0, RZ, 0x7610, R0 ;  /* 0x00007610ff007816 */ /* 0x000fe20000000000 */
[----:B0-----:R-:W0:Y:S02]  /*1ed90*/  S2R R2, SR_TID.X ;  /* 0x0000000000027919 */ /* 0x001e240000002100 */
[----:B0-----:R-:W-:-:S05]  /*1eda0*/  LOP3.LUT R2, R2, 0x3f, RZ, 0xc0, !PT ;  /* 0x0000003f02027812 */ /* 0x001fca00078ec0ff */
[----:B------:R-:W-:Y:S01]  /*1edb0*/  IMAD.SHL.U32 R2, R2, 0x2, RZ ;  /* 0x0000000202027824 */ /* 0x000fe200078e00ff */
[----:B--2---:R0:W2:Y:S04]  /*1edc0*/  @P1 LDG.E.U16 R3, [R6.64] ;  /* 0x0000000606031981 */ /* 0x0040a8000c1e1500 */
[----:B0-----:R-:W4:Y:S04]  /*1edd0*/  LDL R6, [R1+0x1a70] ;  /* 0x001a700001067983 */ /* 0x001f280000100800 */
[----:B------:R-:W4:Y:S02]  /*1ede0*/  LDL R7, [R1+0x1a8c] ;  /* 0x001a8c0001077983 */ /* 0x000f240000100800 */
[----:B----4-:R-:W-:-:S04]  /*1edf0*/  @P1 LOP3.LUT R7, R7, R6, RZ, 0x3c, !PT ;  /* 0x0000000607071212 */ /* 0x010fc800078e3cff */
[----:B------:R-:W-:-:S04]  /*1ee00*/  @P1 LOP3.LUT R6, R7, R6, RZ, 0x3c, !PT ;  /* 0x0000000607061212 */ /* 0x000fc800078e3cff */
[----:B------:R-:W-:Y:S01]  /*1ee10*/  @P1 LOP3.LUT R7, R7, R6, RZ, 0x3c, !PT ;  /* 0x0000000607071212 */ /* 0x000fe200078e3cff */
[----:B--2---:R-:W-:Y:S04]  /*1ee20*/  STL [R1+0x305c], R3 ;  /* 0x00305c0301007387 */ /* 0x004fe80000100800 */
[----:B------:R0:W2:Y:S04]  /*1ee30*/  @P1 LDG.E.U16 R29, [R6.64] ;  /* 0x00000006061d1981 */ /* 0x0000a8000c1e1500 */
[----:B0-----:R-:W4:Y:S01]  /*1ee40*/  LDL R7, [R1+0x1a88] ;  /* 0x001a880001077983 */ /* 0x001f220000100800 */
[----:B------:R-:W-:-:S03]  /*1ee50*/  @P1 IMAD.MOV.U32 R6, RZ, RZ, R15 ;  /* 0x000000ffff061224 */ /* 0x000fc600078e000f */
[----:B--2---:R0:W-:Y:S01]  /*1ee60*/  STL [R1+0x3060], R29 ;  /* 0x0030601d01007387 */ /* 0x0041e20000100800 */
[----:B------:R-:W2:Y:S03]  /*1ee70*/  LDL R15, [R1+0x1ab8] ;  /* 0x001ab800010f7983 */ /* 0x000ea60000100800 */
[----:B----4-:R1:W4:Y:S04]  /*1ee80*/  @P1 LDG.E.U16 R28, [R6.64] ;  /* 0x00000006061c1981 */ /* 0x010328000c1e1500 */
[----:B0-----:R-:W2:Y:S04]  /*1ee90*/  LDL R29, [R1+0x1aac] ;  /* 0x001aac00011d7983 */ /* 0x001ea80000100800 */
[----:B-1----:R-:W2:Y:S04]  /*1eea0*/  LDL R6, [R1+0x1a94] ;  /* 0x001a940001067983 */ /* 0x002ea80000100800 */
[----:B------:R-:W2:Y:S04]  /*1eeb0*/  LDL R7, [R1+0x1aa0] ;  /* 0x001aa00001077983 */ /* 0x000ea80000100800 */
[----:B----4-:R0:W-:Y:S04]  /*1eec0*/  STL [R1+0x3064], R28 ;  /* 0x0030641c01007387 */ /* 0x0101e80000100800 */
[----:B0-----:R-:W4:Y:S01]  /*1eed0*/  LDL R28, [R1+0x1a9c] ;  /* 0x001a9c00011c7983 */ /* 0x001f220000100800 */
[----:B--2---:R-:W-:-:S04]  /*1eee0*/  @P1 LOP3.LUT R7, R7, R6, RZ, 0x3c, !PT ;  /* 0x0000000607071212 */ /* 0x004fc800078e3cff */
[----:B------:R-:W-:-:S04]  /*1eef0*/  @P1 LOP3.LUT R6, R7, R6, RZ, 0x3c, !PT ;  /* 0x0000000607061212 */ /* 0x000fc800078e3cff */
[----:B------:R-:W-:-:S05]  /*1ef00*/  @P1 LOP3.LUT R7, R7, R6, RZ, 0x3c, !PT ;  /* 0x0000000607071212 */ /* 0x000fca00078e3cff */
[----:B------:R3:W2:Y:S02]  /*1ef10*/  @P1 LDG.E.U16 R27, [R6.64] ;  /* 0x00000006061b1981 */ /* 0x0006a4000c1e1500 */
[----:B---3--:R-:W-:Y:S02]  /*1ef20*/  @P1 IMAD.MOV.U32 R6, RZ, RZ, R14 ;  /* 0x000000ffff061224 */ /* 0x008fe400078e000e */
[----:B----4-:R-:W-:-:S05]  /*1ef30*/  @P1 IMAD.MOV.U32 R7, RZ, RZ, R28 ;  /* 0x000000ffff071224 */ /* 0x010fca00078e001c */
[----:B------:R0:W3:Y:S04]  /*1ef40*/  @P1 LDG.E.U16 R26, [R6.64] ;  /* 0x00000006061a1981 */ /* 0x0000e8000c1e1500 */
[----:B--2---:R1:W-:Y:S01]  /*1ef50*/  STL [R1+0x3068], R27 ;  /* 0x0030681b01007387 */ /* 0x0043e20000100800 */
[----:B0-----:R-:W2:Y:S02]  /*1ef60*/  LDL R7, [R1+0x1a90] ;  /* 0x001a900001077983 */ /* 0x001ea40000100800 */
[----:B------:R-:W4:Y:S02]  /*1ef70*/  LDL R28, [R1+0x1ab4] ;  /* 0x001ab400011c7983 */ /* 0x000f240000100800 */
[----:B------:R-:W4:Y:S01]  /*1ef80*/  LDL R14, [R1+0x1ac0] ;  /* 0x001ac000010e7983 */ /* 0x000f220000100800 */
[----:B-1----:R-:W4:Y:S01]  /*1ef90*/  LDL R27, [R1+0x1aa8] ;  /* 0x001aa800011b7983 */ /* 0x002f220000100800 */
[----:B------:R-:W-:-:S03]  /*1efa0*/  @P1 IMAD.MOV.U32 R6, RZ, RZ, R29 ;  /* 0x000000ffff061224 */ /* 0x000fc600078e001d */
[----:B---3--:R0:W-:Y:S01]  /*1efb0*/  STL [R1+0x306c], R26 ;  /* 0x00306c1a01007387 */ /* 0x0081e20000100800 */
[----:B------:R-:W3:Y:S03]  /*1efc0*/  LDL R29, [R1+0x1abc] ;  /* 0x001abc00011d7983 */ /* 0x000ee60000100800 */
[----:B--2---:R1:W2:Y:S04]  /*1efd0*/  @P1 LDG.E.U16 R25, [R6.64] ;  /* 0x0000000606191981 */ /* 0x0042a8000c1e1500 */
[----:B0-----:R-:W2:Y:S01]  /*1efe0*/  LDL R26, [R1+0x1ac4] ;  /* 0x001ac400011a7983 */ /* 0x001ea20000100800 */
[----:B-1----:R-:W-:Y:S02]  /*1eff0*/  @P1 IMAD.MOV.U32 R6, RZ, RZ, R15 ;  /* 0x000000ffff061224 */ /* 0x002fe400078e000f */
[----:B----4-:R-:W-:-:S05]  /*1f000*/  @P1 IMAD.MOV.U32 R7, RZ, RZ, R27 ;  /* 0x000000ffff071224 */ /* 0x010fca00078e001b */
[----:B------:R0:W4:Y:S02]  /*1f010*/  @P1 LDG.E.U16 R24, [R6.64] ;  /* 0x0000000606181981 */ /* 0x000124000c1e1500 */
[----:B0-----:R-:W-:Y:S02]  /*1f020*/  @P1 IMAD.MOV.U32 R6, RZ, RZ, R14 ;  /* 0x000000ffff061224 */ /* 0x001fe400078e000e */
[----:B------:R-:W-:-:S05]  /*1f030*/  @P1 IMAD.MOV.U32 R7, RZ, RZ, R28 ;  /* 0x000000ffff071224 */ /* 0x000fca00078e001c */
[----:B------:R3:W4:Y:S02]  /*1f040*/  @P1 LDG.E.U16 R23, [R6.64] ;  /* 0x0000000606171981 */ /* 0x000724000c1e1500 */
[----:B---3--:R-:W-:Y:S02]  /*1f050*/  @P0 IMAD.MOV.U32 R7, RZ, RZ, R29 ;  /* 0x000000ffff070224 */ /* 0x008fe400078e001d */
[----:B--2---:R-:W-:Y:S01]  /*1f060*/  STL [R1+0x3070], R25 ;  /* 0x0030701901007387 */ /* 0x004fe20000100800 */
[----:B------:R-:W2:Y:S02]  /*1f070*/  LDL R27, [R1+0x1ab0] ;  /* 0x001ab000011b7983 */ /* 0x000ea40000100800 */
[----:B------:R-:W3:Y:S02]  /*1f080*/  LDL R15, [R1+0x1acc] ;  /* 0x001acc00010f7983 */ /* 0x000ee40000100800 */
[----:B------:R-:W-:-:S05]  /*1f090*/  @P0 IMAD.MOV.U32 R6, RZ, RZ, R26 ;  /* 0x000000ffff060224 */ /* 0x000fca00078e001a */
[----:B------:R2:W3:Y:S04]  /*1f0a0*/  @P0 LDG.E.U16 R22, [R6.64] ;  /* 0x0000000606160981 */ /* 0x0004e8000c1e1500 */
[----:B----4-:R-:W-:Y:S01]  /*1f0b0*/  STL [R1+0x3074], R24 ;  /* 0x0030741801007387 */ /* 0x010fe20000100800 */
[----:B------:R-:W4:Y:S02]  /*1f0c0*/  LDL R28, [R1+0x1ac8] ;  /* 0x001ac800011c7983 */ /* 0x000f240000100800 */
[----:B------:R-:W4:Y:S01]  /*1f0d0*/  LDL R14, [R1+0x1ad8] ;  /* 0x001ad800010e7983 */ /* 0x000f220000100800 */
[----:B------:R-:W-:Y:S01]  /*1f0e0*/  STL [R1+0x3078], R23 ;  /* 0x0030781701007387 */ /* 0x000fe20000100800 */
[----:B------:R-:W4:Y:S02]  /*1f0f0*/  LDL R26, [R1+0x1ae0] ;  /* 0x001ae000011a7983 */ /* 0x000f240000100800 */
[----:B--2---:R-:W-:-:S02]  /*1f100*/  @P0 IMAD.MOV.U32 R7, RZ, RZ, R27 ;  /* 0x000000ffff070224 */ /* 0x004fc400078e001b */
[----:B---3--:R-:W-:-:S05]  /*1f110*/  @P0 IMAD.MOV.U32 R6, RZ, RZ, R15 ;  /* 0x000000ffff060224 */ /* 0x008fca00078e000f */
[----:B------:R4:W2:Y:S04]  /*1f120*/  @P0 LDG.E.U16 R21, [R6.64] ;  /* 0x0000000606150981 */ /* 0x0008a8000c1e1500 */
[----:B------:R0:W-:Y:S01]  /*1f130*/  STL [R1+0x3030], R22 ;  /* 0x0030301601007387 */ /* 0x0001e20000100800 */
[----:B------:R-:W3:Y:S02]  /*1f140*/  LDL R29, [R1+0x1ae4] ;  /* 0x001ae400011d7983 */ /* 0x000ee40000100800 */
[----:B------:R-:W3:Y:S02]  /*1f150*/  LDL R27, [R1+0x1ad0] ;  /* 0x001ad000011b7983 */ /* 0x000ee40000100800 */
[----:B------:R-:W3:Y:S02]  /*1f160*/  LDL R15, [R1+0x1aec] ;  /* 0x001aec00010f7983 */ /* 0x000ee40000100800 */
[----:B----4-:R-:W-:Y:S01]  /*1f170*/  @P0 IMAD.MOV.U32 R7, RZ, RZ, R28 ;  /* 0x000000ffff070224 */ /* 0x010fe200078e001c */
[----:B0-----:R-:W4:Y:S01]  /*1f180*/  LDL R22, [R1+0x1ad4] ;  /* 0x001ad40001167983 */ /* 0x001f220000100800 */
[----:B------:R-:W-:-:S05]  /*1f190*/  @P0 IMAD.MOV.U32 R6, RZ, RZ, R14 ;  /* 0x000000ffff060224 */ /* 0x000fca00078e000e */
[----:B------:R0:W3:Y:S02]  /*1f1a0*/  @P0 LDG.E.U16 R20, [R6.64] ;  /* 0x0000000606140981 */ /* 0x0000e4000c1e1500 */
[----:B0-----:R-:W-:Y:S02]  /*1f1b0*/  @P0 IMAD.MOV.U32 R6, RZ, RZ, R26 ;  /* 0x000000ffff060224 */ /* 0x001fe400078e001a */
[----:B--2---:R-:W-:Y:S01]  /*1f1c0*/  STL [R1+0x3034], R21 ;  /* 0x0030341501007387 */ /* 0x004fe20000100800 */
[----:B------:R-:W2:Y:S02]  /*1f1d0*/  LDL R28, [R1+0x1ae8] ;  /* 0x001ae800011c7983 */ /* 0x000ea40000100800 */
[----:B------:R-:W2:Y:S02]  /*1f1e0*/  LDL R14, [R1+0x1af8] ;  /* 0x001af800010e7983 */ /* 0x000ea40000100800 */
[----:B----4-:R-:W-:-:S05]  /*1f1f0*/  @P0 IMAD.MOV.U32 R7, RZ, RZ, R22 ;  /* 0x000000ffff070224 */ /* 0x010fca00078e0016 */
[----:B------:R0:W4:Y:S04]  /*1f200*/  @P0 LDG.E.U16 R19, [R6.64] ;  /* 0x0000000606130981 */ /* 0x000128000c1e1500 */
[----:B---3--:R-:W-:Y:S01]  /*1f210*/  STL [R1+0x3038], R20 ;  /* 0x0030381401007387 */ /* 0x008fe20000100800 */
[----:B------:R-:W3:Y:S02]  /*1f220*/  LDL R26, [R1+0x1af4] ;  /* 0x001af400011a7983 */ /* 0x000ee40000100800 */
[----:B------:R-:W2:Y:S01]  /*1f230*/  LDL R22, [R1+0x1b00] ;  /* 0x001b000001167983 */ /* 0x000ea20000100800 */
[----:B0-----:R-:W2:Y:S01]  /*1f240*/  LDL R7, [R1+0x1adc] ;  /* 0x001adc0001077983 */ /* 0x001ea20000100800 */
[----:B------:R-:W-:-:S05]  /*1f250*/  @P0 IMAD.MOV.U32 R6, RZ, RZ, R29 ;  /* 0x000000ffff060224 */ /* 0x000fca00078e001d */
[----:B--2---:R0:W2:Y:S02]  /*1f260*/  @P0 LDG.E.U16 R18, [R6.64] ;  /* 0x0000000606120981 */ /* 0x0040a4000c1e1500 */
[----:B0-----:R-:W-:Y:S02]  /*1f270*/  @P0 IMAD.MOV.U32 R6, RZ, RZ, R15 ;  /* 0x000000ffff060224 */ /* 0x001fe400078e000f */
[----:B------:R-:W-:-:S05]  /*1f280*/  @P0 IMAD.MOV.U32 R7, RZ, RZ, R27 ;  /* 0x000000ffff070224 */ /* 0x000fca00078e001b */
[----:B------:R0:W2:Y:S04]  /*1f290*/  @P0 LDG.E.U16 R17, [R6.64] ;  /* 0x0000000606110981 */ /* 0x0000a8000c1e1500 */
[----:B----4-:R-:W-:Y:S01]  /*1f2a0*/  STL [R1+0x303c], R19 ;  /* 0x00303c1301007387 */ /* 0x010fe20000100800 */
[----:B0-----:R-:W-:Y:S02]  /*1f2b0*/  @P0 IMAD.MOV.U32 R6, RZ, RZ, R14 ;  /* 0x000000ffff060224 */ /* 0x001fe400078e000e */
[----:B------:R-:W-:-:S05]  /*1f2c0*/  @P0 IMAD.MOV.U32 R7, RZ, RZ, R28 ;  /* 0x000000ffff070224 */ /* 0x000fca00078e001c */
[----:B------:R0:W4:Y:S02]  /*1f2d0*/  @P0 LDG.E.U16 R16, [R6.64] ;  /* 0x0000000606100981 */ /* 0x000124000c1e1500 */
[----:B0-----:R-:W-:Y:S02]  /*1f2e0*/  @P0 IMAD.MOV.U32 R6, RZ, RZ, R22 ;  /* 0x000000ffff060224 */ /* 0x001fe400078e0016 */
[----:B---3--:R-:W-:-:S05]  /*1f2f0*/  @P0 IMAD.MOV.U32 R7, RZ, RZ, R26 ;  /* 0x000000ffff070224 */ /* 0x008fca00078e001a */
[----:B------:R-:W3:Y:S04]  /*1f300*/  @P0 LDG.E.U16 R13, [R6.64] ;  /* 0x00000006060d0981 */ /* 0x000ee8000c1e1500 */
[----:B--2---:R-:W-:Y:S01]  /*1f310*/  STL [R1+0x3040], R18 ;  /* 0x0030401201007387 */ /* 0x004fe20000100800 */
[----:B------:R-:W2:Y:S02]  /*1f320*/  LDL R27, [R1+0x1afc] ;  /* 0x001afc00011b7983 */ /* 0x000ea40000100800 */
[----:B------:R-:W2:Y:S01]  /*1f330*/  LDL R15, [R1+0x1b04] ;  /* 0x001b0400010f7983 */ /* 0x000ea20000100800 */
[----:B------:R-:W-:Y:S01]  /*1f340*/  ISETP.GT.AND P1, PT, R4, 0x3d, PT ;  /* 0x0000003d0400780c */ /* 0x000fe20003f24270 */
[----:B------:R-:W-:Y:S01]  /*1f350*/  STL [R1+0x3044], R17 ;  /* 0x0030441101007387 */ /* 0x000fe20000100800 */
[----:B------:R-:W2:Y:S03]  /*1f360*/  LDL R14, [R1+0x1b0c] ;  /* 0x001b0c00010e7983 */ /* 0x000ea60000100800 */
[----:B----4-:R-:W-:Y:S01]  /*1f370*/  STL [R1+0x3048], R16 ;  /* 0x0030481001007387 */ /* 0x010fe20000100800 */
[----:B------:R-:W4:Y:S02]  /*1f380*/  LDL R26, [R1+0x1b08] ;  /* 0x001b0800011a7983 */ /* 0x000f240000100800 */
[----:B------:R-:W4:Y:S01]  /*1f390*/  LDL R22, [R1+0x1b18] ;  /* 0x001b180001167983 */ /* 0x000f220000100800 */
[----:B---3--:R0:W-:Y:S01]  /*1f3a0*/  STL [R1+0x304c], R13 ;  /* 0x00304c0d01007387 */ /* 0x0081e20000100800 */
[----:B------:R-:W3:Y:S02]  /*1f3b0*/  LDL R29, [R1+0x1b14] ;  /* 0x001b1400011d7983 */ /* 0x000ee40000100800 */
[----:B------:R-:W3:Y:S01]  /*1f3c0*/  LDL R28, [R1+0x1b20] ;  /* 0x001b2000011c7983 */ /* 0x000ee20000100800 */
[----:B0-----:R-:W3:Y:S01]  /*1f3d0*/  LDL R13, [R1+0x1af0] ;  /* 0x001af000010d7983 */ /* 0x001ee20000100800 */
[----:B--2---:R-:W-:-:S02]  /*1f3e0*/  @P1 IMAD.MOV.U32 R7, RZ, RZ, R27 ;  /* 0x000000ffff071224 */ /* 0x004fc400078e001b */
[----:B------:R-:W-:Y:S01]  /*1f3f0*/  @P1 IMAD.MOV.U32 R6, RZ, RZ, R15 ;  /* 0x000000ffff061224 */ /* 0x000fe200078e000f */
[----:B------:R-:W2:Y:S04]  /*1f400*/  LDL R27, [R1+0x1b1c] ;  /* 0x001b1c00011b7983 */ /* 0x000ea80000100800 */
[----:B------:R-:W2:Y:S04]  /*1f410*/  LDL R15, [R1+0x1b24] ;  /* 0x001b2400010f7983 */ /* 0x000ea80000100800 */
[----:B------:R0:W2:Y:S02]  /*1f420*/  @P1 LDG.E.U16 R12, [R6.64] ;  /* 0x00000006060c1981 */ /* 0x0000a4000c1e1500 */
[----:B0-----:R-:W-:-:S02]  /*1f430*/  @P1 IMAD.MOV.U32 R6, RZ, RZ, R14 ;  /* 0x000000ffff061224 */ /* 0x001fc400078e000e */
[----:B---3--:R-:W-:-:S05]  /*1f440*/  @P1 IMAD.MOV.U32 R7, RZ, RZ, R13 ;  /* 0x000000ffff071224 */ /* 0x008fca00078e000d */
[----:B------:R4:W3:Y:S04]  /*1f450*/  @P1 LDG.E.U16 R11, [R6.64] ;  /* 0x00000006060b1981 */ /* 0x0008e8000c1e1500 */
[----:B--2---:R-:W-:Y:S01]  /*1f460*/  STL [R1+0x2ff8], R12 ;  /* 0x002ff80c01007387 */ /* 0x004fe20000100800 */
[----:B------:R-:W2:Y:S02]  /*1f470*/  LDL R14, [R1+0x1b10] ;  /* 0x001b1000010e7983 */ /* 0x000ea40000100800 */
[----:B------:R-:W3:Y:S02]  /*1f480*/  LDL R13, [R1+0x1b2c] ;  /* 0x001b2c00010d7983 */ /* 0x000ee40000100800 */
[----:B----4-:R-:W-:Y:S02]  /*1f490*/  @P1 IMAD.MOV.U32 R6, RZ, RZ, R22 ;  /* 0x000000ffff061224 */ /* 0x010fe400078e0016 */
[----:B------:R-:W-:-:S05]  /*1f4a0*/  @P1 IMAD.MOV.U32 R7, RZ, RZ, R26 ;  /* 0x000000ffff071224 */ /* 0x000fca00078e001a */
[----:B------:R0:W4:Y:S02]  /*1f4b0*/  @P1 LDG.E.U16 R10, [R6.64] ;  /* 0x00000006060a1981 */ /* 0x000124000c1e1500 */
[----:B0-----:R-:W-:Y:S02]  /*1f4c0*/  @P1 IMAD.MOV.U32 R6, RZ, RZ, R28 ;  /* 0x000000ffff061224 */ /* 0x001fe400078e001c */
[----:B------:R-:W-:-:S05]  /*1f4d0*/  @P1 IMAD.MOV.U32 R7, RZ, RZ, R29 ;  /* 0x000000ffff071224 */ /* 0x000fca00078e001d */
[----:B------:R0:W4:Y:S02]  /*1f4e0*/  @P1 LDG.E.U16 R9, [R6.64] ;  /* 0x0000000606091981 */ /* 0x000124000c1e1500 */
[----:B0-----:R-:W-:Y:S02]  /*1f4f0*/  @P1 IMAD.MOV.U32 R6, RZ, RZ, R15 ;  /* 0x000000ffff061224 */ /* 0x001fe400078e000f */
[----:B------:R-:W-:-:S05]  /*1f500*/  @P1 IMAD.MOV.U32 R7, RZ, RZ, R27 ;  /* 0x000000ffff071224 */ /* 0x000fca00078e001b */
[----:B------:R0:W4:Y:S02]  /*1f510*/  @P1 LDG.E.U16 R8, [R6.64] ;  /* 0x0000000606081981 */ /* 0x000124000c1e1500 */
[----:B0-----:R-:W-:Y:S01]  /*1f520*/  PRMT R7, RZ, 0x7610, R7 ;  /* 0x00007610ff077816 */ /* 0x001fe20000000007 */
[----:B--2---:R-:W-:Y:S02]  /*1f530*/  @P1 IMAD.MOV.U32 R15, RZ, RZ, R14 ;  /* 0x000000ffff0f1224 */ /* 0x004fe400078e000e */
[----:B---3--:R-:W-:-:S05]  /*1f540*/  @P1 IMAD.MOV.U32 R14, RZ, RZ, R13 ;  /* 0x000000ffff0e1224 */ /* 0x008fca00078e000d */
[----:B------:R-:W2:Y:S04]  /*1f550*/  @P1 LDG.E.U16 R7, [R14.64] ;  /* 0x000000060e071981 */ /* 0x000ea8000c1e1500 */
[----:B------:R-:W-:Y:S01]  /*1f560*/  STL [R1+0x3000], R11 ;  /* 0x0030000b01007387 */ /* 0x000fe20000100800 */
[----:B------:R-:W3:Y:S02]  /*1f570*/  LDL R26, [R1+0x1b28] ;  /* 0x001b2800011a7983 */ /* 0x000ee40000100800 */
[----:B------:R-:W3:Y:S02]  /*1f580*/  LDL R22, [R1+0x1b38] ;  /* 0x001b380001167983 */ /* 0x000ee40000100800 */
[----:B----4-:R-:W-:Y:S01]  /*1f590*/  STL [R1+0x3004], R10 ;  /* 0x0030040a01007387 */ /* 0x010fe20000100800 */
[----:B------:R0:W-:Y:S01]  /*1f5a0*/  STL [R1+0x3008], R9 ;  /* 0x0030080901007387 */ /* 0x0001e20000100800 */
[----:B------:R-:W4:Y:S03]  /*1f5b0*/  LDL R29, [R1+0x1b40] ;  /* 0x001b4000011d7983 */ /* 0x000f260000100800 */
[----:B------:R-:W-:Y:S01]  /*1f5c0*/  STL [R1+0x300c], R8 ;  /* 0x00300c0801007387 */ /* 0x000fe20000100800 */
[----:B------:R-:W4:Y:S02]  /*1f5d0*/  LDL R28, [R1+0x1b3c] ;  /* 0x001b3c00011c7983 */ /* 0x000f240000100800 */
[----:B------:R-:W4:Y:S01]  /*1f5e0*/  LDL R13, [R1+0x1b44] ;  /* 0x001b4400010d7983 */ /* 0x000f220000100800 */
[----:B--2---:R1:W-:Y:S01]  /*1f5f0*/  STL [R1+0x3010], R7 ;  /* 0x0030100701007387 */ /* 0x0043e20000100800 */
[----:B------:R-:W2:Y:S02]  /*1f600*/  LDL R27, [R1+0x1b30] ;  /* 0x001b3000011b7983 */ /* 0x000ea40000100800 */
[----:B0-----:R-:W2:Y:S01]  /*1f610*/  LDL R9, [R1+0x1b4c] ;  /* 0x001b4c0001097983 */ /* 0x001ea20000100800 */
[----:B-1----:R-:W2:Y:S01]  /*1f620*/  LDL R7, [R1+0x1b34] ;  /* 0x001b340001077983 */ /* 0x002ea20000100800 */
[----:B------:R-:W-:-:S02]  /*1f630*/  PRMT R6, RZ, 0x7610, R6 ;  /* 0x00007610ff067816 */ /* 0x000fc40000000006 */
[----:B------:R-:W-:Y:S01]  /*1f640*/  ISETP.GT.AND P0, PT, R4, 0x3e, PT ;  /* 0x0000003e0400780c */ /* 0x000fe20003f04270 */
[----:B---3--:R-:W-:Y:S02]  /*1f650*/  @P1 IMAD.MOV.U32 R14, RZ, RZ, R22 ;  /* 0x000000ffff0e1224 */ /* 0x008fe400078e0016 */
[----:B------:R-:W-:Y:S01]  /*1f660*/  @P1 IMAD.MOV.U32 R15, RZ, RZ, R26 ;  /* 0x000000ffff0f1224 */ /* 0x000fe200078e001a */
[----:B------:R-:W3:Y:S04]  /*1f670*/  LDL R22, [R1+0x1b58] ;  /* 0x001b580001167983 */ /* 0x000ee80000100800 */
[----:B------:R-:W3:Y:S04]  /*1f680*/  LDL R26, [R1+0x1b48] ;  /* 0x001b4800011a7983 */ /* 0x000ee80000100800 */
[----:B------:R4:W3:Y:S01]  /*1f690*/  @P1 LDG.E.U16 R6, [R14.64] ;  /* 0x000000060e061981 */ /* 0x0008e2000c1e1500 */
[----:B------:R-:W-:Y:S01]  /*1f6a0*/  PRMT R11, RZ, 0x7610, R11 ;  /* 0x00007610ff0b7816 */ /* 0x000fe2000000000b */
[----:B----4-:R-:W-:-:S02]  /*1f6b0*/  @P1 IMAD.MOV.U32 R14, RZ, RZ, R29 ;  /* 0x000000ffff0e1224 */ /* 0x010fc400078e001d */
[----:B--2---:R-:W-:-:S05]  /*1f6c0*/  @P1 IMAD.MOV.U32 R15, RZ, RZ, R7 ;  /* 0x000000ffff0f1224 */ /* 0x004fca00078e0007 */
[----:B------:R0:W2:Y:S02]  /*1f6d0*/  @P1 LDG.E.U16 R5, [R14.64] ;  /* 0x000000060e051981 */ /* 0x0000a4000c1e1500 */
[----:B0-----:R-:W-:Y:S02]  /*1f6e0*/  @P0 IMAD.MOV.U32 R14, RZ, RZ, R13 ;  /* 0x000000ffff0e0224 */ /* 0x001fe400078e000d */
[----:B------:R-:W-:-:S05]  /*1f6f0*/  @P0 IMAD.MOV.U32 R15, RZ, RZ, R28 ;  /* 0x000000ffff0f0224 */ /* 0x000fca00078e001c */
[----:B------:R0:W4:Y:S01]  /*1f700*/  @P0 LDG.E.U16 R11, [R14.64] ;  /* 0x000000060e0b0981 */ /* 0x000122000c1e1500 */
[----:B------:R-:W-:Y:S02]  /*1f710*/  PRMT R8, RZ, 0x7610, R8 ;  /* 0x00007610ff087816 */ /* 0x000fe40000000008 */
[----:B------:R-:W-:Y:S01]  /*1f720*/  PRMT R19, RZ, 0x7610, R19 ;  /* 0x00007610ff137816 */ /* 0x000fe20000000013 */
[----:B0-----:R-:W-:Y:S02]  /*1f730*/  @P0 IMAD.MOV.U32 R14, RZ, RZ, R9 ;  /* 0x000000ffff0e0224 */ /* 0x001fe400078e0009 */
[----:B------:R-:W-:-:S05]  /*1f740*/  @P0 IMAD.MOV.U32 R15, RZ, RZ, R27 ;  /* 0x000000ffff0f0224 */ /* 0x000fca00078e001b */
[----:B------:R3:W4:Y:S02]  /*1f750*/  @P0 LDG.E.U16 R8, [R14.64] ;  /* 0x000000060e080981 */ /* 0x000724000c1e1500 */
[----:B---3--:R-:W-:Y:S02]  /*1f760*/  @P0 IMAD.MOV.U32 R14, RZ, RZ, R22 ;  /* 0x000000ffff0e0224 */ /* 0x008fe400078e0016 */
[----:B------:R-:W-:-:S05]  /*1f770*/  @P0 IMAD.MOV.U32 R15, RZ, RZ, R26 ;  /* 0x000000ffff0f0224 */ /* 0x000fca00078e001a */
[----:B------:R-:W3:Y:S04]  /*1f780*/  @P0 LDG.E.U16 R19, [R14.64] ;  /* 0x000000060e130981 */ /* 0x000ee8000c1e1500 */
[----:B------:R0:W-:Y:S01]  /*1f790*/  STL [R1+0x3014], R6 ;  /* 0x0030140601007387 */ /* 0x0001e20000100800 */
[----:B------:R-:W3:Y:S03]  /*1f7a0*/  LDL R7, [R1+0x1b54] ;  /* 0x001b540001077983 */ /* 0x000ee60000100800 */
[----:B0-----:R-:W3:Y:S04]  /*1f7b0*/  LDL R6, [R1+0x1b60] ;  /* 0x001b600001067983 */ /* 0x001ee80000100800 */
[----:B--2---:R-:W-:Y:S01]  /*1f7c0*/  STL [R1+0x3018], R5 ;  /* 0x0030180501007387 */ /* 0x004fe20000100800 */
[----:B------:R-:W2:Y:S03]  /*1f7d0*/  LDL R13, [R1+0x1b5c] ;  /* 0x001b5c00010d7983 */ /* 0x000ea60000100800 */
[----:B----4-:R0:W-:Y:S01]  /*1f7e0*/  STL [R1+0xb8], R11 ;  /* 0x0000b80b01007387 */ /* 0x0101e20000100800 */
[----:B------:R-:W4:Y:S03]  /*1f7f0*/  LDL R9, [R1+0x1b50] ;  /* 0x001b500001097983 */ /* 0x000f260000100800 */
[----:B0-----:R-:W4:Y:S04]  /*1f800*/  LDL R11, [R1+0x1b64] ;  /* 0x001b6400010b7983 */ /* 0x001f280000100800 */
[----:B------:R0:W-:Y:S01]  /*1f810*/  STL [R1+0xb0], R8 ;  /* 0x0000b00801007387 */ /* 0x0001e20000100800 */
[----:B------:R-:W4:Y:S03]  /*1f820*/  LDL R22, [R1+0x1b68] ;  /* 0x001b680001167983 */ /* 0x000f260000100800 */
[----:B0-----:R-:W4:Y:S01]  /*1f830*/  LDL R8, [R1+0x1b6c] ;  /* 0x001b6c0001087983 */ /* 0x001f220000100800 */
[----:B------:R-:W-:-:S03]  /*1f840*/  PRMT R25, RZ, 0x7610, R25 ;  /* 0x00007610ff197816 */ /* 0x000fc60000000019 */
[----:B---3--:R0:W-:Y:S01]  /*1f850*/  STL [R1+0xa8], R19 ;  /* 0x0000a81301007387 */ /* 0x0081e20000100800 */
[----:B------:R-:W-:-:S03]  /*1f860*/  @P0 IMAD.MOV.U32 R15, RZ, RZ, R7 ;  /* 0x000000ffff0f0224 */ /* 0x000fc600078e0007 */
[----:B------:R-:W3:Y:S04]  /*1f870*/  LDL R7, [R1+0x1b74] ;  /* 0x001b740001077983 */ /* 0x000ee80000100800 */
[----:B0-----:R-:W3:Y:S01]  /*1f880*/  LDL R19, [R1+0x1b78] ;  /* 0x001b780001137983 */ /* 0x001ee20000100800 */
[----:B------:R-:W-:Y:S02]  /*1f890*/  @P0 IMAD.MOV.U32 R14, RZ, RZ, R6 ;  /* 0x000000ffff0e0224 */ /* 0x000fe400078e0006 */
[----:B------:R-:W3:Y:S03]  /*1f8a0*/  LDL R6, [R1+0x1b80] ;  /* 0x001b800001067983 */ /* 0x000ee60000100800 */
[----:B------:R2:W3:Y:S02]  /*1f8b0*/  @P0 LDG.E.U16 R25, [R14.64] ;  /* 0x000000060e190981 */ /* 0x0004e4000c1e1500 */
[----:B--2---:R-:W-:-:S02]  /*1f8c0*/  @P0 IMAD.MOV.U32 R15, RZ, RZ, R13 ;  /* 0x000000ffff0f0224 */ /* 0x004fc400078e000d */
[----:B------:R-:W2:Y:S01]  /*1f8d0*/  LDL R13, [R1+0x1b7c] ;  /* 0x001b7c00010d7983 */ /* 0x000ea20000100800 */
[----:B----4-:R-:W-:-:S03]  /*1f8e0*/  @P0 IMAD.MOV.U32 R14, RZ, RZ, R11 ;  /* 0x000000ffff0e0224 */ /* 0x010fc600078e000b */
[----:B------:R-:W4:Y:S01]  /*1f8f0*/  LDL R11, [R1+0x1b84] ;  /* 0x001b8400010b7983 */ /* 0x000f220000100800 */
[----:B------:R-:W-:Y:S02]  /*1f900*/  PRMT R24, RZ, 0x7610, R24 ;  /* 0x00007610ff187816 */ /* 0x000fe40000000018 */
[----:B------:R-:W-:-:S04]  /*1f910*/  PRMT R23, RZ, 0x7610, R23 ;  /* 0x00007610ff177816 */ /* 0x000fc80000000017 */
[----:B------:R0:W4:Y:S01]  /*1f920*/  @P0 LDG.E.U16 R24, [R14.64] ;  /* 0x000000060e180981 */ /* 0x000122000c1e1500 */
[----:B------:R-:W-:Y:S02]  /*1f930*/  PRMT R18, RZ, 0x7610, R18 ;  /* 0x00007610ff127816 */ /* 0x000fe40000000012 */
[----:B------:R-:W-:Y:S01]  /*1f940*/  ISETP.GT.AND P1, PT, R4, 0x3f, PT ;  /* 0x0000003f0400780c */ /* 0x000fe20003f24270 */
[----:B0-----:R-:W-:Y:S02]  /*1f950*/  @P0 IMAD.MOV.U32 R14, RZ, RZ, R8 ;  /* 0x000000ffff0e0224 */ /* 0x001fe400078e0008 */
[----:B------:R-:W-:Y:S01]  /*1f960*/  @P0 IMAD.MOV.U32 R15, RZ, RZ, R9 ;  /* 0x000000ffff0f0224 */ /* 0x000fe200078e0009 */
[----:B------:R-:W-:Y:S02]  /*1f970*/  PRMT R16, RZ, 0x7610, R16 ;  /* 0x00007610ff107816 */ /* 0x000fe40000000010 */
[----:B------:R-:W-:Y:S01]  /*1f980*/  PRMT R10, RZ, 0x7610, R10 ;  /* 0x00007610ff0a7816 */ /* 0x000fe2000000000a */
[----:B------:R-:W4:Y:S04]  /*1f990*/  LDL R9, [R1+0x1b70] ;  /* 0x001b700001097983 */ /* 0x000f280000100800 */
[----:B------:R3:W4:Y:S04]  /*1f9a0*/  @P0 LDG.E.U16 R23, [R14.64] ;  /* 0x000000060e170981 */ /* 0x000728000c1e1500 */
[----:B------:R-:W4:Y:S01]  /*1f9b0*/  LDL R8, [R1+0x1b8c] ;  /* 0x001b8c0001087983 */ /* 0x000f220000100800 */
[----:B---3--:R-:W-:-:S02]  /*1f9c0*/  @P0 IMAD.MOV.U32 R14, RZ, RZ, R19 ;  /* 0x000000ffff0e0224 */ /* 0x008fc400078e0013 */
[----:B------:R-:W-:Y:S01]  /*1f9d0*/  @P0 IMAD.MOV.U32 R15, RZ, RZ, R22 ;  /* 0x000000ffff0f0224 */ /* 0x000fe200078e0016 */
[----:B------:R-:W3:Y:S04]  /*1f9e0*/  LDL R19, [R1+0x1b98] ;  /* 0x001b980001137983 */ /* 0x000ee80000100800 */
[----:B------:R0:W3:Y:S02]  /*1f9f0*/  @P0 LDG.E.U16 R18, [R14.64] ;  /* 0x000000060e120981 */ /* 0x0000e4000c1e1500 */
[----:B0-----:R-:W-:Y:S02]  /*1fa00*/  @P0 IMAD.MOV.U32 R14, RZ, RZ, R6 ;  /* 0x000000ffff0e0224 */ /* 0x001fe400078e0006 */
[----:B------:R-:W-:Y:S01]  /*1fa10*/  @P0 IMAD.MOV.U32 R15, RZ, RZ, R7 ;  /* 0x000000ffff0f0224 */ /* 0x000fe200078e0007 */
[----:B------:R-:W3:Y:S04]  /*1fa20*/  LDL R6, [R1+0x1b9c] ;  /* 0x001b9c0001067983 */ /* 0x000ee80000100800 */
[----:B------:R-:W3:Y:S04]  /*1fa30*/  LDL R7, [R1+0x1b88] ;  /* 0x001b880001077983 */ /* 0x000ee80000100800 */
[----:B------:R2:W3:Y:S02]  /*1fa40*/  @P0 LDG.E.U16 R16, [R14.64] ;  /* 0x000000060e100981 */ /* 0x0004e4000c1e1500 */
[----:B--2---:R-:W-:-:S02]  /*1fa50*/  @P1 IMAD.MOV.U32 R15, RZ, RZ, R13 ;  /* 0x000000ffff0f1224 */ /* 0x004fc400078e000d */
[----:B----4-:R-:W-:-:S05]  /*1fa60*/  @P1 IMAD.MOV.U32 R14, RZ, RZ, R11 ;  /* 0x000000ffff0e1224 */ /* 0x010fca00078e000b */
[----:B------:R0:W2:Y:S04]  /*1fa70*/  @P1 LDG.E.U16 R10, [R14.64] ;  /* 0x000000060e0a1981 */ /* 0x0000a8000c1e1500 */
[----:B---3--:R1:W-:Y:S04]  /*1fa80*/  STL [R1+0x88], R18 ;  /* 0x0000881201007387 */ /* 0x0083e80000100800 */
[----:B-1----:R-:W3:Y:S04]  /*1fa90*/  LDL R18, [R1+0x1ba0] ;  /* 0x001ba00001127983 */ /* 0x002ee80000100800 */
[----:B------:R1:W-:Y:S01]  /*1faa0*/  STL [R1+0x80], R16 ;  /* 0x0000801001007387 */ /* 0x0003e20000100800 */
[----:B------:R-:W4:Y:S02]  /*1fab0*/  LDL R13, [R1+0x1bb4] ;  /* 0x001bb400010d7983 */ /* 0x000f240000100800 */
[----:B------:R-:W4:Y:S01]  /*1fac0*/  LDL R11, [R1+0x1bac] ;  /* 0x001bac00010b7983 */ /* 0x000f220000100800 */
[----:B-1----:R-:W4:Y:S01]  /*1fad0*/  LDL R16, [R1+0x1b94] ;  /* 0x001b940001107983 */ /* 0x002f220000100800 */
[----:B------:R-:W-:Y:S02]  /*1fae0*/  STL [R1+0xa0], R25 ;  /* 0x0000a01901007387 */ /* 0x000fe40000100800 */
[----:B0-----:R-:W-:-:S02]  /*1faf0*/  @P1 IMAD.MOV.U32 R14, RZ, RZ, R8 ;  /* 0x000000ffff0e1224 */ /* 0x001fc400078e0008 */
[----:B------:R-:W-:Y:S01]  /*1fb00*/  @P1 IMAD.MOV.U32 R15, RZ, RZ, R9 ;  /* 0x000000ffff0f1224 */ /* 0x000fe200078e0009 */
[----:B------:R-:W-:-:S06]  /*1fb10*/  PRMT R21, RZ, 0x7610, R21 ;  /* 0x00007610ff157816 */ /* 0x000fcc0000000015 */
[----:B------:R0:W4:Y:S02]  /*1fb20*/  @P1 LDG.E.U16 R21, [R14.64] ;  /* 0x000000060e151981 */ /* 0x000124000c1e1500 */
[----:B0-----:R-:W-:Y:S02]  /*1fb30*/  @P1 IMAD.MOV.U32 R14, RZ, RZ, R6 ;  /* 0x000000ffff0e1224 */ /* 0x001fe400078e0006 */
[----:B------:R-:W-:Y:S01]  /*1fb40*/  @P1 IMAD.MOV.U32 R15, RZ, RZ, R7 ;  /* 0x000000ffff0f1224 */ /* 0x000fe200078e0007 */
[----:B--2---:R0:W-:Y:S01]  /*1fb50*/  STL [R1+0x78], R10 ;  /* 0x0000780a01007387 */ /* 0x0041e20000100800 */
[----:B------:R-:W2:Y:S02]  /*1fb60*/  LDL R9, [R1+0x1ba4] ;  /* 0x001ba40001097983 */ /* 0x000ea40000100800 */
[----:B------:R-:W2:Y:S01]  /*1fb70*/  LDL R8, [R1+0x1ba8] ;  /* 0x001ba80001087983 */ /* 0x000ea20000100800 */
[----:B0-----:R-:W2:Y:S01]  /*1fb80*/  LDL R10, [R1+0x1bb0] ;  /* 0x001bb000010a7983 */ /* 0x001ea20000100800 */
[----:B------:R-:W-:Y:S02]  /*1fb90*/  STL [R1+0x98], R24 ;  /* 0x0000981801007387 */ /* 0x000fe40000100800 */
[----:B------:R-:W2:Y:S02]  /*1fba0*/  LDL.LU R26, [R1+0xbe8] ;  /* 0x000be800011a7983 */ /* 0x000ea40000300800 */
[----:B------:R-:W2:Y:S01]  /*1fbb0*/  LDL R7, [R1+0xbf8] ;  /* 0x000bf80001077983 */ /* 0x000ea20000100800 */
[----:B------:R-:W2:Y:S01]  /*1fbc0*/  LDL R6, [R1+0x1b90] ;  /* 0x001b900001067983 */ /* 0x000ea20000100800 */
[----:B------:R-:W-:-:S02]  /*1fbd0*/  PRMT R20, RZ, 0x7610, R20 ;  /* 0x00007610ff147816 */ /* 0x000fc40000000014 */
[----:B------:R-:W-:-:S04]  /*1fbe0*/  PRMT R17, RZ, 0x7610, R17 ;  /* 0x00007610ff117816 */ /* 0x000fc80000000011 */
[----:B------:R0:W2:Y:S01]  /*1fbf0*/  @P1 LDG.E.U16 R20, [R14.64] ;  /* 0x000000060e141981 */ /* 0x0000a2000c1e1500 */
[----:B------:R-:W-:Y:S01]  /*1fc00*/  PRMT R12, RZ, 0x7610, R12 ;  /* 0x00007610ff0c7816 */ /* 0x000fe2000000000c */
[----:B0-----:R-:W-:Y:S01]  /*1fc10*/  @P1 IMAD.MOV.U32 R15, RZ, RZ, R19 ;  /* 0x000000ffff0f1224 */ /* 0x001fe200078e0013 */
[----:B------:R-:W-:Y:S01]  /*1fc20*/  PRMT R3, RZ, 0x7610, R3 ;  /* 0x00007610ff037816 */ /* 0x000fe20000000003 */
[----:B---3--:R-:W-:-:S05]  /*1fc30*/  @P1 IMAD.MOV.U32 R14, RZ, RZ, R18 ;  /* 0x000000ffff0e1224 */ /* 0x008fca00078e0012 */
[----:B------:R4:W3:Y:S02]  /*1fc40*/  @P1 LDG.E.U16 R17, [R14.64] ;  /* 0x000000060e111981 */ /* 0x0008e4000c1e1500 */
[----:B----4-:R-:W-:Y:S02]  /*1fc50*/  @P1 IMAD.MOV.U32 R14, RZ, RZ, R13 ;  /* 0x000000ffff0e1224 */ /* 0x010fe400078e000d */
[----:B------:R-:W-:-:S05]  /*1fc60*/  @P1 IMAD.MOV.U32 R15, RZ, RZ, R16 ;  /* 0x000000ffff0f1224 */ /* 0x000fca00078e0010 */
[----:B------:R0:W4:Y:S02]  /*1fc70*/  @P1 LDG.E.U16 R12, [R14.64] ;  /* 0x000000060e0c1981 */ /* 0x000124000c1e1500 */
[----:B0-----:R-:W-:Y:S01]  /*1fc80*/  @P1 IMAD.MOV.U32 R15, RZ, RZ, R11 ;  /* 0x000000ffff0f1224 */ /* 0x001fe200078e000b */
[----:B------:R-:W-:Y:S01]  /*1fc90*/  PRMT R5, RZ, 0x7610, R5 ;  /* 0x00007610ff057816 */ /* 0x000fe20000000005 */
[----:B------:R-:W-:Y:S01]  /*1fca0*/  STL [R1+0x90], R23 ;  /* 0x0000901701007387 */ /* 0x000fe20000100800 */
[----:B------:R-:W3:Y:S02]  /*1fcb0*/  LDL.LU R29, [R1+0xbe4] ;  /* 0x000be400011d7983 */ /* 0x000ee40000300800 */
[----:B--2---:R-:W-:-:S05]  /*1fcc0*/  @P1 IMAD.MOV.U32 R14, RZ, RZ, R10 ;  /* 0x000000ffff0e1224 */ /* 0x004fca00078e000a */
[----:B------:R0:W2:Y:S02]  /*1fcd0*/  @P1 LDG.E.U16 R3, [R14.64] ;  /* 0x000000060e031981 */ /* 0x0000a4000c1e1500 */
[----:B0-----:R-:W-:Y:S02]  /*1fce0*/  @P1 IMAD.MOV.U32 R14, RZ, RZ, R8 ;  /* 0x000000ffff0e1224 */ /* 0x001fe400078e0008 */
[----:B------:R-:W-:-:S05]  /*1fcf0*/  @P1 IMAD.MOV.U32 R15, RZ, RZ, R9 ;  /* 0x000000ffff0f1224 */ /* 0x000fca00078e0009 */
[----:B------:R0:W4:Y:S02]  /*1fd00*/  @P1 LDG.E.U16 R0, [R14.64] ;  /* 0x000000060e001981 */ /* 0x000124000c1e1500 */
[----:B0-----:R-:W-:Y:S02]  /*1fd10*/  @P1 IMAD.MOV.U32 R14, RZ, RZ, R6 ;  /* 0x000000ffff0e1224 */ /* 0x001fe400078e0006 */
[----:B------:R-:W-:-:S05]  /*1fd20*/  @P1 IMAD.MOV.U32 R15, RZ, RZ, R7 ;  /* 0x000000ffff0f1224 */ /* 0x000fca00078e0007 */
[----:B------:R0:W4:Y:S01]  /*1fd30*/  @P1 LDG.E.U16 R5, [R14.64] ;  /* 0x000000060e051981 */ /* 0x000122000c1e1500 */
[----:B------:R-:W-:Y:S06]  /*1fd40*/  BAR.SYNC.DEFER_BLOCKING 0x0 ;  /* 0x0000000000007b1d */ /* 0x000fec0000010000 */
[----:B------:R-:W-:Y:S04]  /*1fd50*/  STS.U16 [R2], R26 ;  /* 0x0000001a02007388 */ /* 0x000fe80000000400 */
[----:B---3--:R-:W-:Y:S04]  /*1fd60*/  STS.U16 [R2+0x80], R29 ;  /* 0x0000801d02007388 */ /* 0x008fe80000000400 */
[----:B--2---:R1:W-:Y:S04]  /*1fd70*/  STL [R1+0x40], R3 ;  /* 0x0000400301007387 */ /* 0x0043e80000100800 */
[----:B-1----:R-:W1:Y:S04]  /*1fd80*/  S2R R3, SR_TID.X ;  /* 0x0000000000037919 */ /* 0x002e680000002100 */
[----:B----4-:R2:W-:Y:S04]  /*1fd90*/  STL [R1+0x34], R0 ;  /* 0x0000340001007387 */ /* 0x0105e80000100800 */
[----:B-1----:R-:W-:Y:S01]  /*1fda0*/  STL [R1+0x30a8], R3 ;  /* 0x0030a80301007387 */ /* 0x002fe20000100800 */
[----:B--2---:R-:W-:-:S03]  /*1fdb0*/  LOP3.LUT R0, R3, 0x3f, RZ, 0xc0, !PT ;  /* 0x0000003f03007812 */ /* 0x004fc600078ec0ff */
[----:B------:R-:W2:Y:S01]  /*1fdc0*/  LDL.LU R27, [R1+0xbe0] ;  /* 0x000be000011b7983 */ /* 0x000ea20000300800 */
[----:B------:R-:W3:Y:S03]  /*1fdd0*/  LDL.LU R28, [R1+0xbdc] ;  /* 0x000bdc00011c7983 */ /* 0x000ee60000300800 */
[----:B------:R-:W-:Y:S01]  /*1fde0*/  STL [R1+0x2fd4], R14 ;  /* 0x002fd40e01007387 */ /* 0x000fe20000100800 */
[----:B------:R-:W-:Y:S02]  /*1fdf0*/  STL [R1+0x2fd0], R15 ;  /* 0x002fd00f01007387 */ /* 0x000fe40000100800 */
[----:B------:R-:W-:Y:S02]  /*1fe00*/  STL [R1+0x70], R21 ;  /* 0x0000701501007387 */ /* 0x000fe40000100800 */
[----:B------:R-:W-:Y:S01]  /*1fe10*/  STL [R1+0x2f50], R0 ;  /* 0x002f500001007387 */ /* 0x000fe20000100800 */
[----:B------:R-:W-:Y:S01]  /*1fe20*/  ISETP.GE.AND P0, PT, R0, R4, PT ;  /* 0x000000040000720c */ /* 0x000fe20003f06270 */
[----:B------:R1:W-:Y:S04]  /*1fe30*/  STL [R1+0x2fd8], R0 ;  /* 0x002fd80001007387 */ /* 0x0003e80000100800 */
[----:B-1----:R-:W4:Y:S01]  /*1fe40*/  LDL.LU R0, [R1+0xbd8] ;  /* 0x000bd80001007983 */ /* 0x002f220000300800 */
[----:B------:R-:W-:Y:S02]  /*1fe50*/  STL [R1+0x68], R20 ;  /* 0x0000681401007387 */ /* 0x000fe40000100800 */
[----:B------:R-:W4:Y:S02]  /*1fe60*/  LDL.LU R4, [R1+0xbd4] ;  /* 0x000bd40001047983 */ /* 0x000f240000300800 */
[----:B0-----:R-:W4:Y:S01]  /*1fe70*/  LDL.LU R15, [R1+0xbd0] ;  /* 0x000bd000010f7983 */ /* 0x001f220000300800 */
[----:B------:R-:W4:Y:S01]  /*1fe80*/  LDL.LU R14, [R1+0xbcc] ;  /* 0x000bcc00010e7983 */ /* 0x000f220000300800 */
[----:B------:R-:W4:Y:S02]  /*1fe90*/  LDL.LU R26, [R1+0xae8] ;  /* 0x000ae800011a7983 */ /* 0x000f240000300800 */
[----:B------:R-:W-:Y:S02]  /*1fea0*/  STL [R1+0x58], R17 ;  /* 0x0000581101007387 */ /* 0x000fe40000100800 */
[----:B------:R-:W4:Y:S01]  /*1feb0*/  LDL.LU R3, [R1+0xae4] ;  /* 0x000ae40001037983 */ /* 0x000f220000300800 */
[----:B------:R0:W-:Y:S01]  /*1fec0*/  STL [R1+0x28], R5 ;  /* 0x0000280501007387 */ /* 0x0001e20000100800 */
[----:B------:R1:W-:Y:S03]  /*1fed0*/  STL [R1+0x4c], R12 ;  /* 0x00004c0c01007387 */ /* 0x0003e60000100800 */
[----:B0-----:R-:W4:Y:S01]  /*1fee0*/  LDL.LU R5, [R1+0xae0] ;  /* 0x000ae00001057983 */ /* 0x001f220000300800 */
[----:B------:R-:W4:Y:S02]  /*1fef0*/  LDL.LU R6, [R1+0xadc] ;  /* 0x000adc0001067983 */ /* 0x000f240000300800 */
[----:B------:R-:W4:Y:S02]  /*1ff00*/  LDL.LU R7, [R1+0xad8] ;  /* 0x000ad80001077983 */ /* 0x000f240000300800 */
[----:B------:R-:W4:Y:S01]  /*1ff10*/  LDL.LU R8, [R1+0xad4] ;  /* 0x000ad40001087983 */ /* 0x000f220000300800 */
[----:B------:R-:W4:Y:S01]  /*1ff20*/  LDL.LU R9, [R1+0xad0] ;  /* 0x000ad00001097983 */ /* 0x000f220000300800 */
[----:B------:R-:W4:Y:S02]  /*1ff30*/  LDL.LU R10, [R1+0xacc] ;  /* 0x000acc00010a7983 */ /* 0x000f240000300800 */
[----:B------:R-:W4:Y:S02]  /*1ff40*/  LDL.LU R11, [R1+0x9e8] ;  /* 0x0009e800010b7983 */ /* 0x000f240000300800 */
[----:B-1----:R-:W4:Y:S01]  /*1ff50*/  LDL.LU R12, [R1+0x9e4] ;  /* 0x0009e400010c7983 */ /* 0x002f220000300800 */
[----:B------:R-:W4:Y:S01]  /*1ff60*/  LDL.LU R13, [R1+0x9dc] ;  /* 0x0009dc00010d7983 */ /* 0x000f220000300800 */
[----:B------:R-:W4:Y:S02]  /*1ff70*/  LDL.LU R16, [R1+0x9d4] ;  /* 0x0009d40001107983 */ /* 0x000f240000300800 */
[----:B------:R-:W4:Y:S02]  /*1ff80*/  LDL.LU R17, [R1+0x9cc] ;  /* 0x0009cc0001117983 */ /* 0x000f240000300800 */
[----:B------:R-:W4:Y:S01]  /*1ff90*/  LDL.LU R18, [R1+0x9c4] ;  /* 0x0009c40001127983 */ /* 0x000f220000300800 */
        /* <DEDUP_REMOVED lines=8> */
[----:B--2---:R0:W-:Y:S04]  /*20020*/  STS.U16 [R2+0x100], R27 ;  /* 0x0001001b02007388 */ /* 0x0041e80000000400 */
[----:B---3--:R1:W-:Y:S04]  /*20030*/  STS.U16 [R2+0x180], R28 ;  /* 0x0001801c02007388 */ /* 0x0083e80000000400 */
[----:B0-----:R-:W2:Y:S01]  /*20040*/  LDL.LU R27, [R1+0x8b8] ;  /* 0x0008b800011b7983 */ /* 0x001ea20000300800 */
[----:B-1----:R-:W3:Y:S03]  /*20050*/  LDL.LU R28, [R1+0x8b0] ;  /* 0x0008b000011c7983 */ /* 0x002ee60000300800 */
[----:B----4-:R0:W-:Y:S04]  /*20060*/  STS.U16 [R2+0x2000], R26 ;  /* 0x0020001a02007388 */ /* 0x0101e80000000400 */
[----:B0-----:R-:W4:Y:S04]  /*20070*/  LDL.LU R26, [R1+0x7e8] ;  /* 0x0007e800011a7983 */ /* 0x001f280000300800 */
[----:B------:R0:W-:Y:S04]  /*20080*/  STS.U16 [R2+0x6280], R29 ;  /* 0x0062801d02007388 */ /* 0x0001e80000000400 */
[----:B0-----:R-:W4:Y:S04]  /*20090*/  LDL.LU R29, [R1+0x7e0] ;  /* 0x0007e000011d7983 */ /* 0x001f280000300800 */
[----:B------:R-:W-:Y:S04]  /*200a0*/  STS.U16 [R2+0x200], R0 ;  /* 0x0002000002007388 */ /* 0x000fe80000000400 */
        /* <DEDUP_REMOVED lines=23> */
[----:B--2---:R0:W-:Y:S04]  /*20220*/  STS.U16 [R2+0x6300], R27 ;  /* 0x0063001b02007388 */ /* 0x0041e80000000400 */
[----:B---3--:R1:W-:Y:S04]  /*20230*/  STS.U16 [R2+0x6380], R28 ;  /* 0x0063801c02007388 */ /* 0x0083e80000000400 */
[----:B0-----:R-:W2:Y:S01]  /*20240*/  LDL.LU R27, [R1+0x7d8] ;  /* 0x0007d800011b7983 */ /* 0x001ea20000300800 */
[----:B------:R-:W3:Y:S02]  /*20250*/  LDL.LU R0, [R1+0x7d0] ;  /* 0x0007d00001007983 */ /* 0x000ee40000300800 */
[----:B------:R-:W3:Y:S02]  /*20260*/  LDL.LU R4, [R1+0x7c8] ;  /* 0x0007c80001047983 */ /* 0x000ee40000300800 */
[----:B------:R-:W3:Y:S01]  /*20270*/  LDL.LU R15, [R1+0x7c0] ;  /* 0x0007c000010f7983 */ /* 0x000ee20000300800 */
[----:B------:R-:W3:Y:S01]  /*20280*/  LDL.LU R14, [R1+0x7b8] ;  /* 0x0007b800010e7983 */ /* 0x000ee20000300800 */
[----:B-1----:R-:W3:Y:S02]  /*20290*/  LDL.LU R28, [R1+0x7b0] ;  /* 0x0007b000011c7983 */ /* 0x002ee40000300800 */
[----:B------:R-:W3:Y:S02]  /*202a0*/  LDL.LU R3, [R1+0x6e8] ;  /* 0x0006e80001037983 */ /* 0x000ee40000300800 */
[----:B------:R-:W3:Y:S01]  /*202b0*/  LDL.LU R5, [R1+0x6e0] ;  /* 0x0006e00001057983 */ /* 0x000ee20000300800 */
[----:B------:R-:W3:Y:S01]  /*202c0*/  LDL.LU R6, [R1+0x6d8] ;  /* 0x0006d80001067983 */ /* 0x000ee20000300800 */
[----:B------:R-:W3:Y:S02]  /*202d0*/  LDL.LU R7, [R1+0x6d0] ;  /* 0x0006d00001077983 */ /* 0x000ee40000300800 */
        /* <DEDUP_REMOVED lines=14> */
[----:B------:R-:W3:Y:S04]  /*203c0*/  LDL.LU R24, [R1+0x74] ;  /* 0x0000740001187983 */ /* 0x000ee80000300800 */
[----:B----4-:R0:W-:Y:S01]  /*203d0*/  STS.U16 [R2+0x8000], R26 ;  /* 0x0080001a02007388 */ /* 0x0101e20000000400 */
[----:B------:R-:W4:Y:S03]  /*203e0*/  LDL.LU R25, [R1+0x6c] ;  /* 0x00006c0001197983 */ /* 0x000f260000300800 */
[----:B0-----:R-:W4:Y:S04]  /*203f0*/  LDL.LU R26, [R1+0x64] ;  /* 0x00006400011a7983 */ /* 0x001f280000300800 */
[----:B------:R0:W-:Y:S04]  /*20400*/  STS.U16 [R2+0x8080], R29 ;  /* 0x0080801d02007388 */ /* 0x0001e80000000400 */
[----:B0-----:R-:W4:Y:S04]  /*20410*/  LDL.LU R29, [R1+0x60] ;  /* 0x00006000011d7983 */ /* 0x001f280000300800 */
[----:B--2---:R0:W-:Y:S04]  /*20420*/  STS.U16 [R2+0x8100], R27 ;  /* 0x0081001b02007388 */ /* 0x0041e80000000400 */
[----:B---3--:R-:W-:Y:S04]  /*20430*/  STS.U16 [R2+0x8180], R0 ;  /* 0x0081800002007388 */ /* 0x008fe80000000400 */
[----:B------:R1:W-:Y:S04]  /*20440*/  STS.U16 [R2+0x8380], R28 ;  /* 0x0083801c02007388 */ /* 0x0003e80000000400 */
[----:B0-----:R-:W2:Y:S04]  /*20450*/  LDL.LU R27, [R1+0x5c] ;  /* 0x00005c00011b7983 */ /* 0x001ea80000300800 */
[----:B-1----:R-:W3:Y:S04]  /*20460*/  LDL.LU R28, [R1+0x54] ;  /* 0x00005400011c7983 */ /* 0x002ee80000300800 */
[----:B----4-:R0:W-:Y:S04]  /*20470*/  STS.U16 [R2+0xe280], R29 ;  /* 0x00e2801d02007388 */ /* 0x0101e80000000400 */
[----:B0-----:R-:W4:Y:S01]  /*20480*/  LDL.LU R29, [R1+0xbc8] ;  /* 0x000bc800011d7983 */ /* 0x001f220000300800 */
[----:B------:R-:W2:Y:S03]  /*20490*/  LDL.LU R0, [R1+0xbb0] ;  /* 0x000bb00001007983 */ /* 0x000ea60000300800 */
        /* <DEDUP_REMOVED lines=24> */
[----:B--2---:R0:W-:Y:S04]  /*20620*/  STL [R1+0x30b0], R0 ;  /* 0x0030b00001007387 */ /* 0x0041e80000100800 */
[----:B0-----:R-:W2:Y:S04]  /*20630*/  LDL.LU R0, [R1+0xbc0] ;  /* 0x000bc00001007983 */ /* 0x001ea80000300800 */
[----:B------:R0:W-:Y:S01]  /*20640*/  STS.U16 [R2+0xe300], R27 ;  /* 0x00e3001b02007388 */ /* 0x0001e20000000400 */
[----:B------:R-:W2:Y:S01]  /*20650*/  LDL.LU R15, [R1+0xba8] ;  /* 0x000ba800010f7983 */ /* 0x000ea20000300800 */
[----:B------:R-:W-:-:S02]  /*20660*/  LOP3.LUT R4, R2, 0x10, RZ, 0x3c, !PT ;  /* 0x0000001002047812 */ /* 0x000fc400078e3cff */
[----:B---3--:R1:W-:Y:S04]  /*20670*/  STS.U16 [R2+0xe380], R28 ;  /* 0x00e3801c02007388 */ /* 0x0083e80000000400 */
[----:B0-----:R-:W3:Y:S01]  /*20680*/  LDL.LU R27, [R1+0xba0] ;  /* 0x000ba000011b7983 */ /* 0x001ee20000300800 */
        /* <DEDUP_REMOVED lines=23> */
[----:B----4-:R0:W-:Y:S04]  /*20800*/  STS.U16 [R4+0x400], R29 ;  /* 0x0004001d04007388 */ /* 0x0101e80000000400 */
[----:B------:R-:W4:Y:S04]  /*20810*/  LDL.LU R26, [R1+0x888] ;  /* 0x00088800011a7983 */ /* 0x000f280000300800 */
[----:B0-----:R-:W4:Y:S04]  /*20820*/  LDL.LU R29, [R1+0x880] ;  /* 0x00088000011d7983 */ /* 0x001f280000300800 */
[----:B--2---:R0:W-:Y:S04]  /*20830*/  STS.U16 [R4+0x480], R0 ;  /* 0x0004800004007388 */ /* 0x0041e80000000400 */
[----:B0-----:R-:W2:Y:S04]  /*20840*/  LDL.LU R0, [R1+0x30b0] ;  /* 0x0030b00001007983 */ /* 0x001ea80000300800 */
[----:B---3--:R-:W-:Y:S04]  /*20850*/  STS.U16 [R4+0x500], R2 ;  /* 0x0005000204007388 */ /* 0x008fe80000000400 */
[----:B--2---:R-:W-:Y:S01]  /*20860*/  STS.U16 [R4+0x580], R0 ;  /* 0x0005800004007388 */ /* 0x004fe20000000400 */
[----:B------:R-:W-:Y:S02]  /*20870*/  STS.U16 [R4+0x600], R15 ;  /* 0x0006000f04007388 */ /* 0x000fe40000000400 */
[----:B------:R0:W-:Y:S02]  /*20880*/  STS.U16 [R4+0x680], R27 ;  /* 0x0006801b04007388 */ /* 0x0001e40000000400 */
[----:B------:R-:W-:Y:S01]  /*20890*/  STS.U16 [R4+0x700], R14 ;  /* 0x0007000e04007388 */ /* 0x000fe20000000400 */
[----:B------:R-:W-:Y:S01]  /*208a0*/  STS.U16 [R4+0x780], R3 ;  /* 0x0007800304007388 */ /* 0x000fe20000000400 */
[----:B------:R-:W-:Y:S02]  /*208b0*/  STS.U16 [R4+0x2400], R5 ;  /* 0x0024000504007388 */ /* 0x000fe40000000400 */
[----:B------:R-:W-:Y:S02]  /*208c0*/  STS.U16 [R4+0x2480], R6 ;  /* 0x0024800604007388 */ /* 0x000fe40000000400 */
        /* <DEDUP_REMOVED lines=17> */
[----:B0-----:R-:W2:Y:S04]  /*209e0*/  LDL.LU R27, [R1+0x878] ;  /* 0x00087800011b7983 */ /* 0x001ea80000300800 */
[----:B------:R0:W-:Y:S04]  /*209f0*/  STS.U16 [R4+0x6580], R28 ;  /* 0x0065801c04007388 */ /* 0x0001e80000000400 */
[----:B0-----:R-:W3:Y:S01]  /*20a00*/  LDL.LU R28, [R1+0x870] ;  /* 0x00087000011c7983 */ /* 0x001ee20000300800 */
[----:B------:R-:W2:Y:S02]  /*20a10*/  LDL.LU R3, [R1+0x7a0] ;  /* 0x0007a00001037983 */ /* 0x000ea40000300800 */
[----:B----4-:R-:W-:Y:S02]  /*20a20*/  STS.U16 [R4+0x6600], R26 ;  /* 0x0066001a04007388 */ /* 0x010fe40000000400 */
[----:B------:R-:W-:Y:S01]  /*20a30*/  STS.U16 [R4+0x6680], R29 ;  /* 0x0066801d04007388 */ /* 0x000fe20000000400 */
[----:B--2---:R0:W-:Y:S04]  /*20a40*/  STL [R1+0x30ac], R3 ;  /* 0x0030ac0301007387 */ /* 0x0041e80000100800 */
[----:B0-----:R-:W2:Y:S01]  /*20a50*/  LDL.LU R3, [R1+0x7a8] ;  /* 0x0007a80001037983 */ /* 0x001ea20000300800 */
        /* <DEDUP_REMOVED lines=23> */
[----:B------:R-:W4:Y:S04]  /*20bd0*/  LDL.LU R25, [R1+0x48] ;  /* 0x0000480001197983 */ /* 0x000f280000300800 */
[----:B------:R0:W-:Y:S01]  /*20be0*/  STS.U16 [R4+0x6700], R27 ;  /* 0x0067001b04007388 */ /* 0x0001e20000000400 */
[----:B------:R-:W4:Y:S02]  /*20bf0*/  LDL.LU R26, [R1+0x44] ;  /* 0x00004400011a7983 */ /* 0x000f240000300800 */
[----:B---3--:R1:W-:Y:S01]  /*20c00*/  STS.U16 [R4+0x6780], R28 ;  /* 0x0067801c04007388 */ /* 0x0083e20000000400 */
[----:B0-----:R-:W3:Y:S01]  /*20c10*/  LDL.LU R27, [R1+0x3c] ;  /* 0x00003c00011b7983 */ /* 0x001ee20000300800 */
[----:B-1----:R-:W3:Y:S03]  /*20c20*/  LDL.LU R28, [R1+0x38] ;  /* 0x00003800011c7983 */ /* 0x002ee60000300800 */
[----:B--2---:R0:W-:Y:S04]  /*20c30*/  STS.U16 [R4+0x8400], R3 ;  /* 0x0084000304007388 */ /* 0x0041e80000000400 */
[----:B0-----:R-:W2:Y:S04]  /*20c40*/  LDL.LU R3, [R1+0x30ac] ;  /* 0x0030ac0001037983 */ /* 0x001ea80000300800 */
[----:B--2---:R0:W-:Y:S04]  /*20c50*/  STS.U16 [R4+0x8480], R3 ;  /* 0x0084800304007388 */ /* 0x0041e80000000400 */
[----:B0-----:R-:W2:Y:S01]  /*20c60*/  LDL.LU R3, [R1+0x30a8] ;  /* 0x0030a80001037983 */ /* 0x001ea20000300800 */
[----:B----4-:R-:W-:Y:S02]  /*20c70*/  STS.U16 [R4+0x8500], R2 ;  /* 0x0085000204007388 */ /* 0x010fe40000000400 */
[----:B------:R0:W-:Y:S02]  /*20c80*/  STS.U16 [R4+0x8580], R29 ;  /* 0x0085801d04007388 */ /* 0x0001e40000000400 */
[----:B------:R1:W-:Y:S01]  /*20c90*/  STS.U16 [R4+0x8600], R0 ;  /* 0x0086000004007388 */ /* 0x0003e20000000400 */
[----:B0-----:R-:W4:Y:S01]  /*20ca0*/  LDL.LU R29, [R1+0x30] ;  /* 0x00003000011d7983 */ /* 0x001f220000300800 */
[----:B--2---:R-:W-:-:S05]  /*20cb0*/  LOP3.LUT R2, R3, 0x3f, RZ, 0xc0, !PT ;  /* 0x0000003f03027812 */ /* 0x004fca00078ec0ff */
[----:B-1----:R-:W-:Y:S01]  /*20cc0*/  IMAD.SHL.U32 R0, R2, 0x2, RZ ;  /* 0x0000000202007824 */ /* 0x002fe200078e00ff */
[----:B------:R-:W-:Y:S04]  /*20cd0*/  STL [R1+0x308c], R2 ;  /* 0x00308c0201007387 */ /* 0x000fe80000100800 */
[----:B------:R-:W-:-:S05]  /*20ce0*/  LOP3.LUT R0, R0, 0x20, RZ, 0x3c, !PT ;  /* 0x0000002000007812 */ /* 0x000fca00078e3cff */
[----:B------:R0:W-:Y:S04]  /*20cf0*/  STL [R1+0x309c], R0 ;  /* 0x00309c0001007387 */ /* 0x0001e80000100800 */
[----:B0-----:R-:W2:Y:S04]  /*20d00*/  LDL.LU R0, [R1+0x24] ;  /* 0x0000240001007983 */ /* 0x001ea80000300800 */
[----:B--2---:R0:W-:Y:S04]  /*20d10*/  STL [R1+0x30a4], R0 ;  /* 0x0030a40001007387 */ /* 0x0041e80000100800 */
[----:B0-----:R-:W2:Y:S01]  /*20d20*/  LDL.LU R0, [R1+0x2c] ;  /* 0x00002c0001007983 */ /* 0x001ea20000300800 */
[----:B------:R-:W2:Y:S03]  /*20d30*/  LDL.LU R2, [R1+0xb84] ;  /* 0x000b840001027983 */ /* 0x000ea60000300800 */
        /* <DEDUP_REMOVED lines=12> */
[----:B--2---:R0:W-:Y:S04]  /*20e00*/  STL [R1+0x3098], R2 ;  /* 0x0030980201007387 */ /* 0x0041e80000100800 */
[----:B0-----:R-:W2:Y:S04]  /*20e10*/  LDL.LU R2, [R1+0xb88] ;  /* 0x000b880001027983 */ /* 0x001ea80000300800 */
        /* <DEDUP_REMOVED lines=10> */
[----:B---3--:R-:W-:Y:S02]  /*20ec0*/  STS.U16 [R4+0xe580], R27 ;  /* 0x00e5801b04007388 */ /* 0x008fe40000000400 */
[----:B------:R-:W-:Y:S01]  /*20ed0*/  STS.U16 [R4+0xe600], R28 ;  /* 0x00e6001c04007388 */ /* 0x000fe20000000400 */
[----:B----4-:R0:W-:Y:S01]  /*20ee0*/  STS.U16 [R4+0xe680], R29 ;  /* 0x00e6801d04007388 */ /* 0x0101e20000000400 */
[----:B------:R-:W-:-:S03]  /*20ef0*/  LOP3.LUT R3, R3, 0x3f, RZ, 0xc0, !PT ;  /* 0x0000003f03037812 */ /* 0x000fc600078ec0ff */
[----:B--2---:R1:W-:Y:S01]  /*20f00*/  STL [R1+0x30a0], R2 ;  /* 0x0030a00201007387 */ /* 0x0043e20000100800 */
[----:B0-----:R-:W2:Y:S02]  /*20f10*/  LDL.LU R4, [R1+0xb80] ;  /* 0x000b800001047983 */ /* 0x001ea40000300800 */
[----:B------:R-:W3:Y:S02]  /*20f20*/  LDL.LU R15, [R1+0xb7c] ;  /* 0x000b7c00010f7983 */ /* 0x000ee40000300800 */
[----:B------:R-:W4:Y:S01]  /*20f30*/  LDL.LU R14, [R1+0xb78] ;  /* 0x000b7800010e7983 */ /* 0x000f220000300800 */
[----:B------:R-:W2:Y:S01]  /*20f40*/  LDL.LU R5, [R1+0xb74] ;  /* 0x000b740001057983 */ /* 0x000ea20000300800 */
[----:B------:R-:W2:Y:S02]  /*20f50*/  LDL.LU R6, [R1+0xb70] ;  /* 0x000b700001067983 */ /* 0x000ea40000300800 */
[----:B------:R-:W2:Y:S02]  /*20f60*/  LDL.LU R7, [R1+0xb6c] ;  /* 0x000b6c0001077983 */ /* 0x000ea40000300800 */
[----:B------:R-:W2:Y:S01]  /*20f70*/  LDL.LU R8, [R1+0xa88] ;  /* 0x000a880001087983 */ /* 0x000ea20000300800 */
        /* <DEDUP_REMOVED lines=10> */
[----:B-1----:R-:W-:-:S02]  /*21020*/  IMAD.SHL.U32 R2, R3, 0x2, RZ ;  /* 0x0000000203027824 */ /* 0x002fc400078e00ff */
[----:B------:R-:W2:Y:S01]  /*21030*/  LDL.LU R21, [R1+0x960] ;  /* 0x0009600001157983 */ /* 0x000ea20000300800 */
[----:B------:R-:W2:Y:S01]  /*21040*/  LDL.LU R22, [R1+0x95c] ;  /* 0x00095c0001167983 */ /* 0x000ea20000300800 */
[----:B------:R-:W2:Y:S02]  /*21050*/  LDL.LU R23, [R1+0x958] ;  /* 0x0009580001177983 */ /* 0x000ea40000300800 */
[----:B------:R-:W2:Y:S02]  /*21060*/  LDL.LU R24, [R1+0x954] ;  /* 0x0009540001187983 */ /* 0x000ea40000300800 */
[----:B------:R-:W2:Y:S01]  /*21070*/  LDL.LU R25, [R1+0x950] ;  /* 0x0009500001197983 */ /* 0x000ea20000300800 */
[----:B------:R-:W-:Y:S01]  /*21080*/  LOP3.LUT R2, R2, 0x10, RZ, 0x3c, !PT ;  /* 0x0000001002027812 */ /* 0x000fe200078e3cff */
[----:B------:R-:W2:Y:S01]  /*21090*/  LDL.LU R26, [R1+0x868] ;  /* 0x00086800011a7983 */ /* 0x000ea20000300800 */
[----:B------:R-:W2:Y:S02]  /*210a0*/  LDL.LU R27, [R1+0x864] ;  /* 0x00086400011b7983 */ /* 0x000ea40000300800 */
[----:B------:R-:W2:Y:S02]  /*210b0*/  LDL.LU R28, [R1+0x860] ;  /* 0x00086000011c7983 */ /* 0x000ea40000300800 */
[----:B------:R-:W2:Y:S01]  /*210c0*/  LDL.LU R29, [R1+0x85c] ;  /* 0x00085c00011d7983 */ /* 0x000ea20000300800 */
[----:B------:R-:W2:Y:S04]  /*210d0*/  LDL.LU R3, [R1+0x858] ;  /* 0x0008580001037983 */ /* 0x000ea80000300800 */
[----:B------:R0:W-:Y:S04]  /*210e0*/  STS.U16 [R2+0xe700], R0 ;  /* 0x00e7000002007388 */ /* 0x0001e80000000400 */
[----:B0-----:R-:W2:Y:S04]  /*210f0*/  LDL.LU R0, [R1+0x30a4] ;  /* 0x0030a40001007983 */ /* 0x001ea80000300800 */
[----:B--2---:R0:W-:Y:S04]  /*21100*/  STS.U16 [R2+0xe780], R0 ;  /* 0x00e7800002007388 */ /* 0x0041e80000000400 */
[----:B0-----:R-:W2:Y:S01]  /*21110*/  LDL.LU R2, [R1+0x30a0] ;  /* 0x0030a00001027983 */ /* 0x001ea20000300800 */
[----:B------:R-:W2:Y:S03]  /*21120*/  LDL.LU R0, [R1+0x309c] ;  /* 0x00309c0001007983 */ /* 0x000ea60000300800 */
[----:B--2---:R0:W-:Y:S04]  /*21130*/  STS.U16 [R0+0x800], R2 ;  /* 0x0008000200007388 */ /* 0x0041e80000000400 */
[----:B0-----:R-:W2:Y:S04]  /*21140*/  LDL.LU R2, [R1+0x3098] ;  /* 0x0030980001027983 */ /* 0x001ea80000300800 */
[----:B--2---:R-:W-:Y:S01]  /*21150*/  STS.U16 [R0+0x880], R2 ;  /* 0x0008800200007388 */ /* 0x004fe20000000400 */
[----:B------:R-:W-:Y:S02]  /*21160*/  STS.U16 [R0+0x900], R4 ;  /* 0x0009000400007388 */ /* 0x000fe40000000400 */
[----:B---3--:R-:W-:Y:S02]  /*21170*/  STS.U16 [R0+0x980], R15 ;  /* 0x0009800f00007388 */ /* 0x008fe40000000400 */
[----:B----4-:R-:W-:Y:S01]  /*21180*/  STS.U16 [R0+0xa00], R14 ;  /* 0x000a000e00007388 */ /* 0x010fe20000000400 */
        /* <DEDUP_REMOVED lines=23> */
[----:B------:R0:W-:Y:S02]  /*21300*/  STS.U16 [R0+0x6a00], R3 ;  /* 0x006a000300007388 */ /* 0x0001e40000000400 */
[----:B0-----:R-:W2:Y:S01]  /*21310*/  LDL.LU R3, [R1+0x854] ;  /* 0x0008540001037983 */ /* 0x001ea20000300800 */
[----:B------:R-:W3:Y:S03]  /*21320*/  LDL.LU R2, [R1+0x768] ;  /* 0x0007680001027983 */ /* 0x000ee60000300800 */
[----:B---3--:R0:W-:Y:S04]  /*21330*/  STL [R1+0x3090], R2 ;  /* 0x0030900201007387 */ /* 0x0081e80000100800 */
[----:B0-----:R-:W3:Y:S04]  /*21340*/  LDL.LU R2, [R1+0x84c] ;  /* 0x00084c0001027983 */ /* 0x001ee80000300800 */
[----:B---3--:R0:W-:Y:S04]  /*21350*/  STL [R1+0x3094], R2 ;  /* 0x0030940201007387 */ /* 0x0081e80000100800 */
[----:B0-----:R-:W3:Y:S01]  /*21360*/  LDL.LU R2, [R1+0x850] ;  /* 0x0008500001027983 */ /* 0x001ee20000300800 */
        /* <DEDUP_REMOVED lines=25> */
[----:B------:R-:W4:Y:S01]  /*21500*/  LDL.LU R29, [R1+0x18] ;  /* 0x00001800011d7983 */ /* 0x000f220000300800 */
[----:B--2---:R0:W-:Y:S04]  /*21510*/  STS.U16 [R0+0x6a80], R3 ;  /* 0x006a800300007388 */ /* 0x0041e80000000400 */
[----:B0-----:R-:W2:Y:S04]  /*21520*/  LDL.LU R3, [R1+0x14] ;  /* 0x0000140001037983 */ /* 0x001ea80000300800 */
[----:B---3--:R0:W-:Y:S04]  /*21530*/  STS.U16 [R0+0x6b00], R2 ;  /* 0x006b000200007388 */ /* 0x0081e80000000400 */
[----:B0-----:R-:W3:Y:S04]  /*21540*/  LDL.LU R2, [R1+0x3094] ;  /* 0x0030940001027983 */ /* 0x001ee80000300800 */
[----:B---3--:R0:W-:Y:S04]  /*21550*/  STS.U16 [R0+0x6b80], R2 ;  /* 0x006b800200007388 */ /* 0x0081e80000000400 */
[----:B0-----:R-:W3:Y:S04]  /*21560*/  LDL.LU R2, [R1+0x3090] ;  /* 0x0030900001027983 */ /* 0x001ee80000300800 */
[----:B---3--:R0:W-:Y:S01]  /*21570*/  STS.U16 [R0+0x8800], R2 ;  /* 0x0088000200007388 */ /* 0x0081e20000000400 */
[----:B----4-:R1:W-:Y:S03]  /*21580*/  STS.U16 [R0+0x8880], R4 ;  /* 0x0088800400007388 */ /* 0x0103e60000000400 */
[----:B0-----:R-:W3:Y:S01]  /*21590*/  LDL.LU R2, [R1+0x10] ;  /* 0x0000100001027983 */ /* 0x001ee20000300800 */
[----:B-1----:R-:W4:Y:S02]  /*215a0*/  LDL.LU R4, [R1+0x8] ;  /* 0x0000080001047983 */ /* 0x002f240000300800 */
        /* <DEDUP_REMOVED lines=16> */
[----:B------:R-:W-:Y:S01]  /*216b0*/  STS.U16 [R0+0xc900], R21 ;  /* 0x00c9001500007388 */ /* 0x000fe20000000400 */
[----:B----4-:R0:W-:Y:S04]  /*216c0*/  STL [R1+0x3088], R4 ;  /* 0x0030880401007387 */ /* 0x0101e80000100800 */
[----:B0-----:R-:W4:Y:S01]  /*216d0*/  LDL.LU R4, [R1+0xc] ;  /* 0x00000c0001047983 */ /* 0x001f220000300800 */
        /* <DEDUP_REMOVED lines=18> */
[----:B------:R1:W-:Y:S02]  /*21800*/  STS.U16 [R0+0xca00], R23 ;  /* 0x00ca001700007388 */ /* 0x0003e40000000400 */
[----:B------:R1:W-:Y:S01]  /*21810*/  STS.U16 [R0+0xca80], R24 ;  /* 0x00ca801800007388 */ /* 0x0003e20000000400 */
[----:B------:R2:W-:Y:S01]  /*21820*/  STS.U16 [R0+0xcb00], R25 ;  /* 0x00cb001900007388 */ /* 0x0005e20000000400 */
[----:B------:R3:W-:Y:S02]  /*21830*/  STS.U16 [R0+0xcb80], R26 ;  /* 0x00cb801a00007388 */ /* 0x0007e40000000400 */
[----:B------:R3:W-:Y:S01]  /*21840*/  STS.U16 [R0+0xe800], R27 ;  /* 0x00e8001b00007388 */ /* 0x0007e20000000400 */
[----:B0-----:R-:W4:Y:S01]  /*21850*/  LDL.LU R22, [R1+0x94c] ;  /* 0x00094c0001167983 */ /* 0x001f220000300800 */
[----:B-1----:R-:W4:Y:S02]  /*21860*/  LDL.LU R23, [R1+0x948] ;  /* 0x0009480001177983 */ /* 0x002f240000300800 */
[----:B------:R-:W4:Y:S01]  /*21870*/  LDL.LU R24, [R1+0x944] ;  /* 0x0009440001187983 */ /* 0x000f220000300800 */
[----:B--2---:R-:W2:Y:S01]  /*21880*/  LDL.LU R25, [R1+0x940] ;  /* 0x0009400001197983 */ /* 0x004ea20000300800 */
[----:B---3--:R-:W3:Y:S02]  /*21890*/  LDL.LU R26, [R1+0x93c] ;  /* 0x00093c00011a7983 */ /* 0x008ee40000300800 */
[----:B------:R0:W-:Y:S02]  /*218a0*/  STS.U16 [R0+0xe880], R28 ;  /* 0x00e8801c00007388 */ /* 0x0001e40000000400 */
[----:B------:R-:W2:Y:S01]  /*218b0*/  LDL.LU R27, [R1+0x938] ;  /* 0x00093800011b7983 */ /* 0x000ea20000300800 */
[----:B------:R1:W-:Y:S01]  /*218c0*/  STS.U16 [R0+0xe900], R29 ;  /* 0x00e9001d00007388 */ /* 0x0003e20000000400 */
[----:B------:R1:W-:Y:S02]  /*218d0*/  STS.U16 [R0+0xe980], R3 ;  /* 0x00e9800300007388 */ /* 0x0003e40000000400 */
[----:B------:R1:W-:Y:S01]  /*218e0*/  STS.U16 [R0+0xea00], R2 ;  /* 0x00ea000200007388 */ /* 0x0003e20000000400 */
[----:B0-----:R-:W2:Y:S01]  /*218f0*/  LDL.LU R28, [R1+0x934] ;  /* 0x00093400011c7983 */ /* 0x001ea20000300800 */
[----:B-1----:R-:W2:Y:S02]  /*21900*/  LDL.LU R29, [R1+0x930] ;  /* 0x00093000011d7983 */ /* 0x002ea40000300800 */
[----:B------:R-:W2:Y:S01]  /*21910*/  LDL.LU R3, [R1+0x848] ;  /* 0x0008480001037983 */ /* 0x000ea20000300800 */
[----:B------:R-:W2:Y:S04]  /*21920*/  LDL.LU R2, [R1+0x308c] ;  /* 0x00308c0001027983 */ /* 0x000ea80000300800 */
[----:B----4-:R0:W-:Y:S04]  /*21930*/  STS.U16 [R0+0xea80], R4 ;  /* 0x00ea800400007388 */ /* 0x0101e80000000400 */
[----:B0-----:R-:W4:Y:S01]  /*21940*/  LDL.LU R4, [R1+0x3088] ;  /* 0x0030880001047983 */ /* 0x001f220000300800 */
[----:B--2---:R-:W-:-:S05]  /*21950*/  IMAD.SHL.U32 R2, R2, 0x2, RZ ;  /* 0x0000000202027824 */ /* 0x004fca00078e00ff */
[----:B------:R-:W-:Y:S01]  /*21960*/  LOP3.LUT R2, R2, 0x30, RZ, 0x3c, !PT ;  /* 0x0000003002027812 */ /* 0x000fe200078e3cff */
[----:B----4-:R-:W-:Y:S01]  /*21970*/  STS.U16 [R0+0xeb00], R4 ;  /* 0x00eb000400007388 */ /* 0x010fe20000000400 */
[----:B------:R-:W-:Y:S03]  /*21980*/  STS.U16 [R0+0xeb80], R15 ;  /* 0x00eb800f00007388 */ /* 0x000fe60000000400 */
        /* <DEDUP_REMOVED lines=18> */
[----:B0-----:R-:W2:Y:S04]  /*21ab0*/  LDL.LU R23, [R1+0x838] ;  /* 0x0008380001177983 */ /* 0x001ea80000300800 */
[----:B--2---:R0:W-:Y:S04]  /*21ac0*/  STL [R1+0x307c], R23 ;  /* 0x00307c1701007387 */ /* 0x0041e80000100800 */
[----:B0-----:R-:W2:Y:S04]  /*21ad0*/  LDL.LU R23, [R1+0x83c] ;  /* 0x00083c0001177983 */ /* 0x001ea80000300800 */
[----:B--2---:R0:W-:Y:S04]  /*21ae0*/  STL [R1+0x3080], R23 ;  /* 0x0030801701007387 */ /* 0x0041e80000100800 */
[----:B0-----:R-:W2:Y:S04]  /*21af0*/  LDL.LU R23, [R1+0x840] ;  /* 0x0008400001177983 */ /* 0x001ea80000300800 */
[----:B------:R-:W-:Y:S01]  /*21b00*/  STS.U16 [R2+0x4d00], R24 ;  /* 0x004d001802007388 */ /* 0x000fe20000000400 */
[----:B------:R-:W-:Y:S02]  /*21b10*/  STS.U16 [R2+0x4d80], R25 ;  /* 0x004d801902007388 */ /* 0x000fe40000000400 */
[----:B---3--:R-:W-:Y:S02]  /*21b20*/  STS.U16 [R2+0x4e00], R26 ;  /* 0x004e001a02007388 */ /* 0x008fe40000000400 */
[----:B------:R-:W-:Y:S01]  /*21b30*/  STS.U16 [R2+0x4e80], R27 ;  /* 0x004e801b02007388 */ /* 0x000fe20000000400 */
[----:B------:R-:W-:Y:S01]  /*21b40*/  STS.U16 [R2+0x4f00], R28 ;  /* 0x004f001c02007388 */ /* 0x000fe20000000400 */
[----:B------:R-:W-:Y:S02]  /*21b50*/  STS.U16 [R2+0x4f80], R29 ;  /* 0x004f801d02007388 */ /* 0x000fe40000000400 */
[----:B------:R-:W-:Y:S01]  /*21b60*/  STS.U16 [R2+0x6c00], R3 ;  /* 0x006c000302007388 */ /* 0x000fe20000000400 */
[----:B--2---:R0:W-:Y:S04]  /*21b70*/  STL [R1+0x3084], R23 ;  /* 0x0030841701007387 */ /* 0x0041e80000100800 */
[----:B0-----:R-:W2:Y:S01]  /*21b80*/  LDL.LU R23, [R1+0x844] ;  /* 0x0008440001177983 */ /* 0x001ea20000300800 */
[----:B------:R-:W3:Y:S02]  /*21b90*/  LDL.LU R24, [R1+0x834] ;  /* 0x0008340001187983 */ /* 0x000ee40000300800 */
[----:B------:R-:W4:Y:S02]  /*21ba0*/  LDL.LU R25, [R1+0x830] ;  /* 0x0008300001197983 */ /* 0x000f240000300800 */
        /* <DEDUP_REMOVED lines=25> */
[----:B--2---:R0:W-:Y:S04]  /*21d40*/  STS.U16 [R2+0x6c80], R23 ;  /* 0x006c801702007388 */ /* 0x0041e80000000400 */
[----:B0-----:R-:W2:Y:S04]  /*21d50*/  LDL.LU R23, [R1+0x3084] ;  /* 0x0030840001177983 */ /* 0x001ea80000300800 */
[----:B--2---:R0:W-:Y:S04]  /*21d60*/  STS.U16 [R2+0x6d00], R23 ;  /* 0x006d001702007388 */ /* 0x0041e80000000400 */
[----:B0-----:R-:W2:Y:S04]  /*21d70*/  LDL.LU R23, [R1+0x3080] ;  /* 0x0030800001177983 */ /* 0x001ea80000300800 */
[----:B--2---:R0:W-:Y:S04]  /*21d80*/  STS.U16 [R2+0x6d80], R23 ;  /* 0x006d801702007388 */ /* 0x0041e80000000400 */
[----:B0-----:R-:W2:Y:S04]  /*21d90*/  LDL.LU R23, [R1+0x307c] ;  /* 0x00307c0001177983 */ /* 0x001ea80000300800 */
[----:B--2---:R0:W-:Y:S01]  /*21da0*/  STS.U16 [R2+0x6e00], R23 ;  /* 0x006e001702007388 */ /* 0x0041e20000000400 */
[----:B---3--:R1:W-:Y:S02]  /*21db0*/  STS.U16 [R2+0x6e80], R24 ;  /* 0x006e801802007388 */ /* 0x0083e40000000400 */
[----:B----4-:R2:W-:Y:S02]  /*21dc0*/  STS.U16 [R2+0x6f00], R25 ;  /* 0x006f001902007388 */ /* 0x0105e40000000400 */
[----:B------:R3:W-:Y:S01]  /*21dd0*/  STS.U16 [R2+0x6f80], R26 ;  /* 0x006f801a02007388 */ /* 0x0007e20000000400 */
[----:B------:R3:W-:Y:S01]  /*21de0*/  STS.U16 [R2+0x8c00], R27 ;  /* 0x008c001b02007388 */ /* 0x0007e20000000400 */
[----:B------:R3:W-:Y:S03]  /*21df0*/  STS.U16 [R2+0x8c80], R28 ;  /* 0x008c801c02007388 */ /* 0x0007e60000000400 */
[----:B0-----:R-:W4:Y:S01]  /*21e00*/  LDL.LU R23, [R1+0x3078] ;  /* 0x0030780001177983 */ /* 0x001f220000300800 */
[----:B-1----:R-:W4:Y:S02]  /*21e10*/  LDL.LU R24, [R1+0x3074] ;  /* 0x0030740001187983 */ /* 0x002f240000300800 */
[----:B--2---:R-:W2:Y:S02]  /*21e20*/  LDL.LU R25, [R1+0x3070] ;  /* 0x0030700001197983 */ /* 0x004ea40000300800 */
[----:B---3--:R-:W3:Y:S01]  /*21e30*/  LDL.LU R26, [R1+0x306c] ;  /* 0x00306c00011a7983 */ /* 0x008ee20000300800 */
[----:B------:R-:W2:Y:S01]  /*21e40*/  LDL.LU R27, [R1+0x3068] ;  /* 0x00306800011b7983 */ /* 0x000ea20000300800 */
[----:B------:R-:W2:Y:S03]  /*21e50*/  LDL.LU R28, [R1+0x3064] ;  /* 0x00306400011c7983 */ /* 0x000ea60000300800 */
[----:B------:R0:W-:Y:S01]  /*21e60*/  STS.U16 [R2+0x8d00], R29 ;  /* 0x008d001d02007388 */ /* 0x0001e20000000400 */
[----:B------:R1:W-:Y:S03]  /*21e70*/  STS.U16 [R2+0x8d80], R3 ;  /* 0x008d800302007388 */ /* 0x0003e60000000400 */
[----:B0-----:R-:W2:Y:S01]  /*21e80*/  LDL.LU R29, [R1+0x3060] ;  /* 0x00306000011d7983 */ /* 0x001ea20000300800 */
[----:B-1----:R-:W2:Y:S02]  /*21e90*/  LDL.LU R3, [R1+0x305c] ;  /* 0x00305c0001037983 */ /* 0x002ea40000300800 */
[----:B------:R0:W-:Y:S02]  /*21ea0*/  STS.U16 [R2+0x8e00], R0 ;  /* 0x008e000002007388 */ /* 0x0001e40000000400 */
[----:B------:R1:W-:Y:S01]  /*21eb0*/  STS.U16 [R2+0x8e80], R4 ;  /* 0x008e800402007388 */ /* 0x0003e20000000400 */
[----:B------:R1:W-:Y:S01]  /*21ec0*/  STS.U16 [R2+0x8f00], R15 ;  /* 0x008f000f02007388 */ /* 0x0003e20000000400 */
[----:B------:R1:W-:Y:S02]  /*21ed0*/  STS.U16 [R2+0x8f80], R14 ;  /* 0x008f800e02007388 */ /* 0x0003e40000000400 */
[----:B------:R1:W-:Y:S02]  /*21ee0*/  STS.U16 [R2+0xac00], R5 ;  /* 0x00ac000502007388 */ /* 0x0003e40000000400 */
[----:B------:R1:W-:Y:S01]  /*21ef0*/  STS.U16 [R2+0xac80], R6 ;  /* 0x00ac800602007388 */ /* 0x0003e20000000400 */
[----:B0-----:R-:W3:Y:S01]  /*21f00*/  LDL.LU R0, [R1+0xb38] ;  /* 0x000b380001007983 */ /* 0x001ee20000300800 */
[----:B-1----:R-:W3:Y:S02]  /*21f10*/  LDL.LU R4, [R1+0xb34] ;  /* 0x000b340001047983 */ /* 0x002ee40000300800 */
[----:B------:R-:W4:Y:S01]  /*21f20*/  LDL.LU R15, [R1+0xb30] ;  /* 0x000b3000010f7983 */ /* 0x000f220000300800 */
[----:B------:R-:W4:Y:S04]  /*21f30*/  LDL.LU R14, [R1+0xb2c] ;  /* 0x000b2c00010e7983 */ /* 0x000f280000300800 */
        /* <DEDUP_REMOVED lines=9> */
[----:B-1----:R-:W4:Y:S03]  /*21fd0*/  LDL.LU R8, [R1+0xa3c] ;  /* 0x000a3c0001087983 */ /* 0x002f260000300800 */
[----:B------:R-:W4:Y:S04]  /*21fe0*/  LDL.LU R9, [R1+0xa38] ;  /* 0x000a380001097983 */ /* 0x000f280000300800 */
[----:B------:R-:W4:Y:S01]  /*21ff0*/  LDL.LU R10, [R1+0xa34] ;  /* 0x000a3400010a7983 */ /* 0x000f220000300800 */
[----:B------:R-:W4:Y:S02]  /*22000*/  LDL.LU R11, [R1+0xa30] ;  /* 0x000a3000010b7983 */ /* 0x000f240000300800 */
[----:B------:R0:W-:Y:S02]  /*22010*/  STS.U16 [R2+0xcc00], R13 ;  /* 0x00cc000d02007388 */ /* 0x0001e40000000400 */
[----:B------:R-:W4:Y:S01]  /*22020*/  LDL.LU R12, [R1+0xa2c] ;  /* 0x000a2c00010c7983 */ /* 0x000f220000300800 */
[----:B------:R1:W-:Y:S01]  /*22030*/  STS.U16 [R2+0xcc80], R16 ;  /* 0x00cc801002007388 */ /* 0x0003e20000000400 */
[----:B------:R1:W-:Y:S02]  /*22040*/  STS.U16 [R2+0xcd00], R17 ;  /* 0x00cd001102007388 */ /* 0x0003e40000000400 */
[----:B------:R1:W-:Y:S02]  /*22050*/  STS.U16 [R2+0xcd80], R18 ;  /* 0x00cd801202007388 */ /* 0x0003e40000000400 */
[----:B------:R1:W-:Y:S01]  /*22060*/  STS.U16 [R2+0xce00], R19 ;  /* 0x00ce001302007388 */ /* 0x0003e20000000400 */
[----:B------:R1:W-:Y:S04]  /*22070*/  STS.U16 [R2+0xce80], R20 ;  /* 0x00ce801402007388 */ /* 0x0003e80000000400 */
[----:B0-----:R-:W4:Y:S01]  /*22080*/  LDL.LU R13, [R1+0x92c] ;  /* 0x00092c00010d7983 */ /* 0x001f220000300800 */
[----:B-1----:R-:W4:Y:S03]  /*22090*/  LDL.LU R16, [R1+0x928] ;  /* 0x0009280001107983 */ /* 0x002f260000300800 */
[----:B------:R-:W4:Y:S04]  /*220a0*/  LDL.LU R17, [R1+0x924] ;  /* 0x0009240001117983 */ /* 0x000f280000300800 */
[----:B------:R-:W4:Y:S01]  /*220b0*/  LDL.LU R18, [R1+0x920] ;  /* 0x0009200001127983 */ /* 0x000f220000300800 */
[----:B------:R-:W4:Y:S02]  /*220c0*/  LDL.LU R19, [R1+0x91c] ;  /* 0x00091c0001137983 */ /* 0x000f240000300800 */
[----:B------:R0:W-:Y:S02]  /*220d0*/  STS.U16 [R2+0xcf00], R21 ;  /* 0x00cf001502007388 */ /* 0x0001e40000000400 */
[----:B------:R-:W4:Y:S01]  /*220e0*/  LDL.LU R20, [R1+0x918] ;  /* 0x0009180001147983 */ /* 0x000f220000300800 */
[----:B------:R1:W-:Y:S04]  /*220f0*/  STS.U16 [R2+0xcf80], R22 ;  /* 0x00cf801602007388 */ /* 0x0003e80000000400 */
[----:B0-----:R-:W4:Y:S01]  /*22100*/  LDL.LU R21, [R1+0x914] ;  /* 0x0009140001157983 */ /* 0x001f220000300800 */
[----:B-1----:R-:W4:Y:S03]  /*22110*/  LDL.LU R22, [R1+0x910] ;  /* 0x0009100001167983 */ /* 0x002f260000300800 */
[----:B--2---:R0:W-:Y:S01]  /*22120*/  STS.U16 [R2+0xec00], R3 ;  /* 0x00ec000302007388 */ /* 0x0041e20000000400 */
[----:B------:R-:W-:Y:S02]  /*22130*/  STS.U16 [R2+0xec80], R29 ;  /* 0x00ec801d02007388 */ /* 0x000fe40000000400 */
[----:B------:R-:W-:Y:S02]  /*22140*/  STS.U16 [R2+0xed00], R28 ;  /* 0x00ed001c02007388 */ /* 0x000fe40000000400 */
[----:B------:R-:W-:Y:S01]  /*22150*/  STS.U16 [R2+0xed80], R27 ;  /* 0x00ed801b02007388 */ /* 0x000fe20000000400 */
[----:B0-----:R-:W2:Y:S01]  /*22160*/  LDL.LU R3, [R1+0x828] ;  /* 0x0008280001037983 */ /* 0x001ea20000300800 */
[----:B------:R0:W-:Y:S03]  /*22170*/  STL [R1+0x2fdc], R29 ;  /* 0x002fdc1d01007387 */ /* 0x0001e60000100800 */
[----:B---3--:R-:W-:Y:S04]  /*22180*/  STS.U16 [R2+0xee00], R26 ;  /* 0x00ee001a02007388 */ /* 0x008fe80000000400 */
[----:B0-----:R-:W3:Y:S01]  /*22190*/  LDL.LU R29, [R1+0xb3c] ;  /* 0x000b3c00011d7983 */ /* 0x001ee20000300800 */
[----:B------:R0:W-:Y:S03]  /*221a0*/  STL [R1+0x2fe0], R28 ;  /* 0x002fe01c01007387 */ /* 0x0001e60000100800 */
[----:B0-----:R-:W2:Y:S01]  /*221b0*/  LDL.LU R28, [R1+0xb40] ;  /* 0x000b4000011c7983 */ /* 0x001ea20000300800 */
[----:B------:R0:W-:Y:S03]  /*221c0*/  STL [R1+0x2fe4], R27 ;  /* 0x002fe41b01007387 */ /* 0x0001e60000100800 */
[----:B0-----:R-:W2:Y:S01]  /*221d0*/  LDL.LU R27, [R1+0xb44] ;  /* 0x000b4400011b7983 */ /* 0x001ea20000300800 */
[----:B------:R0:W-:Y:S03]  /*221e0*/  STL [R1+0x2fe8], R26 ;  /* 0x002fe81a01007387 */ /* 0x0001e60000100800 */
[----:B0-----:R-:W2:Y:S01]  /*221f0*/  LDL.LU R26, [R1+0xb48] ;  /* 0x000b4800011a7983 */ /* 0x001ea20000300800 */
[----:B------:R0:W-:Y:S03]  /*22200*/  STS.U16 [R2+0xee80], R25 ;  /* 0x00ee801902007388 */ /* 0x0001e60000000400 */
[----:B0-----:R-:W0:Y:S01]  /*22210*/  S2R R2, SR_TID.X ;  /* 0x0000000000027919 */ /* 0x001e220000002100 */
[----:B------:R1:W-:Y:S02]  /*22220*/  STL [R1+0x2fec], R25 ;  /* 0x002fec1901007387 */ /* 0x0003e40000100800 */
[----:B----4-:R-:W-:Y:S02]  /*22230*/  STL [R1+0x2ff0], R24 ;  /* 0x002ff01801007387 */ /* 0x010fe40000100800 */
[----:B------:R-:W-:Y:S01]  /*22240*/  STL [R1+0x2ff4], R23 ;  /* 0x002ff41701007387 */ /* 0x000fe20000100800 */
[----:B0-----:R-:W-:-:S05]  /*22250*/  LOP3.LUT R2, R2, 0x3f, RZ, 0xc0, !PT ;  /* 0x0000003f02027812 */ /* 0x001fca00078ec0ff */
[----:B------:R-:W-:-:S05]  /*22260*/  IMAD.SHL.U32 R2, R2, 0x2, RZ ;  /* 0x0000000202027824 */ /* 0x000fca00078e00ff */
[----:B-1----:R-:W-:-:S05]  /*22270*/  LOP3.LUT R25, R2, 0x30, RZ, 0x3c, !PT ;  /* 0x0000003002197812 */ /* 0x002fca00078e3cff */
[----:B------:R-:W-:Y:S01]  /*22280*/  STS.U16 [R25+0xef00], R24 ;  /* 0x00ef001819007388 */ /* 0x000fe20000000400 */
[----:B------:R0:W-:Y:S02]  /*22290*/  STS.U16 [R25+0xef80], R23 ;  /* 0x00ef801719007388 */ /* 0x0001e40000000400 */
[----:B0-----:R-:W-:-:S05]  /*222a0*/  LOP3.LUT R23, R2, 0x40, RZ, 0x3c, !PT ;  /* 0x0000004002177812 */ /* 0x001fca00078e3cff */
[----:B--2---:R-:W-:Y:S01]  /*222b0*/  STS.U16 [R23+0x1000], R26 ;  /* 0x0010001a17007388 */ /* 0x004fe20000000400 */
[----:B------:R-:W-:Y:S02]  /*222c0*/  STS.U16 [R23+0x1080], R27 ;  /* 0x0010801b17007388 */ /* 0x000fe40000000400 */
[----:B------:R-:W-:Y:S02]  /*222d0*/  STS.U16 [R23+0x1100], R28 ;  /* 0x0011001c17007388 */ /* 0x000fe40000000400 */
[----:B---3--:R-:W-:Y:S01]  /*222e0*/  STS.U16 [R23+0x1180], R29 ;  /* 0x0011801d17007388 */ /* 0x008fe20000000400 */
        /* <DEDUP_REMOVED lines=12> */
[----:B------:R0:W-:Y:S04]  /*223b0*/  STS.U16 [R23+0x5000], R13 ;  /* 0x0050000d17007388 */ /* 0x0001e80000000400 */
[----:B0-----:R-:W2:Y:S04]  /*223c0*/  LDL.LU R13, [R1+0x818] ;  /* 0x00081800010d7983 */ /* 0x001ea80000300800 */
[----:B--2---:R0:W-:Y:S04]  /*223d0*/  STL [R1+0x3050], R13 ;  /* 0x0030500d01007387 */ /* 0x0041e80000100800 */
[----:B0-----:R-:W2:Y:S04]  /*223e0*/  LDL.LU R13, [R1+0x81c] ;  /* 0x00081c00010d7983 */ /* 0x001ea80000300800 */
[----:B--2---:R0:W-:Y:S04]  /*223f0*/  STL [R1+0x3054], R13 ;  /* 0x0030540d01007387 */ /* 0x0041e80000100800 */
[----:B0-----:R-:W2:Y:S01]  /*22400*/  LDL.LU R13, [R1+0x820] ;  /* 0x00082000010d7983 */ /* 0x001ea20000300800 */
        /* <DEDUP_REMOVED lines=33> */
[----:B------:R-:W3:Y:S03]  /*22620*/  LDL.LU R11, [R1+0xcc] ;  /* 0x0000cc00010b7983 */ /* 0x000ee60000300800 */
[----:B------:R0:W-:Y:S01]  /*22630*/  STS.U16 [R23+0x7000], R3 ;  /* 0x0070000317007388 */ /* 0x0001e20000000400 */
[----:B------:R-:W3:Y:S03]  /*22640*/  LDL.LU R12, [R1+0xc8] ;  /* 0x0000c800010c7983 */ /* 0x000ee60000300800 */
[----:B0-----:R-:W3:Y:S04]  /*22650*/  LDL.LU R3, [R1+0xc4] ;  /* 0x0000c40001037983 */ /* 0x001ee80000300800 */
        /* <DEDUP_REMOVED lines=40> */
[----:B------:R0:W-:Y:S01]  /*228e0*/  STS.U16 [R23+0xd300], R12 ;  /* 0x00d3000c17007388 */ /* 0x0001e20000000400 */
[----:B------:R1:W-:Y:S03]  /*228f0*/  STS.U16 [R23+0xd380], R3 ;  /* 0x00d3800317007388 */ /* 0x0003e60000000400 */
[----:B0-----:R-:W3:Y:S01]  /*22900*/  LDL.LU R12, [R1+0xb20] ;  /* 0x000b2000010c7983 */ /* 0x001ee20000300800 */
[----:B------:R-:W3:Y:S02]  /*22910*/  LDL.LU R24, [R1+0xb1c] ;  /* 0x000b1c0001187983 */ /* 0x000ee40000300800 */
[----:B------:R-:W3:Y:S02]  /*22920*/  LDL.LU R11, [R1+0xb18] ;  /* 0x000b1800010b7983 */ /* 0x000ee40000300800 */
[----:B-1----:R-:W3:Y:S01]  /*22930*/  LDL.LU R3, [R1+0xb14] ;  /* 0x000b140001037983 */ /* 0x002ee20000300800 */
        /* <DEDUP_REMOVED lines=14> */
[----:B------:R-:W3:Y:S01]  /*22a20*/  LDL.LU R10, [R1+0x8fc] ;  /* 0x0008fc00010a7983 */ /* 0x000ee20000300800 */
[----:B--2---:R-:W-:Y:S04]  /*22a30*/  STS.U16 [R23+0xf000], R22 ;  /* 0x00f0001617007388 */ /* 0x004fe80000000400 */
[----:B------:R0:W-:Y:S01]  /*22a40*/  STL [R1+0x301c], R22 ;  /* 0x00301c1601007387 */ /* 0x0001e20000100800 */
[----:B------:R-:W-:Y:S03]  /*22a50*/  STS.U16 [R23+0xf080], R21 ;  /* 0x00f0801517007388 */ /* 0x000fe60000000400 */
[----:B0-----:R-:W2:Y:S01]  /*22a60*/  LDL.LU R22, [R1+0xb24] ;  /* 0x000b240001167983 */ /* 0x001ea20000300800 */
[----:B------:R0:W-:Y:S03]  /*22a70*/  STL [R1+0x3020], R21 ;  /* 0x0030201501007387 */ /* 0x0001e60000100800 */
[----:B0-----:R-:W2:Y:S04]  /*22a80*/  LDL.LU R21, [R1+0xb28] ;  /* 0x000b280001157983 */ /* 0x001ea80000300800 */
[----:B------:R-:W0:Y:S01]  /*22a90*/  S2R R2, SR_TID.X ;  /* 0x0000000000027919 */ /* 0x000e220000002100 */
[----:B------:R-:W-:Y:S02]  /*22aa0*/  STS.U16 [R23+0xf100], R20 ;  /* 0x00f1001417007388 */ /* 0x000fe40000000400 */
[----:B------:R1:W-:Y:S02]  /*22ab0*/  STL [R1+0x3024], R20 ;  /* 0x0030241401007387 */ /* 0x0003e40000100800 */
[----:B------:R-:W-:Y:S01]  /*22ac0*/  STL [R1+0x3028], R19 ;  /* 0x0030281301007387 */ /* 0x000fe20000100800 */
[----:B0-----:R-:W-:-:S05]  /*22ad0*/  LOP3.LUT R2, R2, 0x3f, RZ, 0xc0, !PT ;  /* 0x0000003f02027812 */ /* 0x001fca00078ec0ff */
[----:B------:R-:W-:-:S05]  /*22ae0*/  IMAD.SHL.U32 R2, R2, 0x2, RZ ;  /* 0x0000000202027824 */ /* 0x000fca00078e00ff */
[C---:B-1----:R-:W-:Y:S02]  /*22af0*/  LOP3.LUT R20, R2.reuse, 0x40, RZ, 0x3c, !PT ;  /* 0x0000004002147812 */ /* 0x042fe400078e3cff */
[----:B------:R-:W-:-:S03]  /*22b00*/  LOP3.LUT R23, R2, 0x50, RZ, 0x3c, !PT ;  /* 0x0000005002177812 */ /* 0x000fc600078e3cff */
[----:B------:R-:W-:Y:S01]  /*22b10*/  STS.U16 [R20+0xf180], R19 ;  /* 0x00f1801314007388 */ /* 0x000fe20000000400 */
[----:B---3--:R-:W-:Y:S02]  /*22b20*/  STS.U16 [R20+0xf200], R18 ;  /* 0x00f2001214007388 */ /* 0x008fe40000000400 */
[----:B------:R-:W-:Y:S02]  /*22b30*/  STS.U16 [R20+0xf280], R17 ;  /* 0x00f2801114007388 */ /* 0x000fe40000000400 */
[----:B----4-:R-:W-:Y:S01]  /*22b40*/  STS.U16 [R20+0xf300], R16 ;  /* 0x00f3001014007388 */ /* 0x010fe20000000400 */
[----:B------:R-:W-:Y:S04]  /*22b50*/  STS.U16 [R20+0xf380], R13 ;  /* 0x00f3800d14007388 */ /* 0x000fe80000000400 */
[----:B------:R-:W-:Y:S04]  /*22b60*/  STL [R1+0x302c], R18 ;  /* 0x00302c1201007387 */ /* 0x000fe80000100800 */
[----:B--2---:R-:W-:Y:S01]  /*22b70*/  STS.U16 [R23+0x1400], R21 ;  /* 0x0014001517007388 */ /* 0x004fe20000000400 */
[----:B------:R-:W-:Y:S02]  /*22b80*/  STS.U16 [R23+0x1480], R22 ;  /* 0x0014801617007388 */ /* 0x000fe40000000400 */
[----:B------:R0:W-:Y:S02]  /*22b90*/  STS.U16 [R23+0x1500], R12 ;  /* 0x0015000c17007388 */ /* 0x0001e40000000400 */
[----:B------:R-:W-:Y:S01]  /*22ba0*/  STS.U16 [R23+0x1580], R24 ;  /* 0x0015801817007388 */ /* 0x000fe20000000400 */
[----:B------:R1:W-:Y:S01]  /*22bb0*/  STS.U16 [R23+0x1600], R11 ;  /* 0x0016000b17007388 */ /* 0x0003e20000000400 */
[----:B------:R2:W-:Y:S03]  /*22bc0*/  STS.U16 [R23+0x1680], R3 ;  /* 0x0016800317007388 */ /* 0x0005e60000000400 */
[----:B0-----:R-:W3:Y:S01]  /*22bd0*/  LDL.LU R12, [R1+0x8f8] ;  /* 0x0008f800010c7983 */ /* 0x001ee20000300800 */
[----:B-1----:R-:W4:Y:S02]  /*22be0*/  LDL.LU R11, [R1+0x8f4] ;  /* 0x0008f400010b7983 */ /* 0x002f240000300800 */
[----:B--2---:R-:W2:Y:S01]  /*22bf0*/  LDL.LU R3, [R1+0x8f0] ;  /* 0x0008f00001037983 */ /* 0x004ea20000300800 */
[----:B------:R-:W-:Y:S04]  /*22c00*/  STS.U16 [R23+0x1700], R25 ;  /* 0x0017001917007388 */ /* 0x000fe80000000400 */
[----:B------:R-:W-:Y:S01]  /*22c10*/  STS.U16 [R23+0x1780], R26 ;  /* 0x0017801a17007388 */ /* 0x000fe20000000400 */
[----:B------:R-:W-:Y:S02]  /*22c20*/  STS.U16 [R23+0x3400], R27 ;  /* 0x0034001b17007388 */ /* 0x000fe40000000400 */
[----:B------:R-:W-:Y:S02]  /*22c30*/  STS.U16 [R23+0x3480], R28 ;  /* 0x0034801c17007388 */ /* 0x000fe40000000400 */
[----:B------:R-:W-:Y:S01]  /*22c40*/  STS.U16 [R23+0x3500], R29 ;  /* 0x0035001d17007388 */ /* 0x000fe20000000400 */
[----:B------:R-:W2:Y:S04]  /*22c50*/  LDL.LU R18, [R1+0x808] ;  /* 0x0008080001127983 */ /* 0x000ea80000300800 */
[----:B------:R0:W-:Y:S01]  /*22c60*/  STS.U16 [R23+0x3580], R0 ;  /* 0x0035800017007388 */ /* 0x0001e20000000400 */
[----:B------:R-:W2:Y:S02]  /*22c70*/  LDL.LU R19, [R1+0x804] ;  /* 0x0008040001137983 */ /* 0x000ea40000300800 */
[----:B------:R-:W-:Y:S02]  /*22c80*/  STS.U16 [R23+0x3600], R4 ;  /* 0x0036000417007388 */ /* 0x000fe40000000400 */
[----:B------:R-:W2:Y:S01]  /*22c90*/  LDL.LU R20, [R1+0x800] ;  /* 0x0008000001147983 */ /* 0x000ea20000300800 */
[----:B------:R-:W-:Y:S04]  /*22ca0*/  STS.U16 [R23+0x3680], R15 ;  /* 0x0036800f17007388 */ /* 0x000fe80000000400 */
[----:B------:R-:W2:Y:S01]  /*22cb0*/  LDL.LU R21, [R1+0x7fc] ;  /* 0x0007fc0001157983 */ /* 0x000ea20000300800 */
[----:B------:R1:W-:Y:S02]  /*22cc0*/  STS.U16 [R23+0x3700], R14 ;  /* 0x0037000e17007388 */ /* 0x0003e40000000400 */
[----:B------:R1:W-:Y:S02]  /*22cd0*/  STS.U16 [R23+0x3780], R5 ;  /* 0x0037800517007388 */ /* 0x0003e40000000400 */
[----:B------:R1:W-:Y:S01]  /*22ce0*/  STS.U16 [R23+0x5400], R6 ;  /* 0x0054000617007388 */ /* 0x0003e20000000400 */
[----:B0-----:R-:W2:Y:S04]  /*22cf0*/  LDL.LU R0, [R1+0x7f8] ;  /* 0x0007f80001007983 */ /* 0x001ea80000300800 */
[----:B------:R0:W-:Y:S01]  /*22d00*/  STS.U16 [R23+0x5480], R7 ;  /* 0x0054800717007388 */ /* 0x0001e20000000400 */
[----:B------:R-:W-:Y:S03]  /*22d10*/  STS.U16 [R23+0x5500], R8 ;  /* 0x0055000817007388 */ /* 0x000fe60000000400 */
[----:B-1----:R-:W2:Y:S01]  /*22d20*/  LDL.LU R14, [R1+0x7f4] ;  /* 0x0007f400010e7983 */ /* 0x002ea20000300800 */
[----:B------:R-:W2:Y:S02]  /*22d30*/  LDL.LU R22, [R1+0x7f0] ;  /* 0x0007f00001167983 */ /* 0x000ea40000300800 */
[----:B------:R-:W2:Y:S02]  /*22d40*/  LDL.LU R5, [R1+0x7ec] ;  /* 0x0007ec0001057983 */ /* 0x000ea40000300800 */
[----:B------:R-:W2:Y:S01]  /*22d50*/  LDL.LU R6, [R1+0x708] ;  /* 0x0007080001067983 */ /* 0x000ea20000300800 */
[----:B------:R-:W-:Y:S04]  /*22d60*/  STS.U16 [R23+0x5580], R9 ;  /* 0x0055800917007388 */ /* 0x000fe80000000400 */
[----:B------:R-:W2:Y:S01]  /*22d70*/  LDL.LU R15, [R1+0x704] ;  /* 0x00070400010f7983 */ /* 0x000ea20000300800 */
[----:B------:R-:W-:Y:S02]  /*22d80*/  STS.U16 [R23+0x5600], R10 ;  /* 0x0056000a17007388 */ /* 0x000fe40000000400 */
[----:B0-----:R-:W2:Y:S02]  /*22d90*/  LDL.LU R7, [R1+0x700] ;  /* 0x0007000001077983 */ /* 0x001ea40000300800 */
[----:B------:R-:W2:Y:S01]  /*22da0*/  LDL.LU R2, [R1+0x6fc] ;  /* 0x0006fc0001027983 */ /* 0x000ea20000300800 */
[----:B---3--:R0:W-:Y:S01]  /*22db0*/  STS.U16 [R23+0x5680], R12 ;  /* 0x0056800c17007388 */ /* 0x0081e20000000400 */
[----:B----4-:R1:W-:Y:S02]  /*22dc0*/  STS.U16 [R23+0x5700], R11 ;  /* 0x0057000b17007388 */ /* 0x0103e40000000400 */
[----:B--2---:R2:W-:Y:S01]  /*22dd0*/  STS.U16 [R23+0x5780], R3 ;  /* 0x0057800317007388 */ /* 0x0045e20000000400 */
[----:B0-----:R-:W3:Y:S01]  /*22de0*/  LDL.LU R12, [R1+0x6f8] ;  /* 0x0006f800010c7983 */ /* 0x001ee20000300800 */
[----:B------:R-:W4:Y:S02]  /*22df0*/  LDL.LU R8, [R1+0x6f4] ;  /* 0x0006f40001087983 */ /* 0x000f240000300800 */
[----:B------:R-:W4:Y:S02]  /*22e00*/  LDL.LU R9, [R1+0x6f0] ;  /* 0x0006f00001097983 */ /* 0x000f240000300800 */
[----:B------:R-:W4:Y:S01]  /*22e10*/  LDL.LU R10, [R1+0x6ec] ;  /* 0x0006ec00010a7983 */ /* 0x000f220000300800 */
[----:B-1----:R-:W4:Y:S04]  /*22e20*/  LDL.LU R11, [R1+0x2a0] ;  /* 0x0002a000010b7983 */ /* 0x002f280000300800 */
[----:B--2---:R-:W2:Y:S01]  /*22e30*/  LDL.LU R3, [R1+0x1fc] ;  /* 0x0001fc0001037983 */ /* 0x004ea20000300800 */
[----:B------:R-:W2:Y:S02]  /*22e40*/  LDL.LU R13, [R1+0x1f8] ;  /* 0x0001f800010d7983 */ /* 0x000ea40000300800 */
[----:B------:R-:W2:Y:S01]  /*22e50*/  LDL.LU R24, [R1+0x1f4] ;  /* 0x0001f40001187983 */ /* 0x000ea20000300800 */
[----:B------:R-:W2:Y:S01]  /*22e60*/  LDL.LU R25, [R1+0x1f0] ;  /* 0x0001f00001197983 */ /* 0x000ea20000300800 */
[----:B------:R-:W2:Y:S02]  /*22e70*/  LDL.LU R26, [R1+0x1dc] ;  /* 0x0001dc00011a7983 */ /* 0x000ea40000300800 */
[----:B------:R-:W2:Y:S02]  /*22e80*/  LDL.LU R27, [R1+0x1d8] ;  /* 0x0001d800011b7983 */ /* 0x000ea40000300800 */
[----:B------:R-:W2:Y:S01]  /*22e90*/  LDL.LU R28, [R1+0x1d4] ;  /* 0x0001d400011c7983 */ /* 0x000ea20000300800 */
[----:B------:R-:W2:Y:S04]  /*22ea0*/  LDL.LU R29, [R1+0xc0] ;  /* 0x0000c000011d7983 */ /* 0x000ea80000300800 */
[----:B------:R0:W-:Y:S01]  /*22eb0*/  STS.U16 [R23+0x7400], R18 ;  /* 0x0074001217007388 */ /* 0x0001e20000000400 */
[----:B------:R-:W2:Y:S02]  /*22ec0*/  LDL.LU R4, [R1+0xbc] ;  /* 0x0000bc0001047983 */ /* 0x000ea40000300800 */
[----:B------:R1:W-:Y:S02]  /*22ed0*/  STS.U16 [R23+0x7480], R19 ;  /* 0x0074801317007388 */ /* 0x0003e40000000400 */
[----:B------:R1:W-:Y:S01]  /*22ee0*/  STS.U16 [R23+0x7500], R20 ;  /* 0x0075001417007388 */ /* 0x0003e20000000400 */
[----:B------:R1:W-:Y:S01]  /*22ef0*/  STS.U16 [R23+0x7580], R21 ;  /* 0x0075801517007388 */ /* 0x0003e20000000400 */
[----:B------:R1:W-:Y:S02]  /*22f00*/  STS.U16 [R23+0x7600], R0 ;  /* 0x0076000017007388 */ /* 0x0003e40000000400 */
[----:B------:R1:W-:Y:S01]  /*22f10*/  STS.U16 [R23+0x7680], R14 ;  /* 0x0076800e17007388 */ /* 0x0003e20000000400 */
[----:B0-----:R-:W2:Y:S01]  /*22f20*/  LDL.LU R18, [R1+0x302c] ;  /* 0x00302c0001127983 */ /* 0x001ea20000300800 */
[----:B-1----:R-:W2:Y:S03]  /*22f30*/  LDL.LU R19, [R1+0x3028] ;  /* 0x0030280001137983 */ /* 0x002ea60000300800 */
[----:B------:R-:W2:Y:S01]  /*22f40*/  LDL.LU R20, [R1+0x3024] ;  /* 0x0030240001147983 */ /* 0x000ea20000300800 */
[----:B------:R0:W-:Y:S03]  /*22f50*/  STS.U16 [R23+0x7700], R22 ;  /* 0x0077001617007388 */ /* 0x0001e60000000400 */
[----:B------:R-:W2:Y:S01]  /*22f60*/  LDL.LU R21, [R1+0x3020] ;  /* 0x0030200001157983 */ /* 0x000ea20000300800 */
[----:B------:R-:W2:Y:S02]  /*22f70*/  LDL.LU R0, [R1+0xb4] ;  /* 0x0000b40001007983 */ /* 0x000ea40000300800 */
[----:B------:R-:W2:Y:S01]  /*22f80*/  LDL.LU R14, [R1+0xac] ;  /* 0x0000ac00010e7983 */ /* 0x000ea20000300800 */
[----:B------:R1:W-:Y:S01]  /*22f90*/  STS.U16 [R23+0x7780], R5 ;  /* 0x0077800517007388 */ /* 0x0003e20000000400 */
[----:B------:R1:W-:Y:S02]  /*22fa0*/  STS.U16 [R23+0x9400], R6 ;  /* 0x0094000617007388 */ /* 0x0003e40000000400 */
[----:B------:R1:W-:Y:S02]  /*22fb0*/  STS.U16 [R23+0x9480], R15 ;  /* 0x0094800f17007388 */ /* 0x0003e40000000400 */
[----:B------:R1:W-:Y:S01]  /*22fc0*/  STS.U16 [R23+0x9500], R7 ;  /* 0x0095000717007388 */ /* 0x0003e20000000400 */
[----:B0-----:R-:W2:Y:S04]  /*22fd0*/  LDL.LU R22, [R1+0x301c] ;  /* 0x00301c0001167983 */ /* 0x001ea80000300800 */
[----:B------:R-:W-:Y:S04]  /*22fe0*/  STS.U16 [R23+0x9580], R2 ;  /* 0x0095800217007388 */ /* 0x000fe80000000400 */
[----:B-1----:R-:W2:Y:S01]  /*22ff0*/  LDL.LU R5, [R1+0x3018] ;  /* 0x0030180001057983 */ /* 0x002ea20000300800 */
[----:B------:R-:W2:Y:S03]  /*23000*/  LDL.LU R6, [R1+0x3014] ;  /* 0x0030140001067983 */ /* 0x000ea60000300800 */
[----:B------:R-:W2:Y:S01]  /*23010*/  LDL.LU R15, [R1+0xa4] ;  /* 0x0000a400010f7983 */ /* 0x000ea20000300800 */
[----:B------:R-:W2:Y:S03]  /*23020*/  LDL.LU R7, [R1+0x3010] ;  /* 0x0030100001077983 */ /* 0x000ea60000300800 */
[----:B---3--:R0:W-:Y:S01]  /*23030*/  STS.U16 [R23+0x9600], R12 ;  /* 0x0096000c17007388 */ /* 0x0081e20000000400 */
[----:B----4-:R1:W-:Y:S03]  /*23040*/  STS.U16 [R23+0x9680], R8 ;  /* 0x0096800817007388 */ /* 0x0103e60000000400 */
[----:B------:R3:W-:Y:S01]  /*23050*/  STS.U16 [R23+0x9700], R9 ;  /* 0x0097000917007388 */ /* 0x0007e20000000400 */
[----:B------:R4:W-:Y:S03]  /*23060*/  STS.U16 [R23+0x9780], R10 ;  /* 0x0097800a17007388 */ /* 0x0009e60000000400 */
[----:B------:R2:W-:Y:S02]  /*23070*/  STS.U16 [R23+0xb400], R11 ;  /* 0x00b4000b17007388 */ /* 0x0005e40000000400 */
[----:B--2---:R4:W-:Y:S02]  /*23080*/  STS.U16 [R23+0xb480], R3 ;  /* 0x00b4800317007388 */ /* 0x0049e40000000400 */
[----:B0-----:R-:W2:Y:S01]  /*23090*/  LDL.LU R12, [R1+0x94] ;  /* 0x00009400010c7983 */ /* 0x001ea20000300800 */
[----:B------:R-:W2:Y:S02]  /*230a0*/  LDL.LU R2, [R1+0x8c] ;  /* 0x00008c0001027983 */ /* 0x000ea40000300800 */
[----:B-1----:R-:W2:Y:S02]  /*230b0*/  LDL.LU R8, [R1+0x300c] ;  /* 0x00300c0001087983 */ /* 0x002ea40000300800 */
[----:B---3--:R-:W3:Y:S01]  /*230c0*/  LDL.LU R9, [R1+0x3008] ;  /* 0x0030080001097983 */ /* 0x008ee20000300800 */
[----:B----4-:R-:W4:Y:S01]  /*230d0*/  LDL.LU R10, [R1+0x3004] ;  /* 0x00300400010a7983 */ /* 0x010f220000300800 */
[----:B------:R-:W2:Y:S02]  /*230e0*/  LDL.LU R11, [R1+0x3000] ;  /* 0x00300000010b7983 */ /* 0x000ea40000300800 */
[----:B------:R-:W2:Y:S01]  /*230f0*/  LDL.LU R3, [R1+0x2ffc] ;  /* 0x002ffc0001037983 */ /* 0x000ea20000300800 */
[----:B------:R-:W-:Y:S01]  /*23100*/  STS.U16 [R23+0xb500], R13 ;  /* 0x00b5000d17007388 */ /* 0x000fe20000000400 */
[----:B------:R0:W-:Y:S02]  /*23110*/  STS.U16 [R23+0xb580], R24 ;  /* 0x00b5801817007388 */ /* 0x0001e40000000400 */
[----:B------:R1:W-:Y:S02]  /*23120*/  STS.U16 [R23+0xb600], R25 ;  /* 0x00b6001917007388 */ /* 0x0003e40000000400 */
[----:B------:R1:W-:Y:S01]  /*23130*/  STS.U16 [R23+0xb680], R26 ;  /* 0x00b6801a17007388 */ /* 0x0003e20000000400 */
[----:B------:R1:W-:Y:S01]  /*23140*/  STS.U16 [R23+0xb700], R27 ;  /* 0x00b7001b17007388 */ /* 0x0003e20000000400 */
[----:B------:R1:W-:Y:S02]  /*23150*/  STS.U16 [R23+0xb780], R28 ;  /* 0x00b7801c17007388 */ /* 0x0003e40000000400 */
[----:B------:R-:W-:Y:S02]  /*23160*/  STS.U16 [R23+0xd400], R29 ;  /* 0x00d4001d17007388 */ /* 0x000fe40000000400 */
[----:B------:R1:W-:Y:S01]  /*23170*/  STS.U16 [R23+0xd480], R4 ;  /* 0x00d4800417007388 */ /* 0x0003e20000000400 */
[----:B0-----:R-:W3:Y:S01]  /*23180*/  LDL.LU R24, [R1+0xb08] ;  /* 0x000b080001187983 */ /* 0x001ee20000300800 */
[----:B-1----:R-:W3:Y:S03]  /*23190*/  LDL.LU R25, [R1+0xb04] ;  /* 0x000b040001197983 */ /* 0x002ee60000300800 */
[----:B------:R-:W3:Y:S01]  /*231a0*/  LDL.LU R26, [R1+0xb00] ;  /* 0x000b0000011a7983 */ /* 0x000ee20000300800 */
[----:B------:R-:W3:Y:S03]  /*231b0*/  LDL.LU R27, [R1+0xafc] ;  /* 0x000afc00011b7983 */ /* 0x000ee60000300800 */
[----:B------:R-:W3:Y:S01]  /*231c0*/  LDL.LU R28, [R1+0xaf8] ;  /* 0x000af800011c7983 */ /* 0x000ee20000300800 */
[----:B------:R-:W3:Y:S03]  /*231d0*/  LDL.LU R4, [R1+0xaf0] ;  /* 0x000af00001047983 */ /* 0x000ee60000300800 */
[----:B------:R0:W-:Y:S01]  /*231e0*/  STS.U16 [R23+0xd500], R0 ;  /* 0x00d5000017007388 */ /* 0x0001e20000000400 */
[----:B------:R-:W3:Y:S02]  /*231f0*/  LDL.LU R29, [R1+0xaec] ;  /* 0x000aec00011d7983 */ /* 0x000ee40000300800 */
[----:B------:R1:W-:Y:S01]  /*23200*/  STS.U16 [R23+0xd580], R14 ;  /* 0x00d5800e17007388 */ /* 0x0003e20000000400 */
[----:B------:R1:W-:Y:S04]  /*23210*/  STS.U16 [R23+0xd600], R15 ;  /* 0x00d6000f17007388 */ /* 0x0003e80000000400 */
[----:B0-----:R-:W3:Y:S01]  /*23220*/  LDL.LU R0, [R1+0xa08] ;  /* 0x000a080001007983 */ /* 0x001ee20000300800 */
[----:B-1----:R-:W3:Y:S02]  /*23230*/  LDL.LU R14, [R1+0xa04] ;  /* 0x000a0400010e7983 */ /* 0x002ee40000300800 */
[----:B------:R-:W3:Y:S01]  /*23240*/  LDL.LU R13, [R1+0x9fc] ;  /* 0x0009fc00010d7983 */ /* 0x000ee20000300800 */
[----:B------:R-:W3:Y:S04]  /*23250*/  LDL.LU R15, [R1+0x9f8] ;  /* 0x0009f800010f7983 */ /* 0x000ee80000300800 */
[----:B--2---:R0:W-:Y:S01]  /*23260*/  STS.U16 [R23+0xd680], R3 ;  /* 0x00d6800317007388 */ /* 0x0041e20000000400 */
[----:B------:R1:W-:Y:S03]  /*23270*/  STS.U16 [R23+0xd700], R12 ;  /* 0x00d7000c17007388 */ /* 0x0003e60000000400 */
[----:B0-----:R-:W2:Y:S01]  /*23280*/  LDL.LU R3, [R1+0x9f4] ;  /* 0x0009f40001037983 */ /* 0x001ea20000300800 */
[----:B-1----:R-:W2:Y:S02]  /*23290*/  LDL.LU R12, [R1+0x2ff8] ;  /* 0x002ff800010c7983 */ /* 0x002ea40000300800 */
[----:B------:R0:W-:Y:S02]  /*232a0*/  STS.U16 [R23+0xd780], R2 ;  /* 0x00d7800217007388 */ /* 0x0001e40000000400 */
[----:B0-----:R-:W0:Y:S02]  /*232b0*/  S2R R2, SR_TID.X ;  /* 0x0000000000027919 */ /* 0x001e240000002100 */
[----:B0-----:R-:W-:-:S05]  /*232c0*/  LOP3.LUT R2, R2, 0x3f, RZ, 0xc0, !PT ;  /* 0x0000003f02027812 */ /* 0x001fca00078ec0ff */
[----:B------:R-:W-:Y:S01]  /*232d0*/  IMAD.SHL.U32 R2, R2, 0x2, RZ ;  /* 0x0000000202027824 */ /* 0x000fe200078e00ff */
[----:B--2---:R0:W-:Y:S01]  /*232e0*/  STS.U16 [R23+0xf400], R12 ;  /* 0x00f4000c17007388 */ /* 0x0041e20000000400 */
[----:B------:R-:W-:Y:S02]  /*232f0*/  STS.U16 [R23+0xf480], R11 ;  /* 0x00f4800b17007388 */ /* 0x000fe40000000400 */
[----:B----4-:R-:W-:Y:S02]  /*23300*/  STS.U16 [R23+0xf500], R10 ;  /* 0x00f5000a17007388 */ /* 0x010fe40000000400 */
[----:B---3--:R1:W-:Y:S01]  /*23310*/  STS.U16 [R23+0xf580], R9 ;  /* 0x00f5800917007388 */ /* 0x0083e20000000400 */
[----:B------:R-:W-:Y:S01]  /*23320*/  STS.U16 [R23+0xf600], R8 ;  /* 0x00f6000817007388 */ /* 0x000fe20000000400 */
[----:B------:R2:W-:Y:S02]  /*23330*/  STS.U16 [R23+0xf680], R7 ;  /* 0x00f6800717007388 */ /* 0x0005e40000000400 */
[----:B------:R-:W-:Y:S02]  /*23340*/  STS.U16 [R23+0xf700], R6 ;  /* 0x00f7000617007388 */ /* 0x000fe40000000400 */
[----:B------:R3:W-:Y:S01]  /*23350*/  STS.U16 [R23+0xf780], R5 ;  /* 0x00f7800517007388 */ /* 0x0007e20000000400 */
[----:B0-----:R-:W-:Y:S01]  /*23360*/  LOP3.LUT R12, R2, 0x60, RZ, 0x3c, !PT ;  /* 0x00000060020c7812 */ /* 0x001fe200078e3cff */
[----:B-1----:R-:W4:Y:S01]  /*23370*/  LDL.LU R9, [R1+0xa00] ;  /* 0x000a000001097983 */ /* 0x002f220000300800 */
[----:B------:R-:W4:Y:S02]  /*23380*/  LDL.LU R2, [R1+0x9f0] ;  /* 0x0009f00001027983 */ /* 0x000f240000300800 */
[----:B--2---:R-:W2:Y:S01]  /*23390*/  LDL.LU R7, [R1+0x9ec] ;  /* 0x0009ec0001077983 */ /* 0x004ea20000300800 */
[----:B---3--:R-:W4:Y:S01]  /*233a0*/  LDL.LU R23, [R1+0x2ff4] ;  /* 0x002ff40001177983 */ /* 0x008f220000300800 */
[----:B------:R-:W2:Y:S03]  /*233b0*/  LDL.LU R5, [R1+0xaf4] ;  /* 0x000af40001057983 */ /* 0x000ea60000300800 */
[----:B------:R0:W-:Y:S01]  /*233c0*/  STS.U16 [R12+0x1800], R24 ;  /* 0x001800180c007388 */ /* 0x0001e20000000400 */
[----:B------:R1:W-:Y:S02]  /*233d0*/  STS.U16 [R12+0x1880], R25 ;  /* 0x001880190c007388 */ /* 0x0003e40000000400 */
[----:B------:R1:W-:Y:S02]  /*233e0*/  STS.U16 [R12+0x1900], R26 ;  /* 0x0019001a0c007388 */ /* 0x0003e40000000400 */
[----:B------:R1:W-:Y:S01]  /*233f0*/  STS.U16 [R12+0x1980], R27 ;  /* 0x0019801b0c007388 */ /* 0x0003e20000000400 */
[----:B------:R1:W-:Y:S04]  /*23400*/  STS.U16 [R12+0x1a00], R28 ;  /* 0x001a001c0c007388 */ /* 0x0003e80000000400 */
[----:B0-----:R-:W4:Y:S01]  /*23410*/  LDL.LU R24, [R1+0x2ff0] ;  /* 0x002ff00001187983 */ /* 0x001f220000300800 */
[----:B-1----:R-:W4:Y:S03]  /*23420*/  LDL.LU R25, [R1+0x2fec] ;  /* 0x002fec0001197983 */ /* 0x002f260000300800 */
[----:B------:R-:W4:Y:S01]  /*23430*/  LDL.LU R26, [R1+0x2fe8] ;  /* 0x002fe800011a7983 */ /* 0x000f220000300800 */
[----:B------:R-:W4:Y:S03]  /*23440*/  LDL.LU R27, [R1+0x2fe4] ;  /* 0x002fe400011b7983 */ /* 0x000f260000300800 */
[----:B------:R-:W4:Y:S04]  /*23450*/  LDL.LU R28, [R1+0x2fe0] ;  /* 0x002fe000011c7983 */ /* 0x000f280000300800 */
[----:B--2---:R0:W-:Y:S01]  /*23460*/  STS.U16 [R12+0x1a80], R5 ;  /* 0x001a80050c007388 */ /* 0x0041e20000000400 */
[----:B------:R1:W-:Y:S02]  /*23470*/  STS.U16 [R12+0x1b00], R4 ;  /* 0x001b00040c007388 */ /* 0x0003e40000000400 */
[----:B------:R2:W-:Y:S02]  /*23480*/  STS.U16 [R12+0x1b80], R29 ;  /* 0x001b801d0c007388 */ /* 0x0005e40000000400 */
[----:B------:R2:W-:Y:S01]  /*23490*/  STS.U16 [R12+0x3800], R0 ;  /* 0x003800000c007388 */ /* 0x0005e20000000400 */
[----:B------:R2:W-:Y:S01]  /*234a0*/  STS.U16 [R12+0x3880], R14 ;  /* 0x0038800e0c007388 */ /* 0x0005e20000000400 */
[----:B----4-:R4:W-:Y:S03]  /*234b0*/  STS.U16 [R12+0x3900], R9 ;  /* 0x003900090c007388 */ /* 0x0109e60000000400 */
[----:B------:R4:W-:Y:S04]  /*234c0*/  STS.U16 [R12+0x3980], R13 ;  /* 0x0039800d0c007388 */ /* 0x0009e80000000400 */
[----:B0-----:R-:W3:Y:S04]  /*234d0*/  LDL R5, [R1+0xbf4] ;  /* 0x000bf40001057983 */ /* 0x001ee80000100800 */
[----:B-1----:R-:W3:Y:S01]  /*234e0*/  LDL R4, [R1+0x1bcc] ;  /* 0x001bcc0001047983 */ /* 0x002ee20000100800 */
[----:B--2---:R-:W2:Y:S02]  /*234f0*/  LDL.LU R29, [R1+0x2fdc] ;  /* 0x002fdc00011d7983 */ /* 0x004ea40000300800 */
[----:B------:R-:W2:Y:S02]  /*23500*/  LDL.LU R0, [R1+0x2fd8] ;  /* 0x002fd80001007983 */ /* 0x000ea40000300800 */
[----:B------:R-:W2:Y:S01]  /*23510*/  LDL.LU R14, [R1+0x2fd4] ;  /* 0x002fd400010e7983 */ /* 0x000ea20000300800 */
[----:B----4-:R-:W4:Y:S04]  /*23520*/  LDL R9, [R1+0x1be4] ;  /* 0x001be40001097983 */ /* 0x010f280000100800 */
[----:B------:R-:W2:Y:S04]  /*23530*/  LDL R13, [R1+0x1bbc] ;  /* 0x001bbc00010d7983 */ /* 0x000ea80000100800 */
[----:B------:R0:W-:Y:S01]  /*23540*/  STS.U16 [R12+0x3a00], R15 ;  /* 0x003a000f0c007388 */ /* 0x0001e20000000400 */
[----:B------:R1:W-:Y:S03]  /*23550*/  STS.U16 [R12+0x3a80], R3 ;  /* 0x003a80030c007388 */ /* 0x0003e60000000400 */
[----:B0-----:R-:W2:Y:S01]  /*23560*/  LDL.LU R15, [R1+0x2fd0] ;  /* 0x002fd000010f7983 */ /* 0x001ea20000300800 */
[----:B-1----:R-:W2:Y:S01]  /*23570*/  LDL.LU R3, [R1+0x2fcc] ;  /* 0x002fcc0001037983 */ /* 0x002ea20000300800 */
[----:B------:R-:W-:Y:S01]  /*23580*/  PRMT R6, RZ, 0x7610, R6 ;  /* 0x00007610ff067816 */ /* 0x000fe20000000006 */
[----:B------:R-:W-:Y:S01]  /*23590*/  STS.U16 [R12+0x3b00], R2 ;  /* 0x003b00020c007388 */ /* 0x000fe20000000400 */
[----:B------:R-:W-:Y:S04]  /*235a0*/  STS.U16 [R12+0x3b80], R7 ;  /* 0x003b80070c007388 */ /* 0x000fe80000000400 */
[----:B---3--:R0:W3:Y:S04]  /*235b0*/  @!P0 LDG.E.U16 R6, [R4.64] ;  /* 0x0000000604068981 */ /* 0x0080e8000c1e1500 */
[----:B--2---:R1:W-:Y:S04]  /*235c0*/  STS.U16 [R12+0x5800], R3 ;  /* 0x005800030c007388 */ /* 0x0043e80000000400 */
[----:B-1----:R-:W2:Y:S01]  /*235d0*/  LDL.LU R3, [R1+0x2fc8] ;  /* 0x002fc80001037983 */ /* 0x002ea20000300800 */
[----:B0-----:R-:W2:Y:S02]  /*235e0*/  LDL R4, [R1+0x1bb8] ;  /* 0x001bb80001047983 */ /* 0x001ea40000100800 */
[----:B------:R-:W2:Y:S01]  /*235f0*/  LDL R5, [R1+0x1bdc] ;  /* 0x001bdc0001057983 */ /* 0x000ea20000100800 */
[----:B------:R-:W-:-:S02]  /*23600*/  PRMT R15, RZ, 0x7610, R15 ;  /* 0x00007610ff0f7816 */ /* 0x000fc4000000000f */
[----:B------:R-:W-:Y:S01]  /*23610*/  PRMT R0, RZ, 0x7610, R0 ;  /* 0x00007610ff007816 */ /* 0x000fe20000000000 */
[----:B------:R-:W3:Y:S04]  /*23620*/  LDL R12, [R1+0x1bec] ;  /* 0x001bec00010c7983 */ /* 0x000ee80000100800 */
[----:B------:R-:W3:Y:S01]  /*23630*/  LDL R7, [R1+0x1bc4] ;  /* 0x001bc40001077983 */ /* 0x000ee20000100800 */
[----:B--2---:R-:W-:-:S04]  /*23640*/  @!P0 LOP3.LUT R5, R5, R4, RZ, 0x3c, !PT ;  /* 0x0000000405058212 */ /* 0x004fc800078e3cff */
[----:B------:R-:W-:-:S04]  /*23650*/  @!P0 LOP3.LUT R4, R5, R4, RZ, 0x3c, !PT ;  /* 0x0000000405048212 */ /* 0x000fc800078e3cff */
[----:B------:R-:W-:-:S05]  /*23660*/  @!P0 LOP3.LUT R5, R5, R4, RZ, 0x3c, !PT ;  /* 0x0000000405058212 */ /* 0x000fca00078e3cff */
[----:B------:R4:W2:Y:S04]  /*23670*/  @!P0 LDG.E.U16 R15, [R4.64] ;  /* 0x00000006040f8981 */ /* 0x0008a8000c1e1500 */
[----:B---3--:R0:W-:Y:S01]  /*23680*/  STL [R1+0x1c], R6 ;  /* 0x00001c0601007387 */ /* 0x0081e20000100800 */
[----:B----4-:R-:W-:Y:S02]  /*23690*/  @!P0 IMAD.MOV.U32 R4, RZ, RZ, R9 ;  /* 0x000000ffff048224 */ /* 0x010fe400078e0009 */
[----:B------:R-:W-:Y:S01]  /*236a0*/  @!P0 IMAD.MOV.U32 R5, RZ, RZ, R13 ;  /* 0x000000ffff058224 */ /* 0x000fe200078e000d */
[----:B0-----:R-:W3:Y:S04]  /*236b0*/  LDL R6, [R1+0x1bf4] ;  /* 0x001bf40001067983 */ /* 0x001ee80000100800 */
[----:B------:R0:W4:Y:S04]  /*236c0*/  @!P0 LDG.E.U16 R0, [R4.64] ;  /* 0x0000000604008981 */ /* 0x000128000c1e1500 */
[----:B--2---:R1:W-:Y:S01]  /*236d0*/  STL [R1+0x18], R15 ;  /* 0x0000180f01007387 */ /* 0x0043e20000100800 */
[----:B0-----:R-:W2:Y:S01]  /*236e0*/  LDL R5, [R1+0x1bc0] ;  /* 0x001bc00001057983 */ /* 0x001ea20000100800 */
[----:B------:R-:W-:Y:S01]  /*236f0*/  PRMT R11, RZ, 0x7610, R11 ;  /* 0x00007610ff0b7816 */ /* 0x000fe2000000000b */
[----:B------:R-:W-:Y:S01]  /*23700*/  @!P0 IMAD.MOV.U32 R4, RZ, RZ, R12 ;  /* 0x000000ffff048224 */ /* 0x000fe200078e000c */
[----:B------:R-:W-:Y:S01]  /*23710*/  PRMT R3, RZ, 0x7610, R3 ;  /* 0x00007610ff037816 */ /* 0x000fe20000000003 */
[----:B------:R-:W3:Y:S04]  /*23720*/  LDL R13, [R1+0x1bd0] ;  /* 0x001bd000010d7983 */ /* 0x000ee80000100800 */
[----:B------:R-:W3:Y:S04]  /*23730*/  LDL R9, [R1+0x1c04] ;  /* 0x001c040001097983 */ /* 0x000ee80000100800 */
[----:B-1----:R-:W3:Y:S04]  /*23740*/  LDL R15, [R1+0x1bfc] ;  /* 0x001bfc00010f7983 */ /* 0x002ee80000100800 */
[----:B----4-:R0:W-:Y:S01]  /*23750*/  STL [R1+0x2f54], R0 ;  /* 0x002f540001007387 */ /* 0x0101e20000100800 */
[----:B------:R-:W4:Y:S03]  /*23760*/  LDL R12, [R1+0x1bd4] ;  /* 0x001bd400010c7983 */ /* 0x000f260000100800 */
[----:B0-----:R-:W4:Y:S04]  /*23770*/  LDL R0, [R1+0x1bc8] ;  /* 0x001bc80001007983 */ /* 0x001f280000100800 */
[----:B--2---:R3:W2:Y:S02]  /*23780*/  @!P0 LDG.E.U16 R11, [R4.64] ;  /* 0x00000006040b8981 */ /* 0x0046a4000c1e1500 */
[----:B---3--:R-:W-:-:S02]  /*23790*/  @!P0 IMAD.MOV.U32 R4, RZ, RZ, R6 ;  /* 0x000000ffff048224 */ /* 0x008fc400078e0006 */
[----:B------:R-:W-:-:S05]  /*237a0*/  @!P0 IMAD.MOV.U32 R5, RZ, RZ, R7 ;  /* 0x000000ffff058224 */ /* 0x000fca00078e0007 */
[----:B------:R4:W3:Y:S02]  /*237b0*/  @!P0 LDG.E.U16 R3, [R4.64] ;  /* 0x0000000604038981 */ /* 0x0008e4000c1e1500 */
[----:B----4-:R-:W-:Y:S01]  /*237c0*/  @!P0 IMAD.MOV.U32 R5, RZ, RZ, R0 ;  /* 0x000000ffff058224 */ /* 0x010fe200078e0000 */
[----:B------:R-:W-:Y:S01]  /*237d0*/  PRMT R14, RZ, 0x7610, R14 ;  /* 0x00007610ff0e7816 */ /* 0x000fe2000000000e */
[----:B------:R-:W-:Y:S01]  /*237e0*/  @!P0 IMAD.MOV.U32 R4, RZ, RZ, R15 ;  /* 0x000000ffff048224 */ /* 0x000fe200078e000f */
[----:B------:R-:W-:-:S04]  /*237f0*/  PRMT R8, RZ, 0x7610, R8 ;  /* 0x00007610ff087816 */ /* 0x000fc80000000008 */
[----:B------:R0:W4:Y:S02]  /*23800*/  @!P0 LDG.E.U16 R14, [R4.64] ;  /* 0x00000006040e8981 */ /* 0x000124000c1e1500 */
[----:B0-----:R-:W-:Y:S02]  /*23810*/  @!P0 IMAD.MOV.U32 R4, RZ, RZ, R9 ;  /* 0x000000ffff048224 */ /* 0x001fe400078e0009 */
[----:B------:R-:W-:-:S05]  /*23820*/  @!P0 IMAD.MOV.U32 R5, RZ, RZ, R13 ;  /* 0x000000ffff058224 */ /* 0x000fca00078e000d */
[----:B------:R0:W4:Y:S04]  /*23830*/  @!P0 LDG.E.U16 R8, [R4.64] ;  /* 0x0000000604088981 */ /* 0x000128000c1e1500 */
[----:B--2---:R1:W-:Y:S01]  /*23840*/  STL [R1+0x10], R11 ;  /* 0x0000100b01007387 */ /* 0x0043e20000100800 */
[----:B------:R-:W2:Y:S02]  /*23850*/  LDL R7, [R1+0x1bd8] ;  /* 0x001bd80001077983 */ /* 0x000ea40000100800 */
[----:B------:R-:W2:Y:S01]  /*23860*/  LDL R6, [R1+0x1c14] ;  /* 0x001c140001067983 */ /* 0x000ea20000100800 */
[----:B-1----:R-:W2:Y:S04]  /*23870*/  LDL R11, [R1+0x1c0c] ;  /* 0x001c0c00010b7983 */ /* 0x002ea80000100800 */
[----:B---3--:R1:W-:Y:S01]  /*23880*/  STL [R1+0x2f58], R3 ;  /* 0x002f580301007387 */ /* 0x0083e20000100800 */
[----:B------:R-:W3:Y:S01]  /*23890*/  LDL R0, [R1+0x1c1c] ;  /* 0x001c1c0001007983 */ /* 0x000ee20000100800 */
[----:B------:R-:W-:Y:S01]  /*238a0*/  PRMT R10, RZ, 0x7610, R10 ;  /* 0x00007610ff0a7816 */ /* 0x000fe2000000000a */
[----:B0-----:R-:W-:Y:S01]  /*238b0*/  @!P0 IMAD.MOV.U32 R5, RZ, RZ, R12 ;  /* 0x000000ffff058224 */ /* 0x001fe200078e000c */
[----:B------:R-:W-:-:S02]  /*238c0*/  PRMT R29, RZ, 0x7610, R29 ;  /* 0x00007610ff1d7816 */ /* 0x000fc4000000001d */
[----:B------:R-:W-:Y:S01]  /*238d0*/  PRMT R28, RZ, 0x7610, R28 ;  /* 0x00007610ff1c7816 */ /* 0x000fe2000000001c */
[----:B------:R-:W3:Y:S04]  /*238e0*/  LDL R9, [R1+0x1be8] ;  /* 0x001be80001097983 */ /* 0x000ee80000100800 */
[----:B-1----:R-:W3:Y:S04]  /*238f0*/  LDL R3, [R1+0x1be0] ;  /* 0x001be00001037983 */ /* 0x002ee80000100800 */
[----:B----4-:R0:W-:Y:S04]  /*23900*/  STL [R1+0x4], R8 ;  /* 0x0000040801007387 */ /* 0x0101e80000100800 */
[----:B0-----:R-:W4:Y:S01]  /*23910*/  LDL R8, [R1+0x1c24] ;  /* 0x001c240001087983 */ /* 0x001f220000100800 */
[----:B--2---:R-:W-:-:S05]  /*23920*/  @!P0 IMAD.MOV.U32 R4, RZ, RZ, R11 ;  /* 0x000000ffff048224 */ /* 0x004fca00078e000b */
[----:B------:R0:W2:Y:S02]  /*23930*/  @!P0 LDG.E.U16 R10, [R4.64] ;  /* 0x00000006040a8981 */ /* 0x0000a4000c1e1500 */
[----:B0-----:R-:W-:Y:S02]  /*23940*/  @!P0 IMAD.MOV.U32 R4, RZ, RZ, R6 ;  /* 0x000000ffff048224 */ /* 0x001fe400078e0006 */
[----:B------:R-:W-:Y:S01]  /*23950*/  @!P0 IMAD.MOV.U32 R5, RZ, RZ, R7 ;  /* 0x000000ffff058224 */ /* 0x000fe200078e0007 */
[----:B------:R-:W2:Y:S04]  /*23960*/  LDL R6, [R1+0x1c2c] ;  /* 0x001c2c0001067983 */ /* 0x000ea80000100800 */
[----:B------:R-:W2:Y:S04]  /*23970*/  LDL R7, [R1+0x1bf0] ;  /* 0x001bf00001077983 */ /* 0x000ea80000100800 */
[----:B------:R3:W2:Y:S02]  /*23980*/  @!P0 LDG.E.U16 R29, [R4.64] ;  /* 0x00000006041d8981 */ /* 0x0006a4000c1e1500 */
[----:B---3--:R-:W-:-:S02]  /*23990*/  @!P0 IMAD.MOV.U32 R4, RZ, RZ, R0 ;  /* 0x000000ffff048224 */ /* 0x008fc400078e0000 */
[----:B------:R-:W-:-:S05]  /*239a0*/  @!P0 IMAD.MOV.U32 R5, RZ, RZ, R3 ;  /* 0x000000ffff058224 */ /* 0x000fca00078e0003 */
[----:B------:R0:W3:Y:S01]  /*239b0*/  @!P0 LDG.E.U16 R28, [R4.64] ;  /* 0x00000006041c8981 */ /* 0x0000e2000c1e1500 */
[----:B------:R-:W-:Y:S01]  /*239c0*/  PRMT R27, RZ, 0x7610, R27 ;  /* 0x00007610ff1b7816 */ /* 0x000fe2000000001b */
[----:B0-----:R-:W-:Y:S02]  /*239d0*/  @!P0 IMAD.MOV.U32 R5, RZ, RZ, R9 ;  /* 0x000000ffff058224 */ /* 0x001fe400078e0009 */
[----:B----4-:R-:W-:-:S05]  /*239e0*/  @!P0 IMAD.MOV.U32 R4, RZ, RZ, R8 ;  /* 0x000000ffff048224 */ /* 0x010fca00078e0008 */
[----:B------:R0:W4:Y:S04]  /*239f0*/  @!P0 LDG.E.U16 R27, [R4.64] ;  /* 0x00000006041b8981 */ /* 0x000128000c1e1500 */
[----:B--2---:R-:W-:Y:S01]  /*23a00*/  STL [R1+0x2f5c], R29 ;  /* 0x002f5c1d01007387 */ /* 0x004fe20000100800 */
[----:B------:R-:W2:Y:S02]  /*23a10*/  LDL R3, [R1+0x1bf8] ;  /* 0x001bf80001037983 */ /* 0x000ea40000100800 */
[----:B------:R-:W2:Y:S01]  /*23a20*/  LDL R0, [R1+0x1c34] ;  /* 0x001c340001007983 */ /* 0x000ea20000100800 */
[----:B---3--:R-:W-:Y:S01]  /*23a30*/  STL [R1+0x2f60], R28 ;  /* 0x002f601c01007387 */ /* 0x008fe20000100800 */
[----:B------:R-:W3:Y:S02]  /*23a40*/  LDL R11, [R1+0x1c00] ;  /* 0x001c0000010b7983 */ /* 0x000ee40000100800 */
[----:B------:R1:W-:Y:S01]  /*23a50*/  STL [R1], R10 ;  /* 0x0000000a01007387 */ /* 0x0003e20000100800 */
[----:B------:R-:W-:Y:S01]  /*23a60*/  PRMT R26, RZ, 0x7610, R26 ;  /* 0x00007610ff1a7816 */ /* 0x000fe2000000001a */
[----:B0-----:R-:W-:-:S02]  /*23a70*/  @!P0 IMAD.MOV.U32 R4, RZ, RZ, R6 ;  /* 0x000000ffff048224 */ /* 0x001fc400078e0006 */
[----:B------:R-:W-:Y:S01]  /*23a80*/  @!P0 IMAD.MOV.U32 R5, RZ, RZ, R7 ;  /* 0x000000ffff058224 */ /* 0x000fe200078e0007 */
[----:B------:R-:W-:Y:S02]  /*23a90*/  PRMT R22, RZ, 0x7610, R22 ;  /* 0x00007610ff167816 */ /* 0x000fe40000000016 */
[----:B------:R-:W-:Y:S01]  /*23aa0*/  PRMT R20, RZ, 0x7610, R20 ;  /* 0x00007610ff147816 */ /* 0x000fe20000000014 */
[----:B------:R-:W3:Y:S04]  /*23ab0*/  LDL R9, [R1+0x1c08] ;  /* 0x001c080001097983 */ /* 0x000ee80000100800 */
[----:B------:R2:W3:Y:S04]  /*23ac0*/  @!P0 LDG.E.U16 R26, [R4.64] ;  /* 0x00000006041a8981 */ /* 0x0004e8000c1e1500 */
[----:B-1----:R-:W3:Y:S04]  /*23ad0*/  LDL R10, [R1+0x1c3c] ;  /* 0x001c3c00010a7983 */ /* 0x002ee80000100800 */
[----:B------:R-:W3:Y:S04]  /*23ae0*/  LDL R8, [R1+0x1c44] ;  /* 0x001c440001087983 */ /* 0x000ee80000100800 */
[----:B----4-:R-:W-:Y:S01]  /*23af0*/  STL [R1+0x2f64], R27 ;  /* 0x002f641b01007387 */ /* 0x010fe20000100800 */
[----:B------:R0:W-:Y:S02]  /*23b00*/  STL [R1+0x8], R14 ;  /* 0x0000080e01007387 */ /* 0x0001e40000100800 */
[----:B------:R-:W4:Y:S02]  /*23b10*/  LDL R7, [R1+0x1c10] ;  /* 0x001c100001077983 */ /* 0x000f240000100800 */
[----:B------:R-:W4:Y:S02]  /*23b20*/  LDL R6, [R1+0x1c4c] ;  /* 0x001c4c0001067983 */ /* 0x000f240000100800 */
[----:B--2---:R-:W-:-:S02]  /*23b30*/  @!P0 IMAD.MOV.U32 R5, RZ, RZ, R3 ;  /* 0x000000ffff058224 */ /* 0x004fc400078e0003 */
[----:B------:R-:W-:-:S05]  /*23b40*/  @!P0 IMAD.MOV.U32 R4, RZ, RZ, R0 ;  /* 0x000000ffff048224 */ /* 0x000fca00078e0000 */
[----:B------:R3:W2:Y:S02]  /*23b50*/  @!P0 LDG.E.U16 R22, [R4.64] ;  /* 0x0000000604168981 */ /* 0x0006a4000c1e1500 */
[----:B---3--:R-:W-:Y:S02]  /*23b60*/  @!P0 IMAD.MOV.U32 R5, RZ, RZ, R11 ;  /* 0x000000ffff058224 */ /* 0x008fe400078e000b */
[----:B------:R-:W-:-:S05]  /*23b70*/  @!P0 IMAD.MOV.U32 R4, RZ, RZ, R10 ;  /* 0x000000ffff048224 */ /* 0x000fca00078e000a */
[----:B------:R1:W3:Y:S04]  /*23b80*/  @!P0 LDG.E.U16 R20, [R4.64] ;  /* 0x0000000604148981 */ /* 0x0002e8000c1e1500 */
[----:B------:R-:W-:Y:S01]  /*23b90*/  STL [R1+0x2f68], R26 ;  /* 0x002f681a01007387 */ /* 0x000fe20000100800 */
[----:B------:R-:W3:Y:S02]  /*23ba0*/  LDL R3, [R1+0x1c18] ;  /* 0x001c180001037983 */ /* 0x000ee40000100800 */
[----:B------:R-:W3:Y:S02]  /*23bb0*/  LDL R0, [R1+0x1c54] ;  /* 0x001c540001007983 */ /* 0x000ee40000100800 */
[----:B-1----:R-:W-:Y:S02]  /*23bc0*/  @!P0 IMAD.MOV.U32 R4, RZ, RZ, R8 ;  /* 0x000000ffff048224 */ /* 0x002fe400078e0008 */
[----:B------:R-:W-:Y:S01]  /*23bd0*/  @!P0 IMAD.MOV.U32 R5, RZ, RZ, R9 ;  /* 0x000000ffff058224 */ /* 0x000fe200078e0009 */
[----:B------:R-:W-:-:S02]  /*23be0*/  PRMT R18, RZ, 0x7610, R18 ;  /* 0x00007610ff127816 */ /* 0x000fc40000000012 */
[----:B------:R-:W-:-:S04]  /*23bf0*/  PRMT R16, RZ, 0x7610, R16 ;  /* 0x00007610ff107816 */ /* 0x000fc80000000010 */
[----:B------:R1:W3:Y:S04]  /*23c00*/  @!P0 LDG.E.U16 R18, [R4.64] ;  /* 0x0000000604128981 */ /* 0x0002e8000c1e1500 */
[----:B----4-:R4:W3:Y:S04]  /*23c10*/  @!P0 LDG.E.U16 R16, [R6.64] ;  /* 0x0000000606108981 */ /* 0x0108e8000c1e1500 */
[----:B--2---:R-:W-:Y:S04]  /*23c20*/  STL [R1+0x2f6c], R22 ;  /* 0x002f6c1601007387 */ /* 0x004fe80000100800 */
[----:B---3--:R-:W-:Y:S01]  /*23c30*/  STL [R1+0x2f70], R20 ;  /* 0x002f701401007387 */ /* 0x008fe20000100800 */
[----:B------:R-:W2:Y:S02]  /*23c40*/  LDL R9, [R1+0x1c20] ;  /* 0x001c200001097983 */ /* 0x000ea40000100800 */
[----:B------:R-:W2:Y:S01]  /*23c50*/  LDL R8, [R1+0x1c5c] ;  /* 0x001c5c0001087983 */ /* 0x000ea20000100800 */
[----:B-1----:R-:W-:Y:S01]  /*23c60*/  PRMT R4, RZ, 0x7610, R4 ;  /* 0x00007610ff047816 */ /* 0x002fe20000000004 */
[----:B----4-:R-:W-:-:S02]  /*23c70*/  @!P0 IMAD.MOV.U32 R6, RZ, RZ, R0 ;  /* 0x000000ffff068224 */ /* 0x010fc400078e0000 */
[----:B------:R-:W-:Y:S01]  /*23c80*/  @!P0 IMAD.MOV.U32 R7, RZ, RZ, R3 ;  /* 0x000000ffff078224 */ /* 0x000fe200078e0003 */
[----:B------:R-:W-:-:S04]  /*23c90*/  PRMT R5, RZ, 0x7610, R5 ;  /* 0x00007610ff057816 */ /* 0x000fc80000000005 */
[----:B------:R-:W3:Y:S04]  /*23ca0*/  @!P0 LDG.E.U16 R4, [R6.64] ;  /* 0x0000000606048981 */ /* 0x000ee8000c1e1500 */
[----:B------:R-:W-:Y:S01]  /*23cb0*/  STL [R1+0x2f74], R18 ;  /* 0x002f741201007387 */ /* 0x000fe20000100800 */
[----:B------:R-:W4:Y:S02]  /*23cc0*/  LDL R15, [R1+0x1c28] ;  /* 0x001c2800010f7983 */ /* 0x000f240000100800 */
[----:B0-----:R-:W4:Y:S02]  /*23cd0*/  LDL R14, [R1+0x1c64] ;  /* 0x001c6400010e7983 */ /* 0x001f240000100800 */
[----:B------:R-:W-:Y:S01]  /*23ce0*/  STL [R1+0x2f78], R16 ;  /* 0x002f781001007387 */ /* 0x000fe20000100800 */
[----:B------:R-:W4:Y:S04]  /*23cf0*/  LDL R11, [R1+0x1c30] ;  /* 0x001c3000010b7983 */ /* 0x000f280000100800 */
[----:B------:R-:W4:Y:S04]  /*23d00*/  LDL R10, [R1+0x1c6c] ;  /* 0x001c6c00010a7983 */ /* 0x000f280000100800 */
[----:B------:R-:W4:Y:S04]  /*23d10*/  LDL R3, [R1+0x1c38] ;  /* 0x001c380001037983 */ /* 0x000f280000100800 */
[----:B------:R-:W4:Y:S04]  /*23d20*/  LDL R0, [R1+0x1c74] ;  /* 0x001c740001007983 */ /* 0x000f280000100800 */
[----:B--2---:R4:W2:Y:S04]  /*23d30*/  @!P0 LDG.E.U16 R5, [R8.64] ;  /* 0x0000000608058981 */ /* 0x0048a8000c1e1500 */
[----:B---3--:R0:W-:Y:S01]  /*23d40*/  STL [R1+0x2f7c], R4 ;  /* 0x002f7c0401007387 */ /* 0x0081e20000100800 */
[----:B------:R-:W3:Y:S02]  /*23d50*/  LDL R13, [R1+0x1c58] ;  /* 0x001c5800010d7983 */ /* 0x000ee40000100800 */
[----:B------:R-:W3:Y:S01]  /*23d60*/  LDL R12, [R1+0x1c94] ;  /* 0x001c9400010c7983 */ /* 0x000ee20000100800 */
[----:B------:R-:W-:-:S02]  /*23d70*/  PRMT R6, RZ, 0x7610, R6 ;  /* 0x00007610ff067816 */ /* 0x000fc40000000006 */
[----:B------:R-:W-:Y:S01]  /*23d80*/  PRMT R7, RZ, 0x7610, R7 ;  /* 0x00007610ff077816 */ /* 0x000fe20000000007 */
[----:B----4-:R-:W-:Y:S02]  /*23d90*/  @!P0 IMAD.MOV.U32 R9, RZ, RZ, R15 ;  /* 0x000000ffff098224 */ /* 0x010fe400078e000f */
[----:B------:R-:W-:-:S03]  /*23da0*/  @!P0 IMAD.MOV.U32 R8, RZ, RZ, R14 ;  /* 0x000000ffff088224 */ /* 0x000fc600078e000e */
[----:B------:R1:W3:Y:S04]  /*23db0*/  @!P0 LDG.E.U16 R7, [R10.64] ;  /* 0x000000060a078981 */ /* 0x0002e8000c1e1500 */
[----:B------:R0:W3:Y:S04]  /*23dc0*/  @!P0 LDG.E.U16 R6, [R8.64] ;  /* 0x0000000608068981 */ /* 0x0000e8000c1e1500 */
[----:B--2---:R2:W-:Y:S01]  /*23dd0*/  STL [R1+0x2f80], R5 ;  /* 0x002f800501007387 */ /* 0x0045e20000100800 */
[----:B0-----:R-:W4:Y:S03]  /*23de0*/  LDL R4, [R1+0x1cb0] ;  /* 0x001cb00001047983 */ /* 0x001f260000100800 */
[----:B--2---:R-:W2:Y:S01]  /*23df0*/  LDL R5, [R1+0x1c60] ;  /* 0x001c600001057983 */ /* 0x004ea20000100800 */
[----:B------:R-:W-:Y:S01]  /*23e00*/  PRMT R8, RZ, 0x7610, R8 ;  /* 0x00007610ff087816 */ /* 0x000fe20000000008 */
[----:B-1----:R-:W-:-:S02]  /*23e10*/  @!P0 IMAD.MOV.U32 R10, RZ, RZ, R0 ;  /* 0x000000ffff0a8224 */ /* 0x002fc400078e0000 */
[----:B------:R-:W-:Y:S01]  /*23e20*/  @!P0 IMAD.MOV.U32 R11, RZ, RZ, R3 ;  /* 0x000000ffff0b8224 */ /* 0x000fe200078e0003 */
[----:B------:R-:W-:-:S04]  /*23e30*/  PRMT R9, RZ, 0x7610, R9 ;  /* 0x00007610ff097816 */ /* 0x000fc80000000009 */
[----:B------:R0:W2:Y:S04]  /*23e40*/  @!P0 LDG.E.U16 R8, [R10.64] ;  /* 0x000000060a088981 */ /* 0x0000a8000c1e1500 */
[----:B---3--:R4:W3:Y:S01]  /*23e50*/  @!P0 LDG.E.U16 R9, [R12.64] ;  /* 0x000000060c098981 */ /* 0x0088e2000c1e1500 */
[----:B0-----:R-:W-:-:S03]  /*23e60*/  PRMT R10, RZ, 0x7610, R10 ;  /* 0x00007610ff0a7816 */ /* 0x001fc6000000000a */
[----:B------:R-:W-:Y:S01]  /*23e70*/  STL [R1+0x2f84], R6 ;  /* 0x002f840601007387 */ /* 0x000fe20000100800 */
[----:B------:R0:W-:Y:S02]  /*23e80*/  STL [R1+0x2f88], R7 ;  /* 0x002f880701007387 */ /* 0x0001e40000100800 */
[----:B------:R-:W3:Y:S02]  /*23e90*/  LDL R3, [R1+0x1c40] ;  /* 0x001c400001037983 */ /* 0x000ee40000100800 */
[----:B------:R-:W3:Y:S02]  /*23ea0*/  LDL R0, [R1+0x1c7c] ;  /* 0x001c7c0001007983 */ /* 0x000ee40000100800 */
[----:B----4-:R-:W-:Y:S02]  /*23eb0*/  @!P0 IMAD.MOV.U32 R12, RZ, RZ, R4 ;  /* 0x000000ffff0c8224 */ /* 0x010fe400078e0004 */
[----:B--2---:R-:W-:-:S05]  /*23ec0*/  @!P0 IMAD.MOV.U32 R13, RZ, RZ, R5 ;  /* 0x000000ffff0d8224 */ /* 0x004fca00078e0005 */
[----:B------:R1:W2:Y:S04]  /*23ed0*/  @!P0 LDG.E.U16 R10, [R12.64] ;  /* 0x000000060c0a8981 */ /* 0x0002a8000c1e1500 */
[----:B------:R4:W-:Y:S01]  /*23ee0*/  STL [R1+0x2f8c], R8 ;  /* 0x002f8c0801007387 */ /* 0x0009e20000100800 */
[----:B------:R-:W2:Y:S02]  /*23ef0*/  LDL R18, [R1+0x1c68] ;  /* 0x001c680001127983 */ /* 0x000ea40000100800 */
[----:B------:R-:W2:Y:S02]  /*23f00*/  LDL R16, [R1+0x1cac] ;  /* 0x001cac0001107983 */ /* 0x000ea40000100800 */
[----:B---3--:R3:W-:Y:S01]  /*23f10*/  STL [R1+0x2f90], R9 ;  /* 0x002f900901007387 */ /* 0x0087e20000100800 */
[----:B0-----:R-:W2:Y:S04]  /*23f20*/  LDL R7, [R1+0x1c78] ;  /* 0x001c780001077983 */ /* 0x001ea80000100800 */
[----:B------:R-:W2:Y:S04]  /*23f30*/  LDL R6, [R1+0x1ca4] ;  /* 0x001ca40001067983 */ /* 0x000ea80000100800 */
[----:B----4-:R-:W4:Y:S04]  /*23f40*/  LDL R8, [R1+0x1ca8] ;  /* 0x001ca80001087983 */ /* 0x010f280000100800 */
[----:B---3--:R-:W3:Y:S01]  /*23f50*/  LDL R9, [R1+0x1c70] ;  /* 0x001c700001097983 */ /* 0x008ee20000100800 */
[----:B------:R-:W-:-:S02]  /*23f60*/  @!P0 IMAD.MOV.U32 R15, RZ, RZ, R3 ;  /* 0x000000ffff0f8224 */ /* 0x000fc400078e0003 */
[----:B------:R-:W-:Y:S01]  /*23f70*/  @!P0 IMAD.MOV.U32 R14, RZ, RZ, R0 ;  /* 0x000000ffff0e8224 */ /* 0x000fe200078e0000 */
[----:B------:R-:W-:Y:S02]  /*23f80*/  PRMT R11, RZ, 0x7610, R11 ;  /* 0x00007610ff0b7816 */ /* 0x000fe4000000000b */
[----:B-1----:R-:W-:-:S04]  /*23f90*/  PRMT R12, RZ, 0x7610, R12 ;  /* 0x00007610ff0c7816 */ /* 0x002fc8000000000c */
[----:B------:R0:W3:Y:S04]  /*23fa0*/  @!P0 LDG.E.U16 R11, [R14.64] ;  /* 0x000000060e0b8981 */ /* 0x0000e8000c1e1500 */
[----:B--2---:R-:W-:Y:S01]  /*23fb0*/  STL [R1+0x2f94], R10 ;  /* 0x002f940a01007387 */ /* 0x004fe20000100800 */
[----:B------:R-:W2:Y:S02]  /*23fc0*/  LDL R5, [R1+0x1c48] ;  /* 0x001c480001057983 */ /* 0x000ea40000100800 */
[----:B------:R-:W2:Y:S02]  /*23fd0*/  LDL R4, [R1+0x1c84] ;  /* 0x001c840001047983 */ /* 0x000ea40000100800 */
[----:B------:R-:W2:Y:S01]  /*23fe0*/  LDL R3, [R1+0x1c80] ;  /* 0x001c800001037983 */ /* 0x000ea20000100800 */
[----:B------:R-:W2:Y:S01]  /*23ff0*/  LDL R0, [R1+0x1ca0] ;  /* 0x001ca00001007983 */ /* 0x000ea20000100800 */
[----:B0-----:R-:W-:-:S02]  /*24000*/  @!P0 IMAD.MOV.U32 R14, RZ, RZ, R16 ;  /* 0x000000ffff0e8224 */ /* 0x001fc400078e0010 */
[----:B------:R-:W-:Y:S01]  /*24010*/  @!P0 IMAD.MOV.U32 R15, RZ, RZ, R18 ;  /* 0x000000ffff0f8224 */ /* 0x000fe200078e0012 */
[----:B------:R-:W-:-:S04]  /*24020*/  PRMT R13, RZ, 0x7610, R13 ;  /* 0x00007610ff0d7816 */ /* 0x000fc8000000000d */
[----:B------:R4:W2:Y:S01]  /*24030*/  @!P0 LDG.E.U16 R12, [R14.64] ;  /* 0x000000060e0c8981 */ /* 0x0008a2000c1e1500 */
[----:B------:R-:W-:Y:S01]  /*24040*/  PRMT R17, RZ, 0x7610, R17 ;  /* 0x00007610ff117816 */ /* 0x000fe20000000011 */
[----:B----4-:R-:W-:Y:S02]  /*24050*/  @!P0 IMAD.MOV.U32 R14, RZ, RZ, R8 ;  /* 0x000000ffff0e8224 */ /* 0x010fe400078e0008 */
[----:B---3--:R-:W-:-:S05]  /*24060*/  @!P0 IMAD.MOV.U32 R15, RZ, RZ, R9 ;  /* 0x000000ffff0f8224 */ /* 0x008fca00078e0009 */
[----:B------:R0:W3:Y:S01]  /*24070*/  @!P0 LDG.E.U16 R13, [R14.64] ;  /* 0x000000060e0d8981 */ /* 0x0000e2000c1e1500 */
[----:B------:R-:W-:Y:S01]  /*24080*/  PRMT R19, RZ, 0x7610, R19 ;  /* 0x00007610ff137816 */ /* 0x000fe20000000013 */
[----:B0-----:R-:W-:Y:S02]  /*24090*/  @!P0 IMAD.MOV.U32 R14, RZ, RZ, R6 ;  /* 0x000000ffff0e8224 */ /* 0x001fe400078e0006 */
[----:B------:R-:W-:-:S05]  /*240a0*/  @!P0 IMAD.MOV.U32 R15, RZ, RZ, R7 ;  /* 0x000000ffff0f8224 */ /* 0x000fca00078e0007 */
[----:B------:R2:W4:Y:S01]  /*240b0*/  @!P0 LDG.E.U16 R17, [R14.64] ;  /* 0x000000060e118981 */ /* 0x000522000c1e1500 */
[----:B------:R-:W-:Y:S01]  /*240c0*/  PRMT R21, RZ, 0x7610, R21 ;  /* 0x00007610ff157816 */ /* 0x000fe20000000015 */
[----:B--2---:R-:W-:Y:S02]  /*240d0*/  @!P0 IMAD.MOV.U32 R15, RZ, RZ, R5 ;  /* 0x000000ffff0f8224 */ /* 0x004fe400078e0005 */
[----:B------:R-:W-:-:S05]  /*240e0*/  @!P0 IMAD.MOV.U32 R14, RZ, RZ, R4 ;  /* 0x000000ffff0e8224 */ /* 0x000fca00078e0004 */
[----:B------:R0:W2:Y:S02]  /*240f0*/  @!P0 LDG.E.U16 R19, [R14.64] ;  /* 0x000000060e138981 */ /* 0x0000a4000c1e1500 */
[----:B0-----:R-:W-:Y:S02]  /*24100*/  @!P0 IMAD.MOV.U32 R14, RZ, RZ, R0 ;  /* 0x000000ffff0e8224 */ /* 0x001fe400078e0000 */
[----:B------:R-:W-:-:S05]  /*24110*/  @!P0 IMAD.MOV.U32 R15, RZ, RZ, R3 ;  /* 0x000000ffff0f8224 */ /* 0x000fca00078e0003 */
[----:B------:R0:W2:Y:S04]  /*24120*/  @!P0 LDG.E.U16 R21, [R14.64] ;  /* 0x000000060e158981 */ /* 0x0000a8000c1e1500 */
[----:B------:R-:W-:Y:S01]  /*24130*/  STL [R1+0x2f98], R11 ;  /* 0x002f980b01007387 */ /* 0x000fe20000100800 */
[----:B------:R-:W-:Y:S02]  /*24140*/  STL [R1+0x2f9c], R12 ;  /* 0x002f9c0c01007387 */ /* 0x000fe40000100800 */
[----:B---3--:R-:W-:Y:S01]  /*24150*/  STL [R1+0x2fa0], R13 ;  /* 0x002fa00d01007387 */ /* 0x008fe20000100800 */
[----:B----4-:R1:W-:Y:S04]  /*24160*/  STL [R1+0x2fa4], R17 ;  /* 0x002fa41101007387 */ /* 0x0103e80000100800 */
[----:B--2---:R2:W-:Y:S01]  /*24170*/  STL [R1+0x2fa8], R19 ;  /* 0x002fa81301007387 */ /* 0x0045e20000100800 */
[----:B------:R-:W3:Y:S02]  /*24180*/  LDL R26, [R1+0x1c8c] ;  /* 0x001c8c00011a7983 */ /* 0x000ee40000100800 */
[----:B-1----:R-:W4:Y:S01]  /*24190*/  LDL R17, [R1+0x1c98] ;  /* 0x001c980001117983 */ /* 0x002f220000100800 */
[----:B--2---:R-:W2:Y:S01]  /*241a0*/  LDL R19, [R1+0x1c90] ;  /* 0x001c900001137983 */ /* 0x004ea20000100800 */
        /* <DEDUP_REMOVED lines=19> */
[----:B0-----:R-:W2:Y:S04]  /*242e0*/  LDL R14, [R1+0x1c88] ;  /* 0x001c8800010e7983 */ /* 0x001ea80000100800 */
[----:B------:R-:W2:Y:S01]  /*242f0*/  LDL R15, [R1+0x1c9c] ;  /* 0x001c9c00010f7983 */ /* 0x000ea20000100800 */
[----:B------:R0:W-:Y:S03]  /*24300*/  STL [R1+0x2fac], R21 ;  /* 0x002fac1501007387 */ /* 0x0001e60000100800 */
[----:B0-----:R-:W3:Y:S01]  /*24310*/  LDL R21, [R1+0x1c50] ;  /* 0x001c500001157983 */ /* 0x001ee20000100800 */
[----:B------:R-:W-:-:S02]  /*24320*/  PRMT R23, RZ, 0x7610, R23 ;  /* 0x00007610ff177816 */ /* 0x000fc40000000017 */
[----:B------:R-:W-:Y:S02]  /*24330*/  PRMT R24, RZ, 0x7610, R24 ;  /* 0x00007610ff187816 */ /* 0x000fe40000000018 */
[----:B------:R-:W-:Y:S01]  /*24340*/  PRMT R25, RZ, 0x7610, R25 ;  /* 0x00007610ff197816 */ /* 0x000fe20000000019 */
[----:B------:R-:W0:Y:S01]  /*24350*/  S2R R2, SR_TID.X ;  /* 0x0000000000027919 */ /* 0x000e220000002100 */
[----:B--2---:R-:W-:-:S04]  /*24360*/  @!P0 LOP3.LUT R15, R15, R14, RZ, 0x3c, !PT ;  /* 0x0000000e0f0f8212 */ /* 0x004fc800078e3cff */
[----:B------:R-:W-:-:S04]  /*24370*/  @!P0 LOP3.LUT R14, R15, R14, RZ, 0x3c, !PT ;  /* 0x0000000e0f0e8212 */ /* 0x000fc800078e3cff */
[----:B------:R-:W-:-:S05]  /*24380*/  @!P0 LOP3.LUT R15, R15, R14, RZ, 0x3c, !PT ;  /* 0x0000000e0f0f8212 */ /* 0x000fca00078e3cff */
[----:B------:R3:W2:Y:S02]  /*24390*/  @!P0 LDG.E.U16 R23, [R14.64] ;  /* 0x000000060e178981 */ /* 0x0006a4000c1e1500 */
[----:B---3--:R-:W-:Y:S02]  /*243a0*/  @!P0 IMAD.MOV.U32 R14, RZ, RZ, R26 ;  /* 0x000000ffff0e8224 */ /* 0x008fe400078e001a */
[----:B------:R-:W-:-:S05]  /*243b0*/  @!P0 IMAD.MOV.U32 R15, RZ, RZ, R21 ;  /* 0x000000ffff0f8224 */ /* 0x000fca00078e0015 */
[----:B------:R4:W3:Y:S02]  /*243c0*/  @!P0 LDG.E.U16 R24, [R14.64] ;  /* 0x000000060e188981 */ /* 0x0008e4000c1e1500 */
[----:B----4-:R-:W-:Y:S02]  /*243d0*/  @!P0 IMAD.MOV.U32 R14, RZ, RZ, R17 ;  /* 0x000000ffff0e8224 */ /* 0x010fe400078e0011 */
[----:B------:R-:W-:-:S05]  /*243e0*/  @!P0 IMAD.MOV.U32 R15, RZ, RZ, R19 ;  /* 0x000000ffff0f8224 */ /* 0x000fca00078e0013 */
[----:B------:R-:W4:Y:S01]  /*243f0*/  @!P0 LDG.E.U16 R25, [R14.64] ;  /* 0x000000060e198981 */ /* 0x000f22000c1e1500 */
[----:B0-----:R-:W-:-:S05]  /*24400*/  LOP3.LUT R2, R2, 0x3f, RZ, 0xc0, !PT ;  /* 0x0000003f02027812 */ /* 0x001fca00078ec0ff */
[----:B------:R-:W-:-:S05]  /*24410*/  IMAD.SHL.U32 R2, R2, 0x2, RZ ;  /* 0x0000000202027824 */ /* 0x000fca00078e00ff */
[----:B------:R-:W-:-:S05]  /*24420*/  LOP3.LUT R26, R2, 0x60, RZ, 0x3c, !PT ;  /* 0x00000060021a7812 */ /* 0x000fca00078e3cff */
[----:B------:R-:W-:Y:S01]  /*24430*/  STS.U16 [R26+0x5880], R13 ;  /* 0x0058800d1a007388 */ /* 0x000fe20000000400 */
[----:B------:R0:W-:Y:S02]  /*24440*/  STS.U16 [R26+0x5900], R29 ;  /* 0x0059001d1a007388 */ /* 0x0001e40000000400 */
        /* <DEDUP_REMOVED lines=11> */
[----:B------:R1:W-:Y:S03]  /*24500*/  STS.U16 [R26+0x7b00], R0 ;  /* 0x007b00001a007388 */ /* 0x0003e60000000400 */
[----:B--2---:R-:W-:Y:S04]  /*24510*/  STL [R1+0x2fb0], R23 ;  /* 0x002fb01701007387 */ /* 0x004fe80000100800 */
[----:B---3--:R-:W-:Y:S04]  /*24520*/  STL [R1+0x2fb4], R24 ;  /* 0x002fb41801007387 */ /* 0x008fe80000100800 */
[----:B----4-:R-:W-:Y:S01]  /*24530*/  STL [R1+0x2fb8], R25 ;  /* 0x002fb81901007387 */ /* 0x010fe20000100800 */
[----:B0-----:R-:W2:Y:S02]  /*24540*/  LDL.LU R29, [R1+0x7c4] ;  /* 0x0007c400011d7983 */ /* 0x001ea40000300800 */
[----:B-1----:R-:W3:Y:S02]  /*24550*/  LDL.LU R0, [R1+0x7bc] ;  /* 0x0007bc0001007983 */ /* 0x002ee40000300800 */
[----:B------:R-:W4:Y:S01]  /*24560*/  LDL.LU R2, [R1+0x7ac] ;  /* 0x0007ac0001027983 */ /* 0x000f220000300800 */
[----:B------:R-:W-:Y:S01]  /*24570*/  STS.U16 [R26+0x7b80], R20 ;  /* 0x007b80141a007388 */ /* 0x000fe20000000400 */
[----:B------:R-:W-:Y:S02]  /*24580*/  STS.U16 [R26+0x9800], R22 ;  /* 0x009800161a007388 */ /* 0x000fe40000000400 */
[----:B------:R-:W-:Y:S02]  /*24590*/  STS.U16 [R26+0x9880], R27 ;  /* 0x0098801b1a007388 */ /* 0x000fe40000000400 */
[----:B------:R-:W-:Y:S01]  /*245a0*/  STS.U16 [R26+0x9900], R28 ;  /* 0x0099001c1a007388 */ /* 0x000fe20000000400 */
[----:B------:R-:W-:Y:S04]  /*245b0*/  STS.U16 [R26+0x9980], R3 ;  /* 0x009980031a007388 */ /* 0x000fe80000000400 */
        /* <DEDUP_REMOVED lines=26> */
[----:B--2---:R0:W-:Y:S01]  /*24760*/  STS.U16 [R26+0x9a00], R29 ;  /* 0x009a001d1a007388 */ /* 0x0041e20000000400 */
[----:B------:R-:W2:Y:S02]  /*24770*/  LDL.LU R28, [R1+0xbc4] ;  /* 0x000bc400011c7983 */ /* 0x000ea40000300800 */
[----:B---3--:R1:W-:Y:S01]  /*24780*/  STS.U16 [R26+0x9a80], R0 ;  /* 0x009a80001a007388 */ /* 0x0083e20000000400 */
[----:B0-----:R-:W3:Y:S01]  /*24790*/  LDL.LU R29, [R1+0xbbc] ;  /* 0x000bbc00011d7983 */ /* 0x001ee20000300800 */
[----:B-1----:R-:W2:Y:S03]  /*247a0*/  LDL.LU R0, [R1+0xbb4] ;  /* 0x000bb40001007983 */ /* 0x002ea60000300800 */
[----:B----4-:R0:W-:Y:S04]  /*247b0*/  STS.U16 [R26+0x9b00], R2 ;  /* 0x009b00021a007388 */ /* 0x0101e80000000400 */
[----:B0-----:R-:W4:Y:S04]  /*247c0*/  LDL.LU R2, [R1+0x2fc4] ;  /* 0x002fc40001027983 */ /* 0x001f280000300800 */
[----:B----4-:R0:W-:Y:S04]  /*247d0*/  STS.U16 [R26+0x9b80], R2 ;  /* 0x009b80021a007388 */ /* 0x0101e80000000400 */
[----:B0-----:R-:W0:Y:S01]  /*247e0*/  S2R R2, SR_TID.X ;  /* 0x0000000000027919 */ /* 0x001e220000002100 */
        /* <DEDUP_REMOVED lines=16> */
[----:B------:R-:W-:Y:S01]  /*248f0*/  STS.U16 [R26+0xf800], R6 ;  /* 0x00f800061a007388 */ /* 0x000fe20000000400 */
[----:B0-----:R-:W-:-:S02]  /*24900*/  LOP3.LUT R2, R2, 0x3f, RZ, 0xc0, !PT ;  /* 0x0000003f02027812 */ /* 0x001fc400078ec0ff */
[----:B------:R-:W-:Y:S04]  /*24910*/  STS.U16 [R26+0xf880], R5 ;  /* 0x00f880051a007388 */ /* 0x000fe80000000400 */
[----:B-1----:R-:W4:Y:S01]  /*24920*/  LDL.LU R3, [R1+0xbac] ;  /* 0x000bac0001037983 */ /* 0x002f220000300800 */
[----:B------:R-:W-:-:S03]  /*24930*/  IMAD.SHL.U32 R2, R2, 0x2, RZ ;  /* 0x0000000202027824 */ /* 0x000fc600078e00ff */
[----:B------:R-:W-:Y:S01]  /*24940*/  STS.U16 [R26+0xf900], R4 ;  /* 0x00f900041a007388 */ /* 0x000fe20000000400 */
[----:B------:R-:W-:Y:S02]  /*24950*/  STS.U16 [R26+0xf980], R16 ;  /* 0x00f980101a007388 */ /* 0x000fe40000000400 */
[----:B------:R-:W-:Y:S01]  /*24960*/  STS.U16 [R26+0xfa00], R18 ;  /* 0x00fa00121a007388 */ /* 0x000fe20000000400 */
[----:B------:R-:W-:Y:S01]  /*24970*/  LOP3.LUT R14, R2, 0x70, RZ, 0x3c, !PT ;  /* 0x00000070020e7812 */ /* 0x000fe200078e3cff */
[----:B------:R-:W-:Y:S01]  /*24980*/  STS.U16 [R26+0xfa80], R20 ;  /* 0x00fa80141a007388 */ /* 0x000fe20000000400 */
[----:B------:R-:W-:Y:S02]  /*24990*/  STS.U16 [R26+0xfb00], R22 ;  /* 0x00fb00161a007388 */ /* 0x000fe40000000400 */
[----:B------:R-:W-:Y:S01]  /*249a0*/  STS.U16 [R26+0xfb80], R27 ;  /* 0x00fb801b1a007388 */ /* 0x000fe20000000400 */
[----:B--2---:R-:W-:Y:S01]  /*249b0*/  STS.U16 [R14+0x1c00], R28 ;  /* 0x001c001c0e007388 */ /* 0x004fe20000000400 */
[----:B---3--:R-:W-:Y:S02]  /*249c0*/  STS.U16 [R14+0x1c80], R29 ;  /* 0x001c801d0e007388 */ /* 0x008fe40000000400 */
[----:B------:R0:W-:Y:S02]  /*249d0*/  STS.U16 [R14+0x1d00], R0 ;  /* 0x001d00000e007388 */ /* 0x0001e40000000400 */
[----:B0-----:R-:W2:Y:S01]  /*249e0*/  LDL.LU R0, [R1+0xba4] ;  /* 0x000ba40001007983 */ /* 0x001ea20000300800 */
[----:B------:R-:W3:Y:S03]  /*249f0*/  LDL.LU R2, [R1+0xb94] ;  /* 0x000b940001027983 */ /* 0x000ee60000300800 */
[----:B---3--:R0:W-:Y:S04]  /*24a00*/  STL [R1+0x2fc0], R2 ;  /* 0x002fc00201007387 */ /* 0x0081e80000100800 */
[----:B0-----:R-:W3:Y:S01]  /*24a10*/  LDL.LU R2, [R1+0xb9c] ;  /* 0x000b9c0001027983 */ /* 0x001ee20000300800 */
        /* <DEDUP_REMOVED lines=25> */
[----:B------:R-:W4:Y:S02]  /*24bb0*/  LDL.LU R28, [R1+0x86c] ;  /* 0x00086c00011c7983 */ /* 0x000f240000300800 */
[----:B--2---:R1:W-:Y:S01]  /*24bc0*/  STS.U16 [R14+0x1e00], R0 ;  /* 0x001e00000e007388 */ /* 0x0043e20000000400 */
[----:B0-----:R-:W2:Y:S01]  /*24bd0*/  LDL.LU R3, [R1+0x7a4] ;  /* 0x0007a40001037983 */ /* 0x001ea20000300800 */
[----:B-1----:R-:W2:Y:S03]  /*24be0*/  LDL.LU R0, [R1+0x79c] ;  /* 0x00079c0001007983 */ /* 0x002ea60000300800 */
[----:B---3--:R0:W-:Y:S04]  /*24bf0*/  STS.U16 [R14+0x1e80], R2 ;  /* 0x001e80020e007388 */ /* 0x0081e80000000400 */
[----:B0-----:R-:W3:Y:S04]  /*24c00*/  LDL.LU R2, [R1+0x2fc0] ;  /* 0x002fc00001027983 */ /* 0x001ee80000300800 */
[----:B---3--:R-:W-:Y:S01]  /*24c10*/  STS.U16 [R14+0x1f00], R2 ;  /* 0x001f00020e007388 */ /* 0x008fe20000000400 */
[----:B------:R-:W-:Y:S02]  /*24c20*/  STS.U16 [R14+0x1f80], R25 ;  /* 0x001f80190e007388 */ /* 0x000fe40000000400 */
[----:B------:R-:W-:Y:S02]  /*24c30*/  STS.U16 [R14+0x3c00], R15 ;  /* 0x003c000f0e007388 */ /* 0x000fe40000000400 */
[----:B------:R-:W-:Y:S01]  /*24c40*/  STS.U16 [R14+0x3c80], R24 ;  /* 0x003c80180e007388 */ /* 0x000fe20000000400 */
[----:B------:R-:W-:Y:S01]  /*24c50*/  STS.U16 [R14+0x3d00], R23 ;  /* 0x003d00170e007388 */ /* 0x000fe20000000400 */
[----:B------:R-:W-:Y:S02]  /*24c60*/  STS.U16 [R14+0x3d80], R21 ;  /* 0x003d80150e007388 */ /* 0x000fe40000000400 */
[----:B------:R-:W-:Y:S02]  /*24c70*/  STS.U16 [R14+0x3e00], R19 ;  /* 0x003e00130e007388 */ /* 0x000fe40000000400 */
[----:B------:R0:W-:Y:S01]  /*24c80*/  STS.U16 [R14+0x3e80], R29 ;  /* 0x003e801d0e007388 */ /* 0x0001e20000000400 */
        /* <DEDUP_REMOVED lines=17> */
[----:B----4-:R-:W-:Y:S03]  /*24da0*/  STS.U16 [R14+0x7f80], R28 ;  /* 0x007f801c0e007388 */ /* 0x010fe60000000400 */
[----:B0-----:R-:W3:Y:S01]  /*24db0*/  LDL.LU R29, [R1+0x794] ;  /* 0x00079400011d7983 */ /* 0x001ee20000300800 */
[----:B--2---:R0:W-:Y:S03]  /*24dc0*/  STS.U16 [R14+0x9c00], R3 ;  /* 0x009c00030e007388 */ /* 0x0041e60000000400 */
[----:B0-----:R-:W2:Y:S01]  /*24dd0*/  LDL.LU R3, [R1+0x78c] ;  /* 0x00078c0001037983 */ /* 0x001ea20000300800 */
[----:B------:R-:W4:Y:S02]  /*24de0*/  LDL.LU R25, [R1+0x77c] ;  /* 0x00077c0001197983 */ /* 0x000f240000300800 */
        /* <DEDUP_REMOVED lines=25> */
[----:B---3--:R0:W-:Y:S01]  /*24f80*/  STS.U16 [R14+0x9d00], R29 ;  /* 0x009d001d0e007388 */ /* 0x0081e20000000400 */
[----:B------:R-:W2:Y:S02]  /*24f90*/  LDL.LU R28, [R1+0x4c] ;  /* 0x00004c00011c7983 */ /* 0x000ea40000300800 */
[----:B--2---:R1:W-:Y:S01]  /*24fa0*/  STS.U16 [R14+0x9d80], R3 ;  /* 0x009d80030e007388 */ /* 0x0043e20000000400 */
[----:B0-----:R-:W2:Y:S01]  /*24fb0*/  LDL.LU R29, [R1+0x40] ;  /* 0x00004000011d7983 */ /* 0x001ea20000300800 */
[----:B------:R-:W2:Y:S02]  /*24fc0*/  LDL.LU R15, [R1+0x34] ;  /* 0x00003400010f7983 */ /* 0x000ea40000300800 */
[----:B------:R-:W2:Y:S02]  /*24fd0*/  LDL.LU R2, [R1+0x28] ;  /* 0x0000280001027983 */ /* 0x000ea40000300800 */
[----:B-1----:R-:W2:Y:S01]  /*24fe0*/  LDL.LU R3, [R1+0x1c] ;  /* 0x00001c0001037983 */ /* 0x002ea20000300800 */
[----:B----4-:R0:W-:Y:S04]  /*24ff0*/  STS.U16 [R14+0x9e00], R25 ;  /* 0x009e00190e007388 */ /* 0x0101e80000000400 */
[----:B0-----:R-:W4:Y:S04]  /*25000*/  LDL.LU R25, [R1+0x2fbc] ;  /* 0x002fbc0001197983 */ /* 0x001f280000300800 */
[----:B----4-:R0:W-:Y:S01]  /*25010*/  STS.U16 [R14+0x9e80], R25 ;  /* 0x009e80190e007388 */ /* 0x0101e20000000400 */
[----:B------:R1:W-:Y:S02]  /*25020*/  STS.U16 [R14+0x9f00], R24 ;  /* 0x009f00180e007388 */ /* 0x0003e40000000400 */
[----:B------:R4:W-:Y:S02]  /*25030*/  STS.U16 [R14+0x9f80], R23 ;  /* 0x009f80170e007388 */ /* 0x0009e40000000400 */
[----:B------:R2:W-:Y:S01]  /*25040*/  STS.U16 [R14+0xbc00], R21 ;  /* 0x00bc00150e007388 */ /* 0x0005e20000000400 */
[----:B------:R2:W-:Y:S01]  /*25050*/  STS.U16 [R14+0xbc80], R19 ;  /* 0x00bc80130e007388 */ /* 0x0005e20000000400 */
[----:B------:R2:W-:Y:S03]  /*25060*/  STS.U16 [R14+0xbd00], R17 ;  /* 0x00bd00110e007388 */ /* 0x0005e60000000400 */
[----:B0-----:R-:W3:Y:S01]  /*25070*/  LDL.LU R25, [R1+0x2fb8] ;  /* 0x002fb80001197983 */ /* 0x001ee20000300800 */
[----:B-1----:R-:W3:Y:S02]  /*25080*/  LDL.LU R24, [R1+0x2fb4] ;  /* 0x002fb40001187983 */ /* 0x002ee40000300800 */
[----:B----4-:R-:W4:Y:S02]  /*25090*/  LDL.LU R23, [R1+0x2fb0] ;  /* 0x002fb00001177983 */ /* 0x010f240000300800 */
[----:B--2---:R-:W2:Y:S01]  /*250a0*/  LDL.LU R21, [R1+0x2fac] ;  /* 0x002fac0001157983 */ /* 0x004ea20000300800 */
[----:B------:R-:W2:Y:S01]  /*250b0*/  LDL.LU R19, [R1+0x2fa8] ;  /* 0x002fa80001137983 */ /* 0x000ea20000300800 */
[----:B------:R-:W2:Y:S03]  /*250c0*/  LDL.LU R17, [R1+0x2fa4] ;  /* 0x002fa40001117983 */ /* 0x000ea60000300800 */
[----:B------:R0:W-:Y:S01]  /*250d0*/  STS.U16 [R14+0xbd80], R0 ;  /* 0x00bd80000e007388 */ /* 0x0001e20000000400 */
[----:B------:R1:W-:Y:S02]  /*250e0*/  STS.U16 [R14+0xbe00], R13 ;  /* 0x00be000d0e007388 */ /* 0x0003e40000000400 */
[----:B------:R1:W-:Y:S02]  /*250f0*/  STS.U16 [R14+0xbe80], R12 ;  /* 0x00be800c0e007388 */ /* 0x0003e40000000400 */
[----:B------:R1:W-:Y:S01]  /*25100*/  STS.U16 [R14+0xbf00], R11 ;  /* 0x00bf000b0e007388 */ /* 0x0003e20000000400 */
[----:B------:R1:W-:Y:S01]  /*25110*/  STS.U16 [R14+0xbf80], R10 ;  /* 0x00bf800a0e007388 */ /* 0x0003e20000000400 */
[----:B------:R1:W-:Y:S03]  /*25120*/  STS.U16 [R14+0xdc00], R9 ;  /* 0x00dc00090e007388 */ /* 0x0003e60000000400 */
[----:B0-----:R-:W2:Y:S01]  /*25130*/  LDL.LU R0, [R1+0x18] ;  /* 0x0000180001007983 */ /* 0x001ea20000300800 */
[----:B-1----:R-:W2:Y:S03]  /*25140*/  LDL.LU R13, [R1+0x2fa0] ;  /* 0x002fa000010d7983 */ /* 0x002ea60000300800 */
[----:B------:R-:W2:Y:S01]  /*25150*/  LDL.LU R12, [R1+0x2f9c] ;  /* 0x002f9c00010c7983 */ /* 0x000ea20000300800 */
[----:B------:R-:W2:Y:S03]  /*25160*/  LDL.LU R11, [R1+0x2f98] ;  /* 0x002f9800010b7983 */ /* 0x000ea60000300800 */
        /* <DEDUP_REMOVED lines=8> */
[----:B0-----:R-:W3:Y:S01]  /*251f0*/  LDL.LU R8, [R1+0x2f8c] ;  /* 0x002f8c0001087983 */ /* 0x001ee20000300800 */
[----:B-1----:R-:W3:Y:S03]  /*25200*/  LDL.LU R7, [R1+0x2f88] ;  /* 0x002f880001077983 */ /* 0x002ee60000300800 */
[----:B------:R-:W3:Y:S01]  /*25210*/  LDL.LU R6, [R1+0x2f84] ;  /* 0x002f840001067983 */ /* 0x000ee20000300800 */
[----:B------:R-:W3:Y:S03]  /*25220*/  LDL.LU R5, [R1+0x2f80] ;  /* 0x002f800001057983 */ /* 0x000ee60000300800 */
[----:B------:R-:W3:Y:S01]  /*25230*/  LDL.LU R4, [R1+0x2f7c] ;  /* 0x002f7c0001047983 */ /* 0x000ee20000300800 */
[----:B------:R-:W4:Y:S03]  /*25240*/  LDL.LU R16, [R1+0x2f78] ;  /* 0x002f780001107983 */ /* 0x000f260000300800 */
[----:B------:R0:W-:Y:S01]  /*25250*/  STS.U16 [R14+0xdf80], R18 ;  /* 0x00df80120e007388 */ /* 0x0001e20000000400 */
[----:B------:R1:W-:Y:S02]  /*25260*/  STS.U16 [R14+0xfc00], R20 ;  /* 0x00fc00140e007388 */ /* 0x0003e40000000400 */
[----:B------:R1:W-:Y:S02]  /*25270*/  STS.U16 [R14+0xfc80], R22 ;  /* 0x00fc80160e007388 */ /* 0x0003e40000000400 */
[----:B------:R1:W-:Y:S01]  /*25280*/  STS.U16 [R14+0xfd00], R26 ;  /* 0x00fd001a0e007388 */ /* 0x0003e20000000400 */
[----:B------:R1:W-:Y:S01]  /*25290*/  STS.U16 [R14+0xfd80], R27 ;  /* 0x00fd801b0e007388 */ /* 0x0003e20000000400 */
[----:B------:R1:W-:Y:S03]  /*252a0*/  STS.U16 [R14+0xfe00], R28 ;  /* 0x00fe001c0e007388 */ /* 0x0003e60000000400 */
[----:B0-----:R-:W4:Y:S01]  /*252b0*/  LDL.LU R18, [R1+0x2f74] ;  /* 0x002f740001127983 */ /* 0x001f220000300800 */
[----:B-1----:R-:W4:Y:S03]  /*252c0*/  LDL.LU R20, [R1+0x2f70] ;  /* 0x002f700001147983 */ /* 0x002f260000300800 */
[----:B------:R-:W4:Y:S01]  /*252d0*/  LDL.LU R22, [R1+0x2f6c] ;  /* 0x002f6c0001167983 */ /* 0x000f220000300800 */
[----:B------:R-:W4:Y:S03]  /*252e0*/  LDL.LU R26, [R1+0x2f68] ;  /* 0x002f6800011a7983 */ /* 0x000f260000300800 */
[----:B------:R-:W4:Y:S01]  /*252f0*/  LDL.LU R27, [R1+0x2f64] ;  /* 0x002f6400011b7983 */ /* 0x000f220000300800 */
[----:B------:R-:W4:Y:S03]  /*25300*/  LDL.LU R28, [R1+0x2f60] ;  /* 0x002f6000011c7983 */ /* 0x000f260000300800 */
[----:B------:R0:W-:Y:S04]  /*25310*/  STS.U16 [R14+0xfe80], R29 ;  /* 0x00fe801d0e007388 */ /* 0x0001e80000000400 */
[----:B0-----:R-:W4:Y:S01]  /*25320*/  LDL.LU R29, [R1+0x2f5c] ;  /* 0x002f5c00011d7983 */ /* 0x001f220000300800 */
[----:B------:R0:W-:Y:S02]  /*25330*/  STS.U16 [R14+0xff00], R15 ;  /* 0x00ff000f0e007388 */ /* 0x0001e40000000400 */
[----:B------:R1:W-:Y:S01]  /*25340*/  STS.U16 [R14+0xff80], R2 ;  /* 0x00ff80020e007388 */ /* 0x0003e20000000400 */
[----:B0-----:R-:W4:Y:S04]  /*25350*/  LDL.LU R15, [R1+0x4] ;  /* 0x00000400010f7983 */ /* 0x001f280000300800 */
[----:B-1----:R-:W0:Y:S02]  /*25360*/  S2R R2, SR_TID.X ;  /* 0x0000000000027919 */ /* 0x002e240000002100 */
[----:B0-----:R-:W-:-:S05]  /*25370*/  LOP3.LUT R2, R2, 0x3f, RZ, 0xc0, !PT ;  /* 0x0000003f02027812 */ /* 0x001fca00078ec0ff */
[----:B------:R-:W-:-:S05]  /*25380*/  IMAD.SHL.U32 R2, R2, 0x2, RZ ;  /* 0x0000000202027824 */ /* 0x000fca00078e00ff */
[----:B------:R0:W-:Y:S04]  /*25390*/  STS.U16 [R2+0x10000], R3 ;  /* 0x0100000302007388 */ /* 0x0001e80000000400 */
[----:B0-----:R-:W4:Y:S04]  /*253a0*/  LDL.LU R3, [R1+0x2f58] ;  /* 0x002f580001037983 */ /* 0x001f280000300800 */
[----:B--2---:R-:W-:Y:S04]  /*253b0*/  STS.U16 [R2+0x10c00], R9 ;  /* 0x010c000902007388 */ /* 0x004fe80000000400 */
[----:B---3--:R-:W-:Y:S04]  /*253c0*/  STS.U16 [R2+0x10800], R4 ;  /* 0x0108000402007388 */ /* 0x008fe80000000400 */
[----:B----4-:R0:W-:Y:S04]  /*253d0*/  STS.U16 [R2+0x10400], R29 ;  /* 0x0104001d02007388 */ /* 0x0101e80000000400 */
[----:B0-----:R-:W0:Y:S04]  /*253e0*/  S2R R2, SR_TID.X ;  /* 0x0000000000027919 */ /* 0x001e280000002100 */
[----:B------:R-:W2:Y:S01]  /*253f0*/  LDL.LU R29, [R1] ;  /* 0x00000000011d7983 */ /* 0x000ea20000300800 */
[----:B------:R-:W3:Y:S01]  /*25400*/  LDL.LU R4, [R1+0x8] ;  /* 0x0000080001047983 */ /* 0x000ee20000300800 */
[----:B0-----:R-:W-:-:S05]  /*25410*/  LOP3.LUT R2, R2, 0x3f, RZ, 0xc0, !PT ;  /* 0x0000003f02027812 */ /* 0x001fca00078ec0ff */
[----:B------:R-:W-:-:S05]  /*25420*/  IMAD.SHL.U32 R2, R2, 0x2, RZ ;  /* 0x0000000202027824 */ /* 0x000fca00078e00ff */
[----:B------:R-:W-:-:S05]  /*25430*/  LOP3.LUT R2, R2, 0x10, RZ, 0x3c, !PT ;  /* 0x0000001002027812 */ /* 0x000fca00078e3cff */
[----:B------:R0:W-:Y:S04]  /*25440*/  STS.U16 [R2+0x10080], R0 ;  /* 0x0100800002007388 */ /* 0x0001e80000000400 */
[----:B0-----:R-:W4:Y:S01]  /*25450*/  LDL.LU R0, [R1+0x2f54] ;  /* 0x002f540001007983 */ /* 0x001f220000300800 */
[----:B------:R0:W-:Y:S02]  /*25460*/  STS.U16 [R2+0x10480], R28 ;  /* 0x0104801c02007388 */ /* 0x0001e40000000400 */
[----:B------:R1:W-:Y:S01]  /*25470*/  STS.U16 [R2+0x10880], R5 ;  /* 0x0108800502007388 */ /* 0x0003e20000000400 */
[----:B0-----:R-:W2:Y:S04]  /*25480*/  LDL.LU R28, [R1+0x10] ;  /* 0x00001000011c7983 */ /* 0x001ea80000300800 */
[----:B-1----:R-:W0:Y:S01]  /*25490*/  S2R R5, SR_TID.X ;  /* 0x0000000000057919 */ /* 0x002e220000002100 */
[----:B------:R-:W-:Y:S01]  /*254a0*/  STS.U16 [R2+0x10c80], R10 ;  /* 0x010c800a02007388 */ /* 0x000fe20000000400 */
[----:B0-----:R-:W-:-:S05]  /*254b0*/  LOP3.LUT R5, R5, 0x3f, RZ, 0xc0, !PT ;  /* 0x0000003f05057812 */ /* 0x001fca00078ec0ff */
[----:B------:R-:W-:-:S05]  /*254c0*/  IMAD.SHL.U32 R5, R5, 0x2, RZ ;  /* 0x0000000205057824 */ /* 0x000fca00078e00ff */
[----:B------:R-:W-:-:S05]  /*254d0*/  LOP3.LUT R5, R5, 0x20, RZ, 0x3c, !PT ;  /* 0x0000002005057812 */ /* 0x000fca00078e3cff */
[----:B----4-:R0:W-:Y:S04]  /*254e0*/  STS.U16 [R5+0x10100], R0 ;  /* 0x0101000005007388 */ /* 0x0101e80000000400 */
[----:B0-----:R-:W4:Y:S04]  /*254f0*/  LDL.LU R0, [R1+0x2f50] ;  /* 0x002f500001007983 */ /* 0x001f280000300800 */
[----:B------:R-:W0:Y:S01]  /*25500*/  S2R R9, SR_TID.X ;  /* 0x0000000000097919 */ /* 0x000e220000002100 */
[----:B------:R-:W-:Y:S02]  /*25510*/  STS.U16 [R5+0x10500], R27 ;  /* 0x0105001b05007388 */ /* 0x000fe40000000400 */
[----:B------:R-:W-:Y:S02]  /*25520*/  STS.U16 [R5+0x10900], R6 ;  /* 0x0109000605007388 */ /* 0x000fe40000000400 */
[----:B------:R-:W-:Y:S01]  /*25530*/  STS.U16 [R5+0x10d00], R12 ;  /* 0x010d000c05007388 */ /* 0x000fe20000000400 */
[----:B0-----:R-:W-:-:S05]  /*25540*/  LOP3.LUT R9, R9, 0x3f, RZ, 0xc0, !PT ;  /* 0x0000003f09097812 */ /* 0x001fca00078ec0ff */
[----:B------:R-:W-:-:S05]  /*25550*/  IMAD.SHL.U32 R2, R9, 0x2, RZ ;  /* 0x0000000209027824 */ /* 0x000fca00078e00ff */
[----:B------:R-:W-:Y:S01]  /*25560*/  LOP3.LUT R2, R2, 0x30, RZ, 0x3c, !PT ;  /* 0x0000003002027812 */ /* 0x000fe200078e3cff */
[----:B------:R-:W-:-:S04]  /*25570*/  IMAD.SHL.U32 R9, R9, 0x2, RZ ;  /* 0x0000000209097824 */ /* 0x000fc800078e00ff */
[----:B--2---:R-:W-:Y:S01]  /*25580*/  STS.U16 [R2+0x10180], R28 ;  /* 0x0101801c02007388 */ /* 0x004fe20000000400 */
[----:B------:R-:W-:Y:S02]  /*25590*/  STS.U16 [R2+0x10580], R26 ;  /* 0x0105801a02007388 */ /* 0x000fe40000000400 */
[----:B------:R-:W-:Y:S02]  /*255a0*/  STS.U16 [R2+0x10980], R7 ;  /* 0x0109800702007388 */ /* 0x000fe40000000400 */
[----:B------:R-:W-:Y:S01]  /*255b0*/  STS.U16 [R2+0x10d80], R13 ;  /* 0x010d800d02007388 */ /* 0x000fe20000000400 */
[----:B------:R-:W-:-:S05]  /*255c0*/  LOP3.LUT R9, R9, 0x40, RZ, 0x3c, !PT ;  /* 0x0000004009097812 */ /* 0x000fca00078e3cff */
[----:B------:R0:W-:Y:S01]  /*255d0*/  STS.U16 [R9+0x10200], R3 ;  /* 0x0102000309007388 */ /* 0x0001e20000000400 */
[----:B------:R-:W-:Y:S02]  /*255e0*/  STS.U16 [R9+0x10600], R22 ;  /* 0x0106001609007388 */ /* 0x000fe40000000400 */
[----:B------:R-:W-:Y:S02]  /*255f0*/  STS.U16 [R9+0x10a00], R8 ;  /* 0x010a000809007388 */ /* 0x000fe40000000400 */
[----:B------:R-:W-:Y:S01]  /*25600*/  STS.U16 [R9+0x10e00], R17 ;  /* 0x010e001109007388 */ /* 0x000fe20000000400 */
[----:B0-----:R-:W2:Y:S01]  /*25610*/  LDL R3, [R1+0x5e0] ;  /* 0x0005e00001037983 */ /* 0x001ea20000100800 */
[----:B----4-:R-:W-:-:S05]  /*25620*/  IMAD.SHL.U32 R2, R0, 0x2, RZ ;  /* 0x0000000200027824 */ /* 0x010fca00078e00ff */
[----:B------:R-:W-:-:S05]  /*25630*/  LOP3.LUT R2, R2, 0x50, RZ, 0x3c, !PT ;  /* 0x0000005002027812 */ /* 0x000fca00078e3cff */
[----:B---3--:R0:W-:Y:S01]  /*25640*/  STS.U16 [R2+0x10280], R4 ;  /* 0x0102800402007388 */ /* 0x0081e20000000400 */
[----:B------:R-:W-:Y:S02]  /*25650*/  STS.U16 [R2+0x10680], R20 ;  /* 0x0106801402007388 */ /* 0x000fe40000000400 */
[----:B------:R-:W-:Y:S02]  /*25660*/  STS.U16 [R2+0x10a80], R11 ;  /* 0x010a800b02007388 */ /* 0x000fe40000000400 */
[----:B0-----:R-:W-:Y:S02]  /*25670*/  IMAD.SHL.U32 R4, R0, 0x2, RZ ;  /* 0x0000000200047824 */ /* 0x001fe400078e00ff */
[----:B------:R-:W0:Y:S03]  /*25680*/  S2R R0, SR_TID.X ;  /* 0x0000000000007919 */ /* 0x000e260000002100 */
[----:B------:R-:W-:Y:S01]  /*25690*/  LOP3.LUT R4, R4, 0x60, RZ, 0x3c, !PT ;  /* 0x0000006004047812 */ /* 0x000fe200078e3cff */
[----:B------:R-:W-:Y:S04]  /*256a0*/  STS.U16 [R2+0x10e80], R21 ;  /* 0x010e801502007388 */ /* 0x000fe80000000400 */
[----:B------:R1:W-:Y:S01]  /*256b0*/  STS.U16 [R4+0x10300], R15 ;  /* 0x0103000f04007388 */ /* 0x0003e20000000400 */
[----:B------:R-:W-:Y:S02]  /*256c0*/  STS.U16 [R4+0x10700], R18 ;  /* 0x0107001204007388 */ /* 0x000fe40000000400 */
[----:B------:R-:W-:Y:S02]  /*256d0*/  STS.U16 [R4+0x10b00], R19 ;  /* 0x010b001304007388 */ /* 0x000fe40000000400 */
[----:B------:R-:W-:Y:S01]  /*256e0*/  STS.U16 [R4+0x10f00], R23 ;  /* 0x010f001704007388 */ /* 0x000fe20000000400 */
[----:B------:R-:W-:Y:S04]  /*256f0*/  STS.U16 [R14+0x10380], R29 ;  /* 0x0103801d0e007388 */ /* 0x000fe80000000400 */
[----:B-1----:R-:W1:Y:S01]  /*25700*/  S2R R15, SR_TID.X ;  /* 0x00000000000f7919 */ /* 0x002e620000002100 */
[----:B------:R-:W-:Y:S02]  /*25710*/  STS.U16 [R14+0x10780], R16 ;  /* 0x010780100e007388 */ /* 0x000fe40000000400 */
[----:B------:R-:W-:Y:S02]  /*25720*/  STS.U16 [R14+0x10b80], R24 ;  /* 0x010b80180e007388 */ /* 0x000fe40000000400 */
[----:B------:R-:W-:Y:S01]  /*25730*/  STS.U16 [R14+0x10f80], R25 ;  /* 0x010f80190e007388 */ /* 0x000fe20000000400 */
[----:B------:R-:W-:Y:S01]  /*25740*/  BAR.SYNC.DEFER_BLOCKING 0x0 ;  /* 0x0000000000007b1d */ /* 0x000fe20000010000 */
[----:B0-----:R-:W-:-:S05]  /*25750*/  LOP3.LUT R0, R0, 0x7, RZ, 0xc0, !PT ;  /* 0x0000000700007812 */ /* 0x001fca00078ec0ff */
[----:B------:R-:W-:Y:S02]  /*25760*/  IMAD R0, R0, 0x90, RZ ;  /* 0x0000009000007824 */ /* 0x000fe400078e02ff */
[----:B-1----:R-:W-:Y:S01]  /*25770*/  IMAD.SHL.U32 R15, R15, 0x2, RZ ;  /* 0x000000020f0f7824 */ /* 0x002fe200078e00ff */
[----:B--2---:R-:W-:Y:S04]  /*25780*/  LDSM.16.MT88.4 R16, [R3+0x100] ;  /* 0x000100000310783b */ /* 0x004fe80000004200 */
[----:B------:R-:W-:Y:S02]  /*25790*/  LOP3.LUT R0, R0, 0x30, R15, 0x78, !PT ;  /* 0x0000003000007812 */ /* 0x000fe400078e780f */
[----:B------:R-:W-:Y:S01]  /*257a0*/  LDSM.16.MT88.4 R12, [R3+0x180] ;  /* 0x00018000030c783b */ /* 0x000fe20000004200 */
[----:B------:R-:W-:Y:S04]  /*257b0*/  LDSM.16.MT88.4 R8, [R3] ;  /* 0x000000000308783b */ /* 0x000fe80000004200 */
[----:B------:R-:W0:Y:S04]  /*257c0*/  LDSM.16.M88.4 R4, [R0+0x10000] ;  /* 0x010000000004783b */ /* 0x000e280000000200 */
[----:B------:R-:W-:Y:S04]  /*257d0*/  LDSM.16.M88.4 R20, [R0+0x10800] ;  /* 0x010800000014783b */ /* 0x000fe80000000200 */
[----:B------:R-:W-:Y:S04]  /*257e0*/  LDSM.16.M88.4 R24, [R0+0x10c00] ;  /* 0x010c00000018783b */ /* 0x000fe80000000200 */
[----:B0-----:R-:W-:Y:S01]  /*257f0*/  STL.64 [R1+0x10], R4 ;  /* 0x0000100401007387 */ /* 0x001fe20000100a00 */
[----:B------:R-:W-:Y:S02]  /*25800*/  STL.64 [R1+0x18], R6 ;  /* 0x0000180601007387 */ /* 0x000fe40000100a00 */
[----:B------:R-:W-:-:S02]  /*25810*/  IMAD.MOV.U32 R28, RZ, RZ, R7 ;  /* 0x000000ffff1c7224 */ /* 0x000fc400078e0007 */
[----:B------:R-:W0:Y:S04]  /*25820*/  LDSM.16.M88.4 R4, [R0+0x10400] ;  /* 0x010400000004783b */ /* 0x000e280000000200 */
[----:B------:R-:W-:Y:S04]  /*25830*/  STL [R1+0x2c18], R28 ;  /* 0x002c181c01007387 */ /* 0x000fe80000100800 */
[----:B0-----:R-:W-:Y:S01]  /*25840*/  STL.64 [R1], R4 ;  /* 0x0000000401007387 */ /* 0x001fe20000100a00 */
[----:B------:R-:W-:Y:S02]  /*25850*/  STL.64 [R1+0x8], R6 ;  /* 0x0000080601007387 */ /* 0x000fe40000100a00 */
[----:B------:R-:W-:Y:S02]  /*25860*/  STL [R1+0x2c20], R22 ;  /* 0x002c201601007387 */ /* 0x000fe40000100800 */
[----:B------:R-:W-:Y:S01]  /*25870*/  STL [R1+0x2c1c], R23 ;  /* 0x002c1c1701007387 */ /* 0x000fe20000100800 */
[----:B------:R0:W-:Y:S04]  /*25880*/  STL.64 [R1+0x2f30], R20 ;  /* 0x002f301401007387 */ /* 0x0001e80000100a00 */
[----:B0-----:R-:W2:Y:S01]  /*25890*/  LDL.LU.64 R20, [R1+0x5f0] ;  /* 0x0005f00001147983 */ /* 0x001ea20000300a00 */
[----:B------:R-:W3:Y:S02]  /*258a0*/  LDL.LU.64 R22, [R1+0x5f8] ;  /* 0x0005f80001167983 */ /* 0x000ee40000300a00 */
[----:B------:R-:W-:-:S02]  /*258b0*/  IMAD.MOV.U32 R29, RZ, RZ, R4 ;  /* 0x000000ffff1d7224 */ /* 0x000fc400078e0004 */
[----:B------:R-:W-:Y:S02]  /*258c0*/  IMAD.MOV.U32 R28, RZ, RZ, R5 ;  /* 0x000000ffff1c7224 */ /* 0x000fe400078e0005 */
[----:B------:R-:W0:Y:S04]  /*258d0*/  LDSM.16.MT88.4 R4, [R3+0x80] ;  /* 0x000080000304783b */ /* 0x000e280000004200 */
[----:B---3--:R-:W-:Y:S01]  /*258e0*/  STL.64 [R1+0x2f40], R22 ;  /* 0x002f401601007387 */ /* 0x008fe20000100a00 */
[----:B--2---:R1:W-:Y:S03]  /*258f0*/  STL.64 [R1+0x2f38], R20 ;  /* 0x002f381401007387 */ /* 0x0043e60000100a00 */
[----:B-1----:R-:W2:Y:S01]  /*25900*/  LDL.64 R20, [R1+0x10] ;  /* 0x0000100001147983 */ /* 0x002ea20000100a00 */
[----:B------:R-:W-:Y:S02]  /*25910*/  STL [R1+0x2bd4], R26 ;  /* 0x002bd41a01007387 */ /* 0x000fe40000100800 */
[----:B------:R-:W-:Y:S02]  /*25920*/  STL [R1+0x2bd0], R27 ;  /* 0x002bd01b01007387 */ /* 0x000fe40000100800 */
[----:B------:R1:W-:Y:S02]  /*25930*/  STL.64 [R1+0x2f48], R24 ;  /* 0x002f481801007387 */ /* 0x0003e40000100a00 */
[----:B-1----:R-:W2:Y:S01]  /*25940*/  LDL.LU.64 R24, [R1+0x600] ;  /* 0x0006000001187983 */ /* 0x002ea20000300a00 */
[----:B------:R-:W2:Y:S02]  /*25950*/  LDL.LU.64 R26, [R1+0x608] ;  /* 0x00060800011a7983 */ /* 0x000ea40000300a00 */
[----:B0-----:R-:W-:Y:S02]  /*25960*/  STL.64 [R1+0x2f28], R6 ;  /* 0x002f280601007387 */ /* 0x001fe40000100a00 */
[----:B------:R-:W-:Y:S02]  /*25970*/  STL.64 [R1+0x2f20], R4 ;  /* 0x002f200401007387 */ /* 0x000fe40000100a00 */
[----:B------:R-:W0:Y:S04]  /*25980*/  LDSM.16.MT88.4 R4, [R3+0x200] ;  /* 0x000200000304783b */ /* 0x000e280000004200 */
[----:B------:R-:W-:Y:S01]  /*25990*/  STL.64 [R1+0x2ef0], R18 ;  /* 0x002ef01201007387 */ /* 0x000fe20000100a00 */
[----:B------:R-:W-:Y:S02]  /*259a0*/  STL.64 [R1+0x2ee8], R16 ;  /* 0x002ee81001007387 */ /* 0x000fe40000100a00 */
[----:B------:R-:W-:Y:S02]  /*259b0*/  STL.64 [R1+0x2ec8], R14 ;  /* 0x002ec80e01007387 */ /* 0x000fe40000100a00 */
[----:B------:R0:W-:Y:S02]  /*259c0*/  STL.64 [R1+0x2ec0], R12 ;  /* 0x002ec00c01007387 */ /* 0x0001e40000100a00 */
[----:B0-----:R-:W-:-:S02]  /*259d0*/  IMAD.MOV.U32 R13, RZ, RZ, R4 ;  /* 0x000000ffff0d7224 */ /* 0x001fc400078e0004 */
[----:B------:R-:W-:Y:S02]  /*259e0*/  IMAD.MOV.U32 R12, RZ, RZ, R5 ;  /* 0x000000ffff0c7224 */ /* 0x000fe400078e0005 */
[----:B------:R-:W-:Y:S02]  /*259f0*/  IMAD.MOV.U32 R2, RZ, RZ, R6 ;  /* 0x000000ffff027224 */ /* 0x000fe400078e0006 */
[----:B------:R-:W-:Y:S01]  /*25a00*/  IMAD.MOV.U32 R0, RZ, RZ, R7 ;  /* 0x000000ffff007224 */ /* 0x000fe200078e0007 */
[----:B------:R-:W3:Y:S01]  /*25a10*/  LDL.LU.64 R4, [R1+0x5d0] ;  /* 0x0005d00001047983 */ /* 0x000ee20000300a00 */
[----:B------:R-:W3:Y:S02]  /*25a20*/  LDL.LU.64 R6, [R1+0x5d8] ;  /* 0x0005d80001067983 */ /* 0x000ee40000300a00 */
[----:B------:R-:W4:Y:S02]  /*25a30*/  LDL.LU.64 R16, [R1+0x5c0] ;  /* 0x0005c00001107983 */ /* 0x000f240000300a00 */
[----:B------:R-:W4:Y:S01]  /*25a40*/  LDL.LU.64 R18, [R1+0x5c8] ;  /* 0x0005c80001127983 */ /* 0x000f220000300a00 */
[----:B------:R0:W-:Y:S04]  /*25a50*/  STL.64 [R1+0x2ef8], R12 ;  /* 0x002ef80c01007387 */ /* 0x0001e80000100a00 */
[----:B0-----:R-:W3:Y:S01]  /*25a60*/  LDL.LU.64 R12, [R1+0x570] ;  /* 0x00057000010c7983 */ /* 0x001ee20000300a00 */
[----:B------:R-:W3:Y:S01]  /*25a70*/  LDL.LU.64 R14, [R1+0x578] ;  /* 0x00057800010e7983 */ /* 0x000ee20000300a00 */
[----:B--2---:R-:W-:Y:S02]  /*25a80*/  HMMA.16816.F32 R24, R8, R20, R24 ;  /* 0x000000140818723c */ /* 0x004fe40000001818 */
[----:B---3--:R-:W-:Y:S01]  /*25a90*/  STL.64 [R1+0x2f08], R14 ;  /* 0x002f080e01007387 */ /* 0x008fe20000100a00 */
[----:B------:R-:W-:Y:S11]  /*25aa0*/  STL.64 [R1+0x2f00], R12 ;  /* 0x002f000c01007387 */ /* 0x000ff60000100a00 */
[----:B------:R-:W-:Y:S09]  /*25ab0*/  @!UPT UIADD3 URZ, URZ, URZ, URZ ;  /* 0x0000003f3f3ff290 */ /* 0x000ff2000fffe03f */
[----:B------:R0:W-:Y:S02]  /*25ac0*/  STL.64 [R1+0x150], R24 ;  /* 0x0001501801007387 */ /* 0x0001e40000100a00 */
[----:B------:R1:W-:Y:S01]  /*25ad0*/  STL.64 [R1+0x158], R26 ;  /* 0x0001581a01007387 */ /* 0x0003e20000100a00 */
[----:B0-----:R-:W4:Y:S01]  /*25ae0*/  LDL.LU.64 R24, [R1+0x2f48] ;  /* 0x002f480001187983 */ /* 0x001f220000300a00 */
[----:B-1----:R-:W-:Y:S02]  /*25af0*/  IMAD.MOV.U32 R27, RZ, RZ, R20 ;  /* 0x000000ffff1b7224 */ /* 0x002fe400078e0014 */
[----:B------:R-:W-:Y:S02]  /*25b00*/  IMAD.MOV.U32 R26, RZ, RZ, R21 ;  /* 0x000000ffff1a7224 */ /* 0x000fe400078e0015 */
[----:B------:R-:W2:Y:S01]  /*25b10*/  LDL.LU.64 R22, [R1+0x2f40] ;  /* 0x002f400001167983 */ /* 0x000ea20000300a00 */
[----:B------:R-:W2:Y:S01]  /*25b20*/  LDL.LU.64 R20, [R1+0x2f38] ;  /* 0x002f380001147983 */ /* 0x000ea20000300a00 */
[----:B------:R-:W-:-:S02]  /*25b30*/  IMAD.MOV.U32 R12, RZ, RZ, R29 ;  /* 0x000000ffff0c7224 */ /* 0x000fc400078e001d */
[----:B------:R-:W-:-:S07]  /*25b40*/  IMAD.MOV.U32 R13, RZ, RZ, R28 ;  /* 0x000000ffff0d7224 */ /* 0x000fce00078e001c */
[C---:B--2---:R-:W-:Y:S11]  /*25b50*/  HMMA.16816.F32 R20, R8.reuse, R12, R20 ;  /* 0x0000000c0814723c */ /* 0x044ff60000001814 */
[----:B------:R-:W-:Y:S11]  /*25b60*/  @!UPT UIADD3 URZ, URZ, URZ, URZ ;  /* 0x0000003f3f3ff290 */ /* 0x000ff6000fffe03f */
[----:B------:R-:W-:Y:S01]  /*25b70*/  @!UPT UIADD3 URZ, URZ, URZ, URZ ;  /* 0x0000003f3f3ff290 */ /* 0x000fe2000fffe03f */
[----:B------:R0:W-:Y:S01]  /*25b80*/  STL.64 [R1+0x140], R20 ;  /* 0x0001401401007387 */ /* 0x0001e20000100a00 */
[----:B------:R-:W-:Y:S03]  /*25b90*/  STL.64 [R1+0x148], R22 ;  /* 0x0001481601007387 */ /* 0x000fe60000100a00 */
[----:B0-----:R-:W2:Y:S01]  /*25ba0*/  LDL.LU.64 R20, [R1+0x2f30] ;  /* 0x002f300001147983 */ /* 0x001ea20000300a00 */
[----:B------:R0:W-:Y:S03]  /*25bb0*/  STL.64 [R1+0x2f18], R12 ;  /* 0x002f180c01007387 */ /* 0x0001e60000100a00 */
[----:B0-----:R-:W3:Y:S01]  /*25bc0*/  LDL.LU.64 R12, [R1+0x590] ;  /* 0x00059000010c7983 */ /* 0x001ee20000300a00 */
[----:B------:R-:W3:Y:S01]  /*25bd0*/  LDL.LU.64 R14, [R1+0x598] ;  /* 0x00059800010e7983 */ /* 0x000ee20000300a00 */
[C---:B--2---:R-:W-:Y:S11]  /*25be0*/  HMMA.16816.F32 R4, R8.reuse, R20, R4 ;  /* 0x000000140804723c */ /* 0x044ff60000001804 */
[----:B------:R-:W-:Y:S11]  /*25bf0*/  @!UPT UIADD3 URZ, URZ, URZ, URZ ;  /* 0x0000003f3f3ff290 */ /* 0x000ff6000fffe03f */
[----:B------:R-:W-:Y:S01]  /*25c00*/  @!UPT UIADD3 URZ, URZ, URZ, URZ ;  /* 0x0000003f3f3ff290 */ /* 0x000fe2000fffe03f */
[----:B------:R-:W-:Y:S01]  /*25c10*/  STL.64 [R1+0x130], R4 ;  /* 0x0001300401007387 */ /* 0x000fe20000100a00 */
[----:B------:R0:W-:Y:S03]  /*25c20*/  STL.64 [R1+0x138], R6 ;  /* 0x0001380601007387 */ /* 0x0001e60000100a00 */
[----:B0-----:R-:W3:Y:S01]  /*25c30*/  LDL.LU.64 R6, [R1+0x2f28] ;  /* 0x002f280001067983 */ /* 0x001ee20000300a00 */
[----:B------:R-:W3:Y:S01]  /*25c40*/  LDL.LU.64 R4, [R1+0x2f20] ;  /* 0x002f200001047983 */ /* 0x000ee20000300a00 */
[----:B----4-:R-:W-:Y:S01]  /*25c50*/  HMMA.16816.F32 R8, R8, R24, R16 ;  /* 0x000000180808723c */ /* 0x010fe20000001810 */
[----:B------:R0:W-:Y:S02]  /*25c60*/  STL.64 [R1+0x2f10], R20 ;  /* 0x002f101401007387 */ /* 0x0001e40000100a00 */
[----:B0-----:R-:W2:Y:S01]  /*25c70*/  LDL.LU.64 R20, [R1+0x580] ;  /* 0x0005800001147983 */ /* 0x001ea20000300a00 */
[----:B------:R-:W2:Y:S02]  /*25c80*/  LDL.LU.64 R22, [R1+0x588] ;  /* 0x0005880001167983 */ /* 0x000ea40000300a00 */
[----:B------:R-:W4:Y:S02]  /*25c90*/  LDL.LU.64 R16, [R1+0x550] ;  /* 0x0005500001107983 */ /* 0x000f240000300a00 */
[----:B------:R-:W4:Y:S11]  /*25ca0*/  LDL.LU.64 R18, [R1+0x558] ;  /* 0x0005580001127983 */ /* 0x000f360000300a00 */
[----:B------:R-:W-:Y:S04]  /*25cb0*/  @!UPT UIADD3 URZ, URZ, URZ, URZ ;  /* 0x0000003f3f3ff290 */ /* 0x000fe8000fffe03f */
[----:B------:R0:W-:Y:S02]  /*25cc0*/  STL.64 [R1+0x120], R8 ;  /* 0x0001200801007387 */ /* 0x0001e40000100a00 */
[----:B0-----:R-:W-:Y:S02]  /*25cd0*/  IMAD.MOV.U32 R8, RZ, RZ, R27 ;  /* 0x000000ffff087224 */ /* 0x001fe400078e001b */
[----:B------:R-:W-:Y:S01]  /*25ce0*/  IMAD.MOV.U32 R9, RZ, RZ, R26 ;  /* 0x000000ffff097224 */ /* 0x000fe200078e001a */
[----:B------:R-:W-:Y:S06]  /*25cf0*/  STL.64 [R1+0x128], R10 ;  /* 0x0001280a01007387 */ /* 0x000fec0000100a00 */
[C---:B---3--:R-:W-:Y:S11]  /*25d00*/  HMMA.16816.F32 R12, R4.reuse, R8, R12 ;  /* 0x00000008040c723c */ /* 0x048ff6000000180c */
[----:B------:R-:W-:Y:S11]  /*25d10*/  @!UPT UIADD3 URZ, URZ, URZ, URZ ;  /* 0x0000003f3f3ff290 */ /* 0x000ff6000fffe03f */
[----:B------:R-:W-:Y:S01]  /*25d20*/  @!UPT UIADD3 URZ, URZ, URZ, URZ ;  /* 0x0000003f3f3ff290 */ /* 0x000fe2000fffe03f */
[----:B------:R2:W-:Y:S01]  /*25d30*/  STL.64 [R1+0x118], R14 ;  /* 0x0001180e01007387 */ /* 0x0005e20000100a00 */
[----:B------:R-:W-:Y:S02]  /*25d40*/  IMAD.MOV.U32 R26, RZ, RZ, R12 ;  /* 0x000000ffff1a7224 */ /* 0x000fe400078e000c */
[----:B------:R-:W-:Y:S02]  /*25d50*/  IMAD.MOV.U32 R27, RZ, RZ, R13 ;  /* 0x000000ffff1b7224 */ /* 0x000fe400078e000d */
[----:B------:R-:W2:Y:S02]  /*25d60*/  LDL.LU.64 R12, [R1+0x2f18] ;  /* 0x002f1800010c7983 */ /* 0x000ea40000300a00 */
[C---:B--2---:R-:W-:Y:S02]  /*25d70*/  HMMA.16816.F32 R12, R4.reuse, R12, R20 ;  /* 0x0000000c040c723c */ /* 0x044fe40000001814 */
[----:B------:R-:W2:Y:S11]  /*25d80*/  LDL.LU.64 R20, [R1+0x2f10] ;  /* 0x002f100001147983 */ /* 0x000eb60000300a00 */
[----:B------:R-:W-:Y:S10]  /*25d90*/  @!UPT UIADD3 URZ, URZ, URZ, URZ ;  /* 0x0000003f3f3ff290 */ /* 0x000ff4000fffe03f */
[----:B------:R-:W-:Y:S01]  /*25da0*/  STL.64 [R1+0x100], R12 ;  /* 0x0001000c01007387 */ /* 0x000fe20000100a00 */
[----:B------:R0:W-:Y:S03]  /*25db0*/  STL.64 [R1+0x108], R14 ;  /* 0x0001080e01007387 */ /* 0x0001e60000100a00 */
[----:B0-----:R-:W2:Y:S01]  /*25dc0*/  LDL.LU.64 R14, [R1+0x2f08] ;  /* 0x002f0800010e7983 */ /* 0x001ea20000300a00 */
[----:B------:R-:W2:Y:S02]  /*25dd0*/  LDL.LU.64 R12, [R1+0x2f00] ;  /* 0x002f0000010c7983 */ /* 0x000ea40000300a00 */
[C---:B--2---:R-:W-:Y:S08]  /*25de0*/  HMMA.16816.F32 R12, R4.reuse, R20, R12 ;  /* 0x00000014040c723c */ /* 0x044ff0000000180c */
[----:B----4-:R-:W-:Y:S11]  /*25df0*/  HMMA.16816.F32 R4, R4, R24, R16 ;  /* 0x000000180404723c */ /* 0x010ff60000001810 */
[----:B------:R-:W-:Y:S05]  /*25e00*/  @!UPT UIADD3 URZ, URZ, URZ, URZ ;  /* 0x0000003f3f3ff290 */ /* 0x000fea000fffe03f */
[----:B------:R-:W-:Y:S02]  /*25e10*/  IMAD.MOV.U32 R28, RZ, RZ, R15 ;  /* 0x000000ffff1c7224 */ /* 0x000fe400078e000f */
[----:B------:R-:W-:Y:S02]  /*25e20*/  IMAD.MOV.U32 R23, RZ, RZ, R14 ;  /* 0x000000ffff177224 */ /* 0x000fe400078e000e */
[----:B------:R-:W-:Y:S01]  /*25e30*/  IMAD.MOV.U32 R22, RZ, RZ, R13 ;  /* 0x000000ffff167224 */ /* 0x000fe200078e000d */
[----:B------:R0:W-:Y:S04]  /*25e40*/  STL [R1+0xf0], R12 ;  /* 0x0000f00c01007387 */ /* 0x0001e80000100800 */
[----:B0-----:R-:W2:Y:S01]  /*25e50*/  LDL.LU.64 R12, [R1+0x2ef8] ;  /* 0x002ef800010c7983 */ /* 0x001ea20000300a00 */
[----:B------:R-:W-:Y:S02]  /*25e60*/  STL [R1+0x2c58], R28 ;  /* 0x002c581c01007387 */ /* 0x000fe40000100800 */
[----:B------:R-:W-:Y:S02]  /*25e70*/  STL [R1+0x2c54], R23 ;  /* 0x002c541701007387 */ /* 0x000fe40000100800 */
[----:B------:R-:W-:Y:S01]  /*25e80*/  STL [R1+0x2c50], R22 ;  /* 0x002c501601007387 */ /* 0x000fe20000100800 */
[----:B------:R0:W-:Y:S04]  /*25e90*/  STL.64 [R1+0x2ee0], R20 ;  /* 0x002ee01401007387 */ /* 0x0001e80000100a00 */
[----:B0-----:R-:W3:Y:S01]  /*25ea0*/  LDL.LU.64 R20, [R1+0x540] ;  /* 0x0005400001147983 */ /* 0x001ee20000300a00 */
[----:B------:R-:W3:Y:S02]  /*25eb0*/  LDL.LU.64 R22, [R1+0x548] ;  /* 0x0005480001167983 */ /* 0x000ee40000300a00 */
[----:B------:R-:W3:Y:S02]  /*25ec0*/  LDL.LU.64 R18, [R1+0x2ef0] ;  /* 0x002ef00001127983 */ /* 0x000ee40000300a00 */
[----:B------:R-:W3:Y:S01]  /*25ed0*/  LDL.LU.64 R16, [R1+0x2ee8] ;  /* 0x002ee80001107983 */ /* 0x000ee20000300a00 */
[----:B------:R-:W-:Y:S01]  /*25ee0*/  STL.64 [R1+0x2ed8], R26 ;  /* 0x002ed81a01007387 */ /* 0x000fe20000100a00 */
[----:B------:R-:W-:Y:S02]  /*25ef0*/  STL.64 [R1+0x2ed0], R24 ;  /* 0x002ed01801007387 */ /* 0x000fe40000100a00 */
[----:B------:R-:W-:Y:S02]  /*25f00*/  STL.64 [R1+0xc0], R4 ;  /* 0x0000c00401007387 */ /* 0x000fe40000100a00 */
[----:B------:R3:W-:Y:S02]  /*25f10*/  STL.64 [R1+0xc8], R6 ;  /* 0x0000c80601007387 */ /* 0x0007e40000100a00 */
[----:B---3--:R-:W-:Y:S01]  /*25f20*/  HMMA.16816.F32 R4, R16, R8, R20 ;  /* 0x000000081004723c */ /* 0x008fe20000001814 */
[----:B------:R-:W0:Y:S04]  /*25f30*/  LDSM.16.MT88.4 R8, [R3+0x280] ;  /* 0x000280000308783b */ /* 0x000e280000004200 */
[----:B------:R-:W3:Y:S01]  /*25f40*/  LDL.LU.64 R20, [R1+0x530] ;  /* 0x0005300001147983 */ /* 0x000ee20000300a00 */
[----:B------:R-:W3:Y:S11]  /*25f50*/  LDL.LU.64 R22, [R1+0x538] ;  /* 0x0005380001167983 */ /* 0x000ef60000300a00 */
[----:B------:R-:W-:Y:S06]  /*25f60*/  @!UPT UIADD3 URZ, URZ, URZ, URZ ;  /* 0x0000003f3f3ff290 */ /* 0x000fec000fffe03f */
[----:B------:R-:W-:Y:S01]  /*25f70*/  STL.64 [R1+0xb0], R4 ;  /* 0x0000b00401007387 */ /* 0x000fe20000100a00 */
[----:B------:R-:W-:Y:S03]  /*25f80*/  STL.64 [R1+0xb8], R6 ;  /* 0x0000b80601007387 */ /* 0x000fe60000100a00 */
[----:B0-----:R0:W-:Y:S01]  /*25f90*/  STL.64 [R1+0x2e50], R10 ;  /* 0x002e500a01007387 */ /* 0x0011e20000100a00 */
[----:B------:R2:W-:Y:S02]  /*25fa0*/  STL.64 [R1+0x2e48], R8 ;  /* 0x002e480801007387 */ /* 0x0005e40000100a00 */
[----:B------:R-:W4:Y:S02]  /*25fb0*/  LDL.LU.64 R24, [R1+0x520] ;  /* 0x0005200001187983 */ /* 0x000f240000300a00 */
[----:B------:R-:W4:Y:S02]  /*25fc0*/  LDL.LU.64 R26, [R1+0x528] ;  /* 0x00052800011a7983 */ /* 0x000f240000300a00 */
[----:B0-----:R-:W-:-:S02]  /*25fd0*/  IMAD.MOV.U32 R10, RZ, RZ, R2 ;  /* 0x000000ffff0a7224 */ /* 0x001fc400078e0002 */
[----:B------:R-:W-:Y:S02]  /*25fe0*/  IMAD.MOV.U32 R11, RZ, RZ, R0 ;  /* 0x000000ffff0b7224 */ /* 0x000fe400078e0000 */
[----:B--2---:R-:W-:Y:S02]  /*25ff0*/  IMAD.MOV.U32 R8, RZ, RZ, R13 ;  /* 0x000000ffff087224 */ /* 0x004fe400078e000d */
[----:B------:R-:W-:Y:S02]  /*26000*/  IMAD.MOV.U32 R9, RZ, RZ, R12 ;  /* 0x000000ffff097224 */ /* 0x000fe400078e000c */
[----:B------:R-:W2:Y:S01]  /*26010*/  LDL.LU.64 R12, [R1+0x510] ;  /* 0x00051000010c7983 */ /* 0x000ea20000300a00 */
[----:B------:R-:W2:Y:S02]  /*26020*/  LDL.LU.64 R14, [R1+0x518] ;  /* 0x00051800010e7983 */ /* 0x000ea40000300a00 */
[----:B------:R-:W-:Y:S02]  /*26030*/  STL.64 [R1+0x2e88], R10 ;  /* 0x002e880a01007387 */ /* 0x000fe40000100a00 */
[----:B------:R0:W-:Y:S02]  /*26040*/  STL.64 [R1+0x2e80], R8 ;  /* 0x002e800801007387 */ /* 0x0001e40000100a00 */
[----:B0-----:R-:W2:Y:S01]  /*26050*/  LDL.LU.64 R8, [R1+0x4d0] ;  /* 0x0004d00001087983 */ /* 0x001ea20000300a00 */
[----:B------:R-:W2:Y:S03]  /*26060*/  LDL.LU.64 R10, [R1+0x4d8] ;  /* 0x0004d800010a7983 */ /* 0x000ea60000300a00 */
[----:B--2---:R-:W-:Y:S01]  /*26070*/  STL.64 [R1+0x2e98], R10 ;  /* 0x002e980a01007387 */ /* 0x004fe20000100a00 */
[----:B------:R0:W-:Y:S03]  /*26080*/  STL.64 [R1+0x2e90], R8 ;  /* 0x002e900801007387 */ /* 0x0001e60000100a00 */
[----:B0-----:R-:W3:Y:S01]  /*26090*/  LDL.64 R8, [R1] ;  /* 0x0000000001087983 */ /* 0x001ee20000100a00 */
[----:B------:R-:W2:Y:S02]  /*260a0*/  LDL.LU.64 R4, [R1+0x4c0] ;  /* 0x0004c00001047983 */ /* 0x000ea40000300a00 */
[----:B------:R-:W2:Y:S02]  /*260b0*/  LDL.LU.64 R6, [R1+0x4c8] ;  /* 0x0004c80001067983 */ /* 0x000ea40000300a00 */
[----:B--2---:R-:W-:Y:S01]  /*260c0*/  STL.64 [R1+0x2ea8], R6 ;  /* 0x002ea80601007387 */ /* 0x004fe20000100a00 */
[----:B------:R0:W-:Y:S03]  /*260d0*/  STL.64 [R1+0x2ea0], R4 ;  /* 0x002ea00401007387 */ /* 0x0001e60000100a00 */
[----:B0-----:R-:W2:Y:S01]  /*260e0*/  LDL.LU.64 R4, [R1+0x4e0] ;  /* 0x0004e00001047983 */ /* 0x001ea20000300a00 */
[----:B------:R-:W2:Y:S01]  /*260f0*/  LDL.LU.64 R6, [R1+0x4e8] ;  /* 0x0004e80001067983 */ /* 0x000ea20000300a00 */
[C---:B---3--:R-:W-:Y:S02]  /*26100*/  HMMA.16816.F32 R20, R16.reuse, R8, R20 ;  /* 0x000000081014723c */ /* 0x048fe40000001814 */
[----:B--2---:R-:W-:Y:S01]  /*26110*/  STL.64 [R1+0x2eb8], R6 ;  /* 0x002eb80601007387 */ /* 0x004fe20000100a00 */
[----:B------:R0:W-:Y:S03]  /*26120*/  STL.64 [R1+0x2eb0], R4 ;  /* 0x002eb00401007387 */ /* 0x0001e60000100a00 */
[----:B0-----:R-:W2:Y:S01]  /*26130*/  LDL.LU.64 R4, [R1+0x4f0] ;  /* 0x0004f00001047983 */ /* 0x001ea20000300a00 */
[----:B------:R-:W2:Y:S11]  /*26140*/  LDL.LU.64 R6, [R1+0x4f8] ;  /* 0x0004f80001067983 */ /* 0x000eb60000300a00 */
[----:B------:R-:W-:Y:S05]  /*26150*/  @!UPT UIADD3 URZ, URZ, URZ, URZ ;  /* 0x0000003f3f3ff290 */ /* 0x000fea000fffe03f */
[----:B------:R0:W-:Y:S02]  /*26160*/  STL.64 [R1+0xe0], R20 ;  /* 0x0000e01401007387 */ /* 0x0001e40000100a00 */
[----:B------:R-:W-:Y:S01]  /*26170*/  STL.64 [R1+0xe8], R22 ;  /* 0x0000e81601007387 */ /* 0x000fe20000100a00 */
[----:B0-----:R-:W4:Y:S02]  /*26180*/  LDL.LU.64 R20, [R1+0x2ee0] ;  /* 0x002ee00001147983 */ /* 0x001f240000300a00 */
[C---:B----4-:R-:W-:Y:S11]  /*26190*/  HMMA.16816.F32 R24, R16.reuse, R20, R24 ;  /* 0x000000141018723c */ /* 0x050ff60000001818 */
[----:B------:R-:W-:Y:S11]  /*261a0*/  @!UPT UIADD3 URZ, URZ, URZ, URZ ;  /* 0x0000003f3f3ff290 */ /* 0x000ff6000fffe03f */
[----:B------:R-:W-:Y:S01]  /*261b0*/  @!UPT UIADD3 URZ, URZ, URZ, URZ ;  /* 0x0000003f3f3ff290 */ /* 0x000fe2000fffe03f */
[----:B------:R-:W-:Y:S01]  /*261c0*/  STL.64 [R1+0xd0], R24 ;  /* 0x0000d01801007387 */ /* 0x000fe20000100a00 */
[----:B------:R0:W-:Y:S03]  /*261d0*/  STL.64 [R1+0xd8], R26 ;  /* 0x0000d81a01007387 */ /* 0x0001e60000100a00 */
[----:B0-----:R-:W3:Y:S01]  /*261e0*/  LDL.LU.64 R26, [R1+0x2ed8] ;  /* 0x002ed800011a7983 */ /* 0x001ee20000300a00 */
[----:B------:R-:W4:Y:S02]  /*261f0*/  LDL.LU.64 R24, [R1+0x2ed0] ;  /* 0x002ed00001187983 */ /* 0x000f240000300a00 */
[----:B----4-:R-:W-:Y:S01]  /*26200*/  HMMA.16816.F32 R16, R16, R24, R12 ;  /* 0x000000181010723c */ /* 0x010fe2000000180c */
[----:B------:R-:W2:Y:S01]  /*26210*/  LDL.LU.64 R14, [R1+0x2ec8] ;  /* 0x002ec800010e7983 */ /* 0x000ea20000300a00 */
[----:B------:R-:W2:Y:S11]  /*26220*/  LDL.LU.64 R12, [R1+0x2ec0] ;  /* 0x002ec000010c7983 */ /* 0x000eb60000300a00 */
[----:B------:R-:W-:Y:S10]  /*26230*/  @!UPT UIADD3 URZ, URZ, URZ, URZ ;  /* 0x0000003f3f3ff290 */ /* 0x000ff4000fffe03f */
[----:B------:R0:W-:Y:S01]  /*26240*/  STL.64 [R1+0xa0], R16 ;  /* 0x0000a01001007387 */ /* 0x0001e20000100a00 */
[----:B------:R1:W-:Y:S03]  /*26250*/  STL.64 [R1+0xa8], R18 ;  /* 0x0000a81201007387 */ /* 0x0003e60000100a00 */
[----:B0-----:R-:W4:Y:S01]  /*26260*/  LDL.LU.64 R16, [R1+0x490] ;  /* 0x0004900001107983 */ /* 0x001f220000300a00 */
[----:B-1----:R-:W2:Y:S03]  /*26270*/  LDL.LU.64 R18, [R1+0x498] ;  /* 0x0004980001127983 */ /* 0x002ea60000300a00 */
[----:B--2---:R-:W-:Y:S01]  /*26280*/  STL.64 [R1+0x2e70], R18 ;  /* 0x002e701201007387 */ /* 0x004fe20000100a00 */
[----:B----4-:R0:W-:Y:S03]  /*26290*/  STL.64 [R1+0x2e68], R16 ;  /* 0x002e681001007387 */ /* 0x0101e60000100a00 */
[----:B0-----:R-:W2:Y:S02]  /*262a0*/  LDL.64 R16, [R1+0x10] ;  /* 0x0000100001107983 */ /* 0x001ea40000100a00 */
[C---:B--2---:R-:W-:Y:S11]  /*262b0*/  HMMA.16816.F32 R4, R12.reuse, R16, R4 ;  /* 0x000000100c04723c */ /* 0x044ff60000001804 */
[----:B------:R-:W-:Y:S11]  /*262c0*/  @!UPT UIADD3 URZ, URZ, URZ, URZ ;  /* 0x0000003f3f3ff290 */ /* 0x000ff6000fffe03f */
[----:B------:R-:W-:Y:S01]  /*262d0*/  @!UPT UIADD3 URZ, URZ, URZ, URZ ;  /* 0x0000003f3f3ff290 */ /* 0x000fe2000fffe03f */
[----:B------:R-:W-:Y:S01]  /*262e0*/  STL.64 [R1+0x90], R4 ;  /* 0x0000900401007387 */ /* 0x000fe20000100a00 */
[----:B------:R0:W-:Y:S03]  /*262f0*/  STL.64 [R1+0x98], R6 ;  /* 0x0000980601007387 */ /* 0x0001e60000100a00 */
[----:B0-----:R-:W2:Y:S01]  /*26300*/  LDL.LU.64 R6, [R1+0x2eb8] ;  /* 0x002eb80001067983 */ /* 0x001ea20000300a00 */
[----:B------:R-:W2:Y:S02]  /*26310*/  LDL.LU.64 R4, [R1+0x2eb0] ;  /* 0x002eb00001047983 */ /* 0x000ea40000300a00 */
[----:B------:R-:W-:Y:S02]  /*26320*/  IMAD.MOV.U32 R2, RZ, RZ, R8 ;  /* 0x000000ffff027224 */ /* 0x000fe400078e0008 */
[----:B------:R-:W-:Y:S01]  /*26330*/  IMAD.MOV.U32 R0, RZ, RZ, R9 ;  /* 0x000000ffff007224 */ /* 0x000fe200078e0009 */
[C---:B--2---:R-:W-:Y:S11]  /*26340*/  HMMA.16816.F32 R4, R12.reuse, R8, R4 ;  /* 0x000000080c04723c */ /* 0x044ff60000001804 */
[----:B------:R-:W-:Y:S11]  /*26350*/  @!UPT UIADD3 URZ, URZ, URZ, URZ ;  /* 0x0000003f3f3ff290 */ /* 0x000ff6000fffe03f */
[----:B------:R-:W-:Y:S01]  /*26360*/  @!UPT UIADD3 URZ, URZ, URZ, URZ ;  /* 0x0000003f3f3ff290 */ /* 0x000fe2000fffe03f */
[----:B------:R-:W-:Y:S01]  /*26370*/  STL.64 [R1+0x80], R4 ;  /* 0x0000800401007387 */ /* 0x000fe20000100a00 */
[----:B------:R0:W-:Y:S03]  /*26380*/  STL.64 [R1+0x88], R6 ;  /* 0x0000880601007387 */ /* 0x0001e60000100a00 */
[----:B0-----:R-:W2:Y:S01]  /*26390*/  LDL.LU.64 R6, [R1+0x2ea8] ;  /* 0x002ea80001067983 */ /* 0x001ea20000300a00 */
[----:B------:R-:W2:Y:S02]  /*263a0*/  LDL.LU.64 R4, [R1+0x2ea0] ;  /* 0x002ea00001047983 */ /* 0x000ea40000300a00 */
[----:B------:R-:W4:Y:S02]  /*263b0*/  LDL.LU.64 R10, [R1+0x2e98] ;  /* 0x002e9800010a7983 */ /* 0x000f240000300a00 */
[----:B------:R-:W4:Y:S02]  /*263c0*/  LDL.LU.64 R8, [R1+0x2e90] ;  /* 0x002e900001087983 */ /* 0x000f240000300a00 */
[C---:B----4-:R-:W-:Y:S11]  /*263d0*/  HMMA.16816.F32 R8, R12.reuse, R20, R8 ;  /* 0x000000140c08723c */ /* 0x050ff60000001808 */
[----:B------:R-:W-:Y:S11]  /*263e0*/  @!UPT UIADD3 URZ, URZ, URZ, URZ ;  /* 0x0000003f3f3ff290 */ /* 0x000ff6000fffe03f */
[----:B------:R-:W-:Y:S01]  /*263f0*/  @!UPT UIADD3 URZ, URZ, URZ, URZ ;  /* 0x0000003f3f3ff290 */ /* 0x000fe2000fffe03f */
[----:B------:R-:W-:Y:S01]  /*26400*/  STL.64 [R1+0x70], R8 ;  /* 0x0000700801007387 */ /* 0x000fe20000100a00 */
[----:B------:R0:W-:Y:S03]  /*26410*/  STL.64 [R1+0x78], R10 ;  /* 0x0000780a01007387 */ /* 0x0001e60000100a00 */
[----:B0-----:R-:W4:Y:S01]  /*26420*/  LDL.LU.64 R10, [R1+0x2e88] ;  /* 0x002e8800010a7983 */ /* 0x001f220000300a00 */
[----:B------:R-:W4:Y:S02]  /*26430*/  LDL.LU.64 R8, [R1+0x2e80] ;  /* 0x002e800001087983 */ /* 0x000f240000300a00 */
[----:B------:R0:W-:Y:S02]  /*26440*/  STL.64 [R1+0x2e78], R20 ;  /* 0x002e781401007387 */ /* 0x0001e40000100a00 */
[----:B0-----:R-:W4:Y:S01]  /*26450*/  LDL.LU.64 R20, [R1+0x4b0] ;  /* 0x0004b00001147983 */ /* 0x001f220000300a00 */
[----:B------:R-:W4:Y:S01]  /*26460*/  LDL.LU.64 R22, [R1+0x4b8] ;  /* 0x0004b80001167983 */ /* 0x000f220000300a00 */
[----:B--2---:R-:W-:Y:S11]  /*26470*/  HMMA.16816.F32 R4, R12, R24, R4 ;  /* 0x000000180c04723c */ /* 0x004ff60000001804 */
[----:B------:R-:W-:Y:S11]  /*26480*/  @!UPT UIADD3 URZ, URZ, URZ, URZ ;  /* 0x0000003f3f3ff290 */ /* 0x000ff6000fffe03f */
[----:B------:R-:W-:Y:S01]  /*26490*/  @!UPT UIADD3 URZ, URZ, URZ, URZ ;  /* 0x0000003f3f3ff290 */ /* 0x000fe2000fffe03f */
[----:B------:R-:W-:Y:S01]  /*264a0*/  STL.64 [R1+0x40], R4 ;  /* 0x0000400401007387 */ /* 0x000fe20000100a00 */
[----:B------:R-:W-:Y:S02]  /*264b0*/  STL.64 [R1+0x48], R6 ;  /* 0x0000480601007387 */ /* 0x000fe40000100a00 */
[----:B------:R-:W0:Y:S04]  /*264c0*/  LDSM.16.MT88.4 R4, [R3+0x300] ;  /* 0x000300000304783b */ /* 0x000e280000004200 */
[----:B------:R-:W-:Y:S02]  /*264d0*/  IMAD.MOV.U32 R12, RZ, RZ, R2 ;  /* 0x000000ffff0c7224 */ /* 0x000fe400078e0002 */
[----:B------:R-:W-:Y:S02]  /*264e0*/  IMAD.MOV.U32 R13, RZ, RZ, R0 ;  /* 0x000000ffff0d7224 */ /* 0x000fe400078e0000 */
[----:B------:R-:W-:-:S02]  /*264f0*/  IMAD.MOV.U32 R2, RZ, RZ, R16 ;  /* 0x000000ffff027224 */ /* 0x000fc400078e0010 */
[----:B------:R-:W-:Y:S01]  /*26500*/  IMAD.MOV.U32 R0, RZ, RZ, R17 ;  /* 0x000000ffff007224 */ /* 0x000fe200078e0011 */
[----:B0-----:R-:W-:Y:S01]  /*26510*/  STL [R1+0x2e10], R7 ;  /* 0x002e100701007387 */ /* 0x001fe20000100800 */
[----:B------:R-:W-:Y:S02]  /*26520*/  STL [R1+0x2e60], R6 ;  /* 0x002e600601007387 */ /* 0x000fe40000100800 */
[----:B------:R0:W-:Y:S02]  /*26530*/  STL.64 [R1+0x2e58], R4 ;  /* 0x002e580401007387 */ /* 0x0001e40000100a00 */
[----:B0-----:R-:W2:Y:S01]  /*26540*/  LDL.LU.64 R4, [R1+0x4a0] ;  /* 0x0004a00001047983 */ /* 0x001ea20000300a00 */
[----:B------:R-:W2:Y:S01]  /*26550*/  LDL.LU.64 R6, [R1+0x4a8] ;  /* 0x0004a80001067983 */ /* 0x000ea20000300a00 */
[C---:B----4-:R-:W-:Y:S11]  /*26560*/  HMMA.16816.F32 R20, R8.reuse, R16, R20 ;  /* 0x000000100814723c */ /* 0x050ff60000001814 */
[----:B------:R-:W-:Y:S11]  /*26570*/  @!UPT UIADD3 URZ, URZ, URZ, URZ ;  /* 0x0000003f3f3ff290 */ /* 0x000ff6000fffe03f */
[----:B------:R-:W-:Y:S01]  /*26580*/  @!UPT UIADD3 URZ, URZ, URZ, URZ ;  /* 0x0000003f3f3ff290 */ /* 0x000fe2000fffe03f */
[----:B------:R0:W-:Y:S01]  /*26590*/  STL.64 [R1+0x60], R20 ;  /* 0x0000601401007387 */ /* 0x0001e20000100a00 */
[----:B------:R-:W-:Y:S03]  /*265a0*/  STL.64 [R1+0x68], R22 ;  /* 0x0000681601007387 */ /* 0x000fe60000100a00 */
[----:B0-----:R-:W4:Y:S01]  /*265b0*/  LDL.LU.64 R20, [R1+0x2e78] ;  /* 0x002e780001147983 */ /* 0x001f220000300a00 */
[----:B------:R-:W4:Y:S02]  /*265c0*/  LDL.LU.64 R18, [R1+0x2e70] ;  /* 0x002e700001127983 */ /* 0x000f240000300a00 */
[----:B------:R-:W4:Y:S01]  /*265d0*/  LDL.LU.64 R16, [R1+0x2e68] ;  /* 0x002e680001107983 */ /* 0x000f220000300a00 */
[C---:B--2---:R-:W-:Y:S11]  /*265e0*/  HMMA.16816.F32 R4, R8.reuse, R12, R4 ;  /* 0x0000000c0804723c */ /* 0x044ff60000001804 */
[----:B------:R-:W-:Y:S11]  /*265f0*/  @!UPT UIADD3 URZ, URZ, URZ, URZ ;  /* 0x0000003f3f3ff290 */ /* 0x000ff6000fffe03f */
[----:B------:R-:W-:Y:S01]  /*26600*/  @!UPT UIADD3 URZ, URZ, URZ, URZ ;  /* 0x0000003f3f3ff290 */ /* 0x000fe2000fffe03f */
[----:B------:R0:W-:Y:S01]  /*26610*/  STL.64 [R1+0x50], R4 ;  /* 0x0000500401007387 */ /* 0x0001e20000100a00 */
[----:B------:R1:W-:Y:S03]  /*26620*/  STL.64 [R1+0x58], R6 ;  /* 0x0000580601007387 */ /* 0x0003e60000100a00 */
[----:B0-----:R-:W2:Y:S01]  /*26630*/  LDL.LU.64 R4, [R1+0x480] ;  /* 0x0004800001047983 */ /* 0x001ea20000300a00 */
[----:B-1----:R-:W2:Y:S01]  /*26640*/  LDL.LU.64 R6, [R1+0x488] ;  /* 0x0004880001067983 */ /* 0x002ea20000300a00 */
[C---:B----4-:R-:W-:Y:S02]  /*26650*/  HMMA.16816.F32 R12, R8.reuse, R20, R16 ;  /* 0x00000014080c723c */ /* 0x050fe40000001810 */
[----:B------:R-:W0:Y:S11]  /*26660*/  LDSM.16.MT88.4 R16, [R3+0x380] ;  /* 0x000380000310783b */ /* 0x000e360000004200 */
[----:B------:R-:W-:Y:S10]  /*26670*/  @!UPT UIADD3 URZ, URZ, URZ, URZ ;  /* 0x0000003f3f3ff290 */ /* 0x000ff4000fffe03f */
[----:B------:R-:W-:Y:S01]  /*26680*/  STL.64 [R1+0x160], R12 ;  /* 0x0001600c01007387 */ /* 0x000fe20000100a00 */
[----:B------:R-:W-:Y:S02]  /*26690*/  STL.64 [R1+0x168], R14 ;  /* 0x0001680e01007387 */ /* 0x000fe40000100a00 */
[----:B------:R1:W-:Y:S02]  /*266a0*/  STL.64 [R1+0x2e18], R20 ;  /* 0x002e181401007387 */ /* 0x0003e40000100a00 */
[----:B-1----:R-:W4:Y:S04]  /*266b0*/  LDL.64 R20, [R1] ;  /* 0x0000000001147983 */ /* 0x002f280000100a00 */
[----:B----4-:R-:W-:Y:S01]  /*266c0*/  STL.64 [R1+0x2e30], R20 ;  /* 0x002e301401007387 */ /* 0x010fe20000100a00 */
[----:B------:R-:W4:Y:S02]  /*266d0*/  LDL.LU.64 R12, [R1+0x380] ;  /* 0x00038000010c7983 */ /* 0x000f240000300a00 */
[----:B------:R-:W2:Y:S02]  /*266e0*/  LDL.LU.64 R14, [R1+0x388] ;  /* 0x00038800010e7983 */ /* 0x000ea40000300a00 */
[----:B--2---:R-:W-:Y:S01]  /*266f0*/  STL.64 [R1+0x2e28], R14 ;  /* 0x002e280e01007387 */ /* 0x004fe20000100a00 */
[----:B----4-:R1:W-:Y:S03]  /*26700*/  STL.64 [R1+0x2e20], R12 ;  /* 0x002e200c01007387 */ /* 0x0103e60000100a00 */
[----:B-1----:R-:W2:Y:S01]  /*26710*/  LDL.LU.64 R12, [R1+0x390] ;  /* 0x00039000010c7983 */ /* 0x002ea20000300a00 */
[----:B------:R-:W4:Y:S01]  /*26720*/  LDL.LU.64 R14, [R1+0x398] ;  /* 0x00039800010e7983 */ /* 0x000f220000300a00 */
[----:B------:R-:W-:Y:S02]  /*26730*/  HMMA.16816.F32 R8, R8, R24, R4 ;  /* 0x000000180808723c */ /* 0x000fe40000001804 */
[----:B----4-:R-:W-:Y:S01]  /*26740*/  STL.64 [R1+0x2e40], R14 ;  /* 0x002e400e01007387 */ /* 0x010fe20000100a00 */
[----:B--2---:R1:W-:Y:S03]  /*26750*/  STL.64 [R1+0x2e38], R12 ;  /* 0x002e380c01007387 */ /* 0x0043e60000100a00 */
[----:B-1----:R-:W2:Y:S01]  /*26760*/  LDL.LU.64 R12, [R1+0x3b0] ;  /* 0x0003b000010c7983 */ /* 0x002ea20000300a00 */
[----:B------:R-:W2:Y:S02]  /*26770*/  LDL.LU.64 R14, [R1+0x3b8] ;  /* 0x0003b800010e7983 */ /* 0x000ea40000300a00 */
[----:B0-----:R-:W-:Y:S02]  /*26780*/  STL.64 [R1+0x2de0], R18 ;  /* 0x002de01201007387 */ /* 0x001fe40000100a00 */
[----:B------:R0:W-:Y:S02]  /*26790*/  STL.64 [R1+0x2dd8], R16 ;  /* 0x002dd81001007387 */ /* 0x0001e40000100a00 */
[----:B0-----:R-:W4:Y:S01]  /*267a0*/  LDL.LU.64 R16, [R1+0x1e0] ;  /* 0x0001e00001107983 */ /* 0x001f220000300a00 */
[----:B------:R-:W4:Y:S02]  /*267b0*/  LDL.LU.64 R18, [R1+0x1e8] ;  /* 0x0001e80001127983 */ /* 0x000f240000300a00 */
[----:B------:R0:W-:Y:S02]  /*267c0*/  STL [R1+0x2cb8], R3 ;  /* 0x002cb80301007387 */ /* 0x0001e40000100800 */
[----:B0-----:R-:W2:Y:S01]  /*267d0*/  LDL R3, [R1+0x5e4] ;  /* 0x0005e40001037983 */ /* 0x001ea20000100800 */
[----:B------:R-:W3:Y:S02]  /*267e0*/  LDL.LU R6, [R1+0x2e60] ;  /* 0x002e600001067983 */ /* 0x000ee40000300800 */
[----:B------:R-:W3:Y:S02]  /*267f0*/  LDL.LU.64 R4, [R1+0x2e58] ;  /* 0x002e580001047983 */ /* 0x000ee40000300a00 */
[----:B------:R-:W-:Y:S01]  /*26800*/  STL.64 [R1+0x170], R8 ;  /* 0x0001700801007387 */ /* 0x000fe20000100a00 */
[----:B------:R-:W-:Y:S04]  /*26810*/  STL.64 [R1+0x178], R10 ;  /* 0x0001780a01007387 */ /* 0x000fe80000100a00 */
[----:B--2---:R-:W0:Y:S02]  /*26820*/  LDSM.16.MT88.4 R8, [R3] ;  /* 0x000000000308783b */ /* 0x004e240000004200 */
[----:B0-----:R-:W-:-:S02]  /*26830*/  IMAD.MOV.U32 R29, RZ, RZ, R10 ;  /* 0x000000ffff1d7224 */ /* 0x001fc400078e000a */
[----:B------:R0:W-:Y:S01]  /*26840*/  STL [R1+0x34], R9 ;  /* 0x0000340901007387 */ /* 0x0001e20000100800 */
[----:B------:R-:W-:Y:S02]  /*26850*/  IMAD.MOV.U32 R28, RZ, RZ, R11 ;  /* 0x000000ffff1c7224 */ /* 0x000fe400078e000b */
[----:B------:R-:W-:Y:S02]  /*26860*/  IMAD.MOV.U32 R7, RZ, RZ, R8 ;  /* 0x000000ffff077224 */ /* 0x000fe400078e0008 */
[----:B------:R-:W2:Y:S01]  /*26870*/  LDL.LU.64 R10, [R1+0x2e50] ;  /* 0x002e5000010a7983 */ /* 0x000ea20000300a00 */
[----:B0-----:R-:W2:Y:S01]  /*26880*/  LDL.LU.64 R8, [R1+0x2e48] ;  /* 0x002e480001087983 */ /* 0x001ea20000300a00 */
[----:B------:R-:W-:Y:S02]  /*26890*/  IMAD.MOV.U32 R20, RZ, RZ, R2 ;  /* 0x000000ffff147224 */ /* 0x000fe400078e0002 */
[----:B------:R-:W-:-:S07]  /*268a0*/  IMAD.MOV.U32 R21, RZ, RZ, R0 ;  /* 0x000000ffff157224 */ /* 0x000fce00078e0000 */
[C---:B--2---:R-:W-:Y:S01]  /*268b0*/  HMMA.16816.F32 R20, R8.reuse, R20, R12 ;  /* 0x000000140814723c */ /* 0x044fe2000000180c */
[----:B------:R-:W2:Y:S01]  /*268c0*/  LDL.LU.64 R14, [R1+0x2e40] ;  /* 0x002e4000010e7983 */ /* 0x000ea20000300a00 */
[----:B------:R-:W2:Y:S11]  /*268d0*/  LDL.LU.64 R12, [R1+0x2e38] ;  /* 0x002e3800010c7983 */ /* 0x000eb60000300a00 */
[----:B------:R-:W-:Y:S10]  /*268e0*/  @!UPT UIADD3 URZ, URZ, URZ, URZ ;  /* 0x0000003f3f3ff290 */ /* 0x000ff4000fffe03f */
[----:B------:R0:W-:Y:S01]  /*268f0*/  STL.64 [R1+0x1a0], R20 ;  /* 0x0001a01401007387 */ /* 0x0001e20000100a00 */
[----:B------:R-:W-:Y:S03]  /*26900*/  STL.64 [R1+0x1a8], R22 ;  /* 0x0001a81601007387 */ /* 0x000fe60000100a00 */
[----:B0-----:R-:W2:Y:S02]  /*26910*/  LDL.LU.64 R20, [R1+0x2e30] ;  /* 0x002e300001147983 */ /* 0x001ea40000300a00 */
[C---:B--2---:R-:W-:Y:S01]  /*26920*/  HMMA.16816.F32 R12, R8.reuse, R20, R12 ;  /* 0x00000014080c723c */ /* 0x044fe2000000180c */
[----:B------:R-:W-:Y:S02]  /*26930*/  IMAD.MOV.U32 R2, RZ, RZ, R20 ;  /* 0x000000ffff027224 */ /* 0x000fe400078e0014 */
[----:B------:R-:W-:Y:S11]  /*26940*/  IMAD.MOV.U32 R0, RZ, RZ, R21 ;  /* 0x000000ffff007224 */ /* 0x000ff600078e0015 */
[----:B------:R-:W-:Y:S09]  /*26950*/  @!UPT UIADD3 URZ, URZ, URZ, URZ ;  /* 0x0000003f3f3ff290 */ /* 0x000ff2000fffe03f */
[----:B------:R-:W-:Y:S01]  /*26960*/  STL.64 [R1+0x1d0], R12 ;  /* 0x0001d00c01007387 */ /* 0x000fe20000100a00 */
[----:B------:R0:W-:Y:S03]  /*26970*/  STL.64 [R1+0x1d8], R14 ;  /* 0x0001d80e01007387 */ /* 0x0001e60000100a00 */
[----:B0-----:R-:W2:Y:S01]  /*26980*/  LDL.LU.64 R14, [R1+0x2e28] ;  /* 0x002e2800010e7983 */ /* 0x001ea20000300a00 */
[----:B------:R-:W2:Y:S02]  /*26990*/  LDL.LU.64 R12, [R1+0x2e20] ;  /* 0x002e2000010c7983 */ /* 0x000ea40000300a00 */
[----:B------:R-:W4:Y:S02]  /*269a0*/  LDL.LU.64 R20, [R1+0x2e18] ;  /* 0x002e180001147983 */ /* 0x000f240000300a00 */
[C---:B----4-:R-:W-:Y:S08]  /*269b0*/  HMMA.16816.F32 R16, R8.reuse, R20, R16 ;  /* 0x000000140810723c */ /* 0x050ff00000001810 */
[----:B--2---:R-:W-:Y:S01]  /*269c0*/  HMMA.16816.F32 R8, R8, R24, R12 ;  /* 0x000000180808723c */ /* 0x004fe2000000180c */
[----:B------:R-:W-:Y:S04]  /*269d0*/  STL.64 [R1+0x2de8], R20 ;  /* 0x002de81401007387 */ /* 0x000fe80000100a00 */
[----:B------:R-:W0:Y:S01]  /*269e0*/  LDSM.16.MT88.4 R12, [R3+0x100] ;  /* 0x00010000030c783b */ /* 0x000e220000004200 */
[----:B------:R-:W1:Y:S09]  /*269f0*/  LDSM.16.MT88.4 R20, [R3+0x80] ;  /* 0x000080000314783b */ /* 0x000e720000004200 */
[----:B------:R-:W-:Y:S01]  /*26a00*/  STL.64 [R1+0x1e0], R16 ;  /* 0x0001e01001007387 */ /* 0x000fe20000100a00 */
[----:B------:R-:W-:Y:S02]  /*26a10*/  STL.64 [R1+0x1e8], R18 ;  /* 0x0001e81201007387 */ /* 0x000fe40000100a00 */
[----:B---3--:R-:W-:Y:S02]  /*26a20*/  STL.64 [R1+0x2df8], R26 ;  /* 0x002df81a01007387 */ /* 0x008fe40000100a00 */
[----:B------:R2:W-:Y:S03]  /*26a30*/  STL.64 [R1+0x2df0], R24 ;  /* 0x002df01801007387 */ /* 0x0005e60000100a00 */
[----:B------:R-:W-:Y:S01]  /*26a40*/  STL.64 [R1+0x1f0], R8 ;  /* 0x0001f00801007387 */ /* 0x000fe20000100a00 */
[----:B------:R-:W-:Y:S03]  /*26a50*/  STL.64 [R1+0x1f8], R10 ;  /* 0x0001f80a01007387 */ /* 0x000fe60000100a00 */
[----:B--2---:R-:W2:Y:S04]  /*26a60*/  LDL.64 R24, [R1+0x10] ;  /* 0x0000100001187983 */ /* 0x004ea80000100a00 */
[----:B0-----:R0:W-:Y:S01]  /*26a70*/  STL.64 [R1+0x2d40], R14 ;  /* 0x002d400e01007387 */ /* 0x0011e20000100a00 */
[----:B-1----:R-:W-:-:S02]  /*26a80*/  IMAD.MOV.U32 R19, RZ, RZ, R20 ;  /* 0x000000ffff137224 */ /* 0x002fc400078e0014 */
[----:B------:R-:W-:Y:S02]  /*26a90*/  IMAD.MOV.U32 R18, RZ, RZ, R21 ;  /* 0x000000ffff127224 */ /* 0x000fe400078e0015 */
[----:B------:R1:W-:Y:S02]  /*26aa0*/  STL.64 [R1+0x2d38], R12 ;  /* 0x002d380c01007387 */ /* 0x0003e40000100a00 */
[----:B------:R-:W-:Y:S02]  /*26ab0*/  IMAD.MOV.U32 R17, RZ, RZ, R22 ;  /* 0x000000ffff117224 */ /* 0x000fe400078e0016 */
[----:B------:R-:W-:Y:S01]  /*26ac0*/  IMAD.MOV.U32 R16, RZ, RZ, R23 ;  /* 0x000000ffff107224 */ /* 0x000fe200078e0017 */
[----:B------:R-:W3:Y:S01]  /*26ad0*/  LDL.LU.64 R20, [R1+0x300] ;  /* 0x0003000001147983 */ /* 0x000ee20000300a00 */
[----:B------:R-:W4:Y:S02]  /*26ae0*/  LDL.LU.64 R22, [R1+0x308] ;  /* 0x0003080001167983 */ /* 0x000f240000300a00 */
[----:B0-----:R-:W-:-:S02]  /*26af0*/  IMAD.MOV.U32 R14, RZ, RZ, R17 ;  /* 0x000000ffff0e7224 */ /* 0x001fc400078e0011 */
[----:B------:R-:W-:Y:S02]  /*26b00*/  IMAD.MOV.U32 R15, RZ, RZ, R16 ;  /* 0x000000ffff0f7224 */ /* 0x000fe400078e0010 */
[----:B-1----:R-:W-:Y:S02]  /*26b10*/  IMAD.MOV.U32 R12, RZ, RZ, R19 ;  /* 0x000000ffff0c7224 */ /* 0x002fe400078e0013 */
[----:B------:R-:W-:Y:S01]  /*26b20*/  IMAD.MOV.U32 R13, RZ, RZ, R18 ;  /* 0x000000ffff0d7224 */ /* 0x000fe200078e0012 */
[----:B----4-:R-:W-:Y:S01]  /*26b30*/  STL.64 [R1+0x2e08], R22 ;  /* 0x002e081601007387 */ /* 0x010fe20000100a00 */
[----:B---3--:R0:W-:Y:S03]  /*26b40*/  STL.64 [R1+0x2e00], R20 ;  /* 0x002e001401007387 */ /* 0x0081e60000100a00 */
[----:B0-----:R-:W2:Y:S01]  /*26b50*/  LDL.LU.64 R20, [R1+0x340] ;  /* 0x0003400001147983 */ /* 0x001ea20000300a00 */
[----:B------:R-:W2:Y:S02]  /*26b60*/  LDL.LU.64 R22, [R1+0x348] ;  /* 0x0003480001167983 */ /* 0x000ea40000300a00 */
[----:B------:R-:W3:Y:S02]  /*26b70*/  LDL.LU.64 R16, [R1+0x290] ;  /* 0x0002900001107983 */ /* 0x000ee40000300a00 */
[----:B------:R-:W3:Y:S01]  /*26b80*/  LDL.LU.64 R18, [R1+0x298] ;  /* 0x0002980001127983 */ /* 0x000ee20000300a00 */
[----:B------:R-:W-:Y:S01]  /*26b90*/  STL.64 [R1+0x2d68], R14 ;  /* 0x002d680e01007387 */ /* 0x000fe20000100a00 */
[----:B------:R0:W-:Y:S02]  /*26ba0*/  STL.64 [R1+0x2d60], R12 ;  /* 0x002d600c01007387 */ /* 0x0001e40000100a00 */
[----:B0-----:R-:W-:-:S02]  /*26bb0*/  IMAD.MOV.U32 R12, RZ, RZ, R7 ;  /* 0x000000ffff0c7224 */ /* 0x001fc400078e0007 */
[----:B------:R-:W2:Y:S01]  /*26bc0*/  LDL.LU R7, [R1+0x2e10] ;  /* 0x002e100001077983 */ /* 0x000ea20000300800 */
[----:B------:R-:W4:Y:S02]  /*26bd0*/  LDL.LU R13, [R1+0x34] ;  /* 0x00003400010d7983 */ /* 0x000f240000300800 */
[----:B------:R-:W-:Y:S02]  /*26be0*/  IMAD.MOV.U32 R14, RZ, RZ, R29 ;  /* 0x000000ffff0e7224 */ /* 0x000fe400078e001d */
[----:B------:R-:W-:Y:S01]  /*26bf0*/  IMAD.MOV.U32 R15, RZ, RZ, R28 ;  /* 0x000000ffff0f7224 */ /* 0x000fe200078e001c */
[----:B------:R-:W3:Y:S01]  /*26c00*/  LDL.LU.64 R8, [R1+0x220] ;  /* 0x0002200001087983 */ /* 0x000ee20000300a00 */
[----:B------:R-:W3:Y:S03]  /*26c10*/  LDL.LU.64 R10, [R1+0x228] ;  /* 0x00022800010a7983 */ /* 0x000ee60000300a00 */
[----:B------:R-:W-:Y:S01]  /*26c20*/  STL.64 [R1+0x2db0], R14 ;  /* 0x002db00e01007387 */ /* 0x000fe20000100a00 */
[----:B--2---:R-:W-:Y:S03]  /*26c30*/  HMMA.16816.F32 R20, R4, R24, R20 ;  /* 0x000000180414723c */ /* 0x004fe60000001814 */
[----:B----4-:R-:W-:Y:S11]  /*26c40*/  STL.64 [R1+0x2da8], R12 ;  /* 0x002da80c01007387 */ /* 0x010ff60000100a00 */
[----:B------:R-:W-:Y:S09]  /*26c50*/  @!UPT UIADD3 URZ, URZ, URZ, URZ ;  /* 0x0000003f3f3ff290 */ /* 0x000ff2000fffe03f */
[----:B------:R-:W-:Y:S01]  /*26c60*/  STL.64 [R1+0x2c0], R20 ;  /* 0x0002c01401007387 */ /* 0x000fe20000100a00 */
[----:B------:R0:W-:Y:S03]  /*26c70*/  STL.64 [R1+0x2c8], R22 ;  /* 0x0002c81601007387 */ /* 0x0001e60000100a00 */
[----:B0-----:R-:W2:Y:S01]  /*26c80*/  LDL.LU.64 R22, [R1+0x2e08] ;  /* 0x002e080001167983 */ /* 0x001ea20000300a00 */
[----:B------:R-:W2:Y:S02]  /*26c90*/  LDL.LU.64 R20, [R1+0x2e00] ;  /* 0x002e000001147983 */ /* 0x000ea40000300a00 */
[----:B------:R-:W-:Y:S02]  /*26ca0*/  IMAD.MOV.U32 R12, RZ, RZ, R2 ;  /* 0x000000ffff0c7224 */ /* 0x000fe400078e0002 */
[----:B------:R-:W-:Y:S02]  /*26cb0*/  IMAD.MOV.U32 R13, RZ, RZ, R0 ;  /* 0x000000ffff0d7224 */ /* 0x000fe400078e0000 */
[----:B------:R-:W-:-:S02]  /*26cc0*/  IMAD.MOV.U32 R2, RZ, RZ, R24 ;  /* 0x000000ffff027224 */ /* 0x000fc400078e0018 */
[----:B------:R-:W-:Y:S01]  /*26cd0*/  IMAD.MOV.U32 R0, RZ, RZ, R25 ;  /* 0x000000ffff007224 */ /* 0x000fe200078e0019 */
[----:B------:R-:W4:Y:S01]  /*26ce0*/  LDL.LU.64 R26, [R1+0x2df8] ;  /* 0x002df800011a7983 */ /* 0x000f220000300a00 */
[----:B------:R-:W3:Y:S01]  /*26cf0*/  LDL.LU.64 R24, [R1+0x2df0] ;  /* 0x002df00001187983 */ /* 0x000ee20000300a00 */
[C---:B--2---:R-:W-:Y:S11]  /*26d00*/  HMMA.16816.F32 R20, R4.reuse, R12, R20 ;  /* 0x0000000c0414723c */ /* 0x044ff60000001814 */
[----:B------:R-:W-:Y:S11]  /*26d10*/  @!UPT UIADD3 URZ, URZ, URZ, URZ ;  /* 0x0000003f3f3ff290 */ /* 0x000ff6000fffe03f */
[----:B------:R-:W-:Y:S01]  /*26d20*/  @!UPT UIADD3 URZ, URZ, URZ, URZ ;  /* 0x0000003f3f3ff290 */ /* 0x000fe2000fffe03f */
[----:B------:R0:W-:Y:S01]  /*26d30*/  STL.64 [R1+0x2b0], R20 ;  /* 0x0002b01401007387 */ /* 0x0001e20000100a00 */
[----:B------:R-:W-:Y:S03]  /*26d40*/  STL.64 [R1+0x2b8], R22 ;  /* 0x0002b81601007387 */ /* 0x000fe60000100a00 */
[----:B0-----:R-:W3:Y:S01]  /*26d50*/  LDL.LU.64 R20, [R1+0x2de8] ;  /* 0x002de80001147983 */ /* 0x001ee20000300a00 */
[----:B------:R-:W-:Y:S01]  /*26d60*/  STL.64 [R1+0x2dc0], R12 ;  /* 0x002dc00c01007387 */ /* 0x000fe20000100a00 */
[C---:B---3--:R-:W-:Y:S11]  /*26d70*/  HMMA.16816.F32 R16, R4.reuse, R20, R16 ;  /* 0x000000140410723c */ /* 0x048ff60000001810 */
[----:B------:R-:W-:Y:S11]  /*26d80*/  @!UPT UIADD3 URZ, URZ, URZ, URZ ;  /* 0x0000003f3f3ff290 */ /* 0x000ff6000fffe03f */
[----:B------:R-:W-:Y:S01]  /*26d90*/  @!UPT UIADD3 URZ, URZ, URZ, URZ ;  /* 0x0000003f3f3ff290 */ /* 0x000fe2000fffe03f */
[----:B------:R-:W-:Y:S01]  /*26da0*/  STL.64 [R1+0x2a0], R16 ;  /* 0x0002a01001007387 */ /* 0x000fe20000100a00 */
[----:B------:R0:W-:Y:S03]  /*26db0*/  STL.64 [R1+0x2a8], R18 ;  /* 0x0002a81201007387 */ /* 0x0001e60000100a00 */
[----:B0-----:R-:W2:Y:S01]  /*26dc0*/  LDL.LU.64 R18, [R1+0x2de0] ;  /* 0x002de00001127983 */ /* 0x001ea20000300a00 */
[----:B------:R-:W2:Y:S02]  /*26dd0*/  LDL.LU.64 R16, [R1+0x2dd8] ;  /* 0x002dd80001107983 */ /* 0x000ea40000300a00 */
[----:B------:R0:W-:Y:S02]  /*26de0*/  STL.64 [R1+0x2db8], R20 ;  /* 0x002db81401007387 */ /* 0x0001e40000100a00 */
[----:B0-----:R-:W3:Y:S01]  /*26df0*/  LDL.LU.64 R20, [R1+0x270] ;  /* 0x0002700001147983 */ /* 0x001ee20000300a00 */
[----:B------:R-:W2:Y:S01]  /*26e00*/  LDL.LU.64 R22, [R1+0x278] ;  /* 0x0002780001167983 */ /* 0x000ea20000300a00 */
[----:B------:R-:W-:Y:S01]  /*26e10*/  HMMA.16816.F32 R8, R4, R24, R8 ;  /* 0x000000180408723c */ /* 0x000fe20000001808 */
[----:B------:R-:W-:-:S02]  /*26e20*/  IMAD.MOV.U32 R12, RZ, RZ, R2 ;  /* 0x000000ffff0c7224 */ /* 0x000fc400078e0002 */
[----:B------:R-:W-:Y:S01]  /*26e30*/  IMAD.MOV.U32 R13, RZ, RZ, R0 ;  /* 0x000000ffff0d7224 */ /* 0x000fe200078e0000 */
[----:B--2---:R-:W-:Y:S01]  /*26e40*/  STL.64 [R1+0x2dd0], R22 ;  /* 0x002dd01601007387 */ /* 0x004fe20000100a00 */
[----:B---3--:R0:W-:Y:S03]  /*26e50*/  STL.64 [R1+0x2dc8], R20 ;  /* 0x002dc81401007387 */ /* 0x0081e60000100a00 */
[----:B0-----:R-:W2:Y:S01]  /*26e60*/  LDL.LU.64 R20, [R1+0x280] ;  /* 0x0002800001147983 */ /* 0x001ea20000300a00 */
[----:B------:R-:W2:Y:S02]  /*26e70*/  LDL.LU.64 R22, [R1+0x288] ;  /* 0x0002880001167983 */ /* 0x000ea40000300a00 */
[----:B------:R-:W3:Y:S02]  /*26e80*/  LDL.LU.64 R4, [R1+0x200] ;  /* 0x0002000001047983 */ /* 0x000ee40000300a00 */
[----:B------:R-:W3:Y:S10]  /*26e90*/  LDL.LU.64 R6, [R1+0x208] ;  /* 0x0002080001067983 */ /* 0x000ef40000300a00 */
[----:B------:R-:W-:Y:S01]  /*26ea0*/  STL.64 [R1+0x220], R8 ;  /* 0x0002200801007387 */ /* 0x000fe20000100a00 */
[----:B------:R-:W-:Y:S02]  /*26eb0*/  STL.64 [R1+0x228], R10 ;  /* 0x0002280a01007387 */ /* 0x000fe40000100a00 */
[----:B------:R-:W0:Y:S02]  /*26ec0*/  LDSM.16.MT88.4 R8, [R3+0x180] ;  /* 0x000180000308783b */ /* 0x000e240000004200 */
[----:B0-----:R-:W-:Y:S02]  /*26ed0*/  STL.64 [R1+0x2d08], R10 ;  /* 0x002d080a01007387 */ /* 0x001fe40000100a00 */
[----:B------:R0:W-:Y:S02]  /*26ee0*/  STL.64 [R1+0x2d00], R8 ;  /* 0x002d000801007387 */ /* 0x0001e40000100a00 */
[----:B0-----:R-:W3:Y:S01]  /*26ef0*/  LDL.LU.64 R8, [R1+0x210] ;  /* 0x0002100001087983 */ /* 0x001ee20000300a00 */
[----:B------:R-:W3:Y:S01]  /*26f00*/  LDL.LU.64 R10, [R1+0x218] ;  /* 0x00021800010a7983 */ /* 0x000ee20000300a00 */
[C---:B--2---:R-:W-:Y:S02]  /*26f10*/  HMMA.16816.F32 R12, R16.reuse, R12, R20 ;  /* 0x0000000c100c723c */ /* 0x044fe40000001814 */
[----:B------:R-:W2:Y:S01]  /*26f20*/  LDL.LU.64 R22, [R1+0x2dd0] ;  /* 0x002dd00001167983 */ /* 0x000ea20000300a00 */
[----:B------:R-:W2:Y:S11]  /*26f30*/  LDL.LU.64 R20, [R1+0x2dc8] ;  /* 0x002dc80001147983 */ /* 0x000eb60000300a00 */
[----:B------:R-:W-:Y:S09]  /*26f40*/  @!UPT UIADD3 URZ, URZ, URZ, URZ ;  /* 0x0000003f3f3ff290 */ /* 0x000ff2000fffe03f */
[----:B------:R0:W-:Y:S01]  /*26f50*/  STL.64 [R1+0x290], R12 ;  /* 0x0002900c01007387 */ /* 0x0001e20000100a00 */
[----:B------:R2:W-:Y:S03]  /*26f60*/  STL.64 [R1+0x298], R14 ;  /* 0x0002980e01007387 */ /* 0x0005e60000100a00 */
[----:B0-----:R-:W2:Y:S02]  /*26f70*/  LDL.LU.64 R12, [R1+0x2dc0] ;  /* 0x002dc000010c7983 */ /* 0x001ea40000300a00 */
[C---:B--2---:R-:W-:Y:S02]  /*26f80*/  HMMA.16816.F32 R12, R16.reuse, R12, R20 ;  /* 0x0000000c100c723c */ /* 0x044fe40000001814 */
[----:B------:R-:W2:Y:S06]  /*26f90*/  LDL.LU.64 R20, [R1+0x2db8] ;  /* 0x002db80001147983 */ /* 0x000eac0000300a00 */
[C---:B---3--:R-:W-:Y:S11]  /*26fa0*/  HMMA.16816.F32 R4, R16.reuse, R24, R4 ;  /* 0x000000181004723c */ /* 0x048ff60000001804 */
[----:B------:R-:W-:Y:S04]  /*26fb0*/  @!UPT UIADD3 URZ, URZ, URZ, URZ ;  /* 0x0000003f3f3ff290 */ /* 0x000fe8000fffe03f */
[----:B------:R-:W-:Y:S01]  /*26fc0*/  STL.64 [R1+0x280], R12 ;  /* 0x0002800c01007387 */ /* 0x000fe20000100a00 */
[----:B------:R0:W-:Y:S03]  /*26fd0*/  STL.64 [R1+0x288], R14 ;  /* 0x0002880e01007387 */ /* 0x0001e60000100a00 */
[----:B0-----:R-:W3:Y:S01]  /*26fe0*/  LDL.LU.64 R14, [R1+0x2db0] ;  /* 0x002db000010e7983 */ /* 0x001ee20000300a00 */
[----:B------:R-:W3:Y:S01]  /*26ff0*/  LDL.LU.64 R12, [R1+0x2da8] ;  /* 0x002da800010c7983 */ /* 0x000ee20000300a00 */
[----:B--2---:R-:W-:Y:S02]  /*27000*/  HMMA.16816.F32 R8, R16, R20, R8 ;  /* 0x000000141008723c */ /* 0x004fe40000001808 */
[----:B------:R0:W-:Y:S11]  /*27010*/  STL.64 [R1+0x2d90], R20 ;  /* 0x002d901401007387 */ /* 0x0001f60000100a00 */
[----:B------:R-:W-:Y:S10]  /*27020*/  @!UPT UIADD3 URZ, URZ, URZ, URZ ;  /* 0x0000003f3f3ff290 */ /* 0x000ff4000fffe03f */
[----:B------:R-:W-:Y:S01]  /*27030*/  STL.64 [R1+0x270], R8 ;  /* 0x0002700801007387 */ /* 0x000fe20000100a00 */
[----:B------:R-:W-:Y:S02]  /*27040*/  STL.64 [R1+0x278], R10 ;  /* 0x0002780a01007387 */ /* 0x000fe40000100a00 */
[----:B------:R-:W3:Y:S02]  /*27050*/  LDL.64 R16, [R1+0x10] ;  /* 0x0000100001107983 */ /* 0x000ee40000100a00 */
[----:B0-----:R-:W2:Y:S01]  /*27060*/  LDL.LU.64 R20, [R1+0x350] ;  /* 0x0003500001147983 */ /* 0x001ea20000300a00 */
[----:B------:R-:W-:Y:S01]  /*27070*/  STL.64 [R1+0x210], R4 ;  /* 0x0002100401007387 */ /* 0x000fe20000100a00 */
[----:B------:R-:W-:Y:S02]  /*27080*/  STL.64 [R1+0x218], R6 ;  /* 0x0002180601007387 */ /* 0x000fe40000100a00 */
[----:B------:R-:W2:Y:S02]  /*27090*/  LDL.LU.64 R22, [R1+0x358] ;  /* 0x0003580001167983 */ /* 0x000ea40000300a00 */
[----:B------:R-:W0:Y:S01]  /*270a0*/  LDSM.16.MT88.4 R4, [R3+0x200] ;  /* 0x000200000304783b */ /* 0x000e220000004200 */
[----:B--2---:R-:W-:Y:S03]  /*270b0*/  STL.64 [R1+0x2da0], R22 ;  /* 0x002da01601007387 */ /* 0x004fe60000100a00 */
[----:B------:R1:W-:Y:S02]  /*270c0*/  STL.64 [R1+0x2d98], R20 ;  /* 0x002d981401007387 */ /* 0x0003e40000100a00 */
[----:B-1----:R-:W3:Y:S01]  /*270d0*/  LDL.LU.64 R20, [R1+0x5b0] ;  /* 0x0005b00001147983 */ /* 0x002ee20000300a00 */
[----:B------:R-:W3:Y:S02]  /*270e0*/  LDL.LU.64 R22, [R1+0x5b8] ;  /* 0x0005b80001167983 */ /* 0x000ee40000300a00 */
[----:B----4-:R-:W-:Y:S02]  /*270f0*/  STL.64 [R1+0x2d88], R26 ;  /* 0x002d881a01007387 */ /* 0x010fe40000100a00 */
[----:B------:R1:W-:Y:S02]  /*27100*/  STL.64 [R1+0x2d80], R24 ;  /* 0x002d801801007387 */ /* 0x0003e40000100a00 */
[----:B-1----:R-:W2:Y:S01]  /*27110*/  LDL.LU.64 R24, [R1+0x5a0] ;  /* 0x0005a00001187983 */ /* 0x002ea20000300a00 */
[----:B------:R-:W2:Y:S02]  /*27120*/  LDL.LU.64 R26, [R1+0x5a8] ;  /* 0x0005a800011a7983 */ /* 0x000ea40000300a00 */
[----:B------:R-:W4:Y:S02]  /*27130*/  LDL.LU.64 R8, [R1+0x2e0] ;  /* 0x0002e00001087983 */ /* 0x000f240000300a00 */
[----:B------:R-:W2:Y:S02]  /*27140*/  LDL.LU.64 R10, [R1+0x2e8] ;  /* 0x0002e800010a7983 */ /* 0x000ea40000300a00 */
[----:B--2---:R-:W-:Y:S01]  /*27150*/  STL.64 [R1+0x2d58], R10 ;  /* 0x002d580a01007387 */ /* 0x004fe20000100a00 */
[----:B----4-:R1:W-:Y:S03]  /*27160*/  STL.64 [R1+0x2d50], R8 ;  /* 0x002d500801007387 */ /* 0x0103e60000100a00 */
[----:B-1----:R-:W2:Y:S01]  /*27170*/  LDL.LU.64 R8, [R1+0x560] ;  /* 0x0005600001087983 */ /* 0x002ea20000300a00 */
[----:B------:R-:W4:Y:S01]  /*27180*/  LDL.LU.64 R10, [R1+0x568] ;  /* 0x00056800010a7983 */ /* 0x000f220000300a00 */
[----:B---3--:R-:W-:Y:S01]  /*27190*/  HMMA.16816.F32 R20, R12, R16, R20 ;  /* 0x000000100c14723c */ /* 0x008fe20000001814 */
[----:B------:R-:W-:-:S02]  /*271a0*/  IMAD.MOV.U32 R2, RZ, RZ, R16 ;  /* 0x000000ffff027224 */ /* 0x000fc400078e0010 */
[----:B------:R-:W-:Y:S02]  /*271b0*/  IMAD.MOV.U32 R0, RZ, RZ, R17 ;  /* 0x000000ffff007224 */ /* 0x000fe400078e0011 */
[----:B------:R-:W1:Y:S04]  /*271c0*/  LDSM.16.MT88.4 R16, [R3+0x280] ;  /* 0x000280000310783b */ /* 0x000e680000004200 */
[----:B----4-:R-:W-:Y:S01]  /*271d0*/  STL.64 [R1+0x2d78], R10 ;  /* 0x002d780a01007387 */ /* 0x010fe20000100a00 */
[----:B--2---:R2:W-:Y:S03]  /*271e0*/  STL.64 [R1+0x2d70], R8 ;  /* 0x002d700801007387 */ /* 0x0045e60000100a00 */
[----:B--2---:R-:W2:Y:S01]  /*271f0*/  LDL.LU.64 R8, [R1+0x310] ;  /* 0x0003100001087983 */ /* 0x004ea20000300a00 */
[----:B------:R-:W2:Y:S02]  /*27200*/  LDL.LU.64 R10, [R1+0x318] ;  /* 0x00031800010a7983 */ /* 0x000ea40000300a00 */
[----:B0-----:R-:W-:Y:S02]  /*27210*/  STL.64 [R1+0x2cc8], R6 ;  /* 0x002cc80601007387 */ /* 0x001fe40000100a00 */
[----:B------:R0:W-:Y:S02]  /*27220*/  STL.64 [R1+0x2cc0], R4 ;  /* 0x002cc00401007387 */ /* 0x0001e40000100a00 */
[----:B0-----:R-:W3:Y:S03]  /*27230*/  LDL.64 R4, [R1] ;  /* 0x0000000001047983 */ /* 0x001ee60000100a00 */
[----:B------:R-:W-:Y:S02]  /*27240*/  STL.64 [R1+0x320], R20 ;  /* 0x0003201401007387 */ /* 0x000fe40000100a00 */
[----:B------:R0:W-:Y:S02]  /*27250*/  STL.64 [R1+0x328], R22 ;  /* 0x0003281601007387 */ /* 0x0001e40000100a00 */
[----:B0-----:R-:W3:Y:S01]  /*27260*/  LDL.LU.64 R22, [R1+0x2da0] ;  /* 0x002da00001167983 */ /* 0x001ee20000300a00 */
[----:B------:R-:W3:Y:S02]  /*27270*/  LDL.LU.64 R20, [R1+0x2d98] ;  /* 0x002d980001147983 */ /* 0x000ee40000300a00 */
[----:B-1----:R-:W-:Y:S02]  /*27280*/  STL.64 [R1+0x2c90], R18 ;  /* 0x002c901201007387 */ /* 0x002fe40000100a00 */
[----:B------:R-:W-:Y:S01]  /*27290*/  STL.64 [R1+0x2c88], R16 ;  /* 0x002c881001007387 */ /* 0x000fe20000100a00 */
[C---:B---3--:R-:W-:Y:S11]  /*272a0*/  HMMA.16816.F32 R20, R12.reuse, R4, R20 ;  /* 0x000000040c14723c */ /* 0x048ff60000001814 */
[----:B------:R-:W-:Y:S11]  /*272b0*/  @!UPT UIADD3 URZ, URZ, URZ, URZ ;  /* 0x0000003f3f3ff290 */ /* 0x000ff6000fffe03f */
[----:B------:R-:W-:Y:S01]  /*272c0*/  @!UPT UIADD3 URZ, URZ, URZ, URZ ;  /* 0x0000003f3f3ff290 */ /* 0x000fe2000fffe03f */
[----:B------:R0:W-:Y:S01]  /*272d0*/  STL.64 [R1+0x350], R20 ;  /* 0x0003501401007387 */ /* 0x0001e20000100a00 */
[----:B------:R-:W-:Y:S03]  /*272e0*/  STL.64 [R1+0x358], R22 ;  /* 0x0003581601007387 */ /* 0x000fe60000100a00 */
[----:B0-----:R-:W3:Y:S02]  /*272f0*/  LDL.LU.64 R20, [R1+0x2d90] ;  /* 0x002d900001147983 */ /* 0x001ee40000300a00 */
[C---:B---3--:R-:W-:Y:S11]  /*27300*/  HMMA.16816.F32 R24, R12.reuse, R20, R24 ;  /* 0x000000140c18723c */ /* 0x048ff60000001818 */
[----:B------:R-:W-:Y:S11]  /*27310*/  @!UPT UIADD3 URZ, URZ, URZ, URZ ;  /* 0x0000003f3f3ff290 */ /* 0x000ff6000fffe03f */
[----:B------:R-:W-:Y:S01]  /*27320*/  @!UPT UIADD3 URZ, URZ, URZ, URZ ;  /* 0x0000003f3f3ff290 */ /* 0x000fe2000fffe03f */
[----:B------:R-:W-:Y:S01]  /*27330*/  STL.64 [R1+0x340], R24 ;  /* 0x0003401801007387 */ /* 0x000fe20000100a00 */
[----:B------:R0:W-:Y:S03]  /*27340*/  STL.64 [R1+0x348], R26 ;  /* 0x0003481a01007387 */ /* 0x0001e60000100a00 */
[----:B0-----:R-:W3:Y:S01]  /*27350*/  LDL.LU.64 R26, [R1+0x2d88] ;  /* 0x002d8800011a7983 */ /* 0x001ee20000300a00 */
[----:B------:R-:W2:Y:S02]  /*27360*/  LDL.LU.64 R24, [R1+0x2d80] ;  /* 0x002d800001187983 */ /* 0x000ea40000300a00 */
[----:B--2---:R-:W-:Y:S01]  /*27370*/  HMMA.16816.F32 R12, R12, R24, R8 ;  /* 0x000000180c0c723c */ /* 0x004fe20000001808 */
[----:B------:R-:W2:Y:S01]  /*27380*/  LDL.LU.64 R10, [R1+0x2d78] ;  /* 0x002d7800010a7983 */ /* 0x000ea20000300a00 */
[----:B------:R-:W2:Y:S11]  /*27390*/  LDL.LU.64 R8, [R1+0x2d70] ;  /* 0x002d700001087983 */ /* 0x000eb60000300a00 */
[----:B------:R-:W-:Y:S10]  /*273a0*/  @!UPT UIADD3 URZ, URZ, URZ, URZ ;  /* 0x0000003f3f3ff290 */ /* 0x000ff4000fffe03f */
[----:B------:R-:W-:Y:S01]  /*273b0*/  STL.64 [R1+0x310], R12 ;  /* 0x0003100c01007387 */ /* 0x000fe20000100a00 */
[----:B------:R0:W-:Y:S03]  /*273c0*/  STL.64 [R1+0x318], R14 ;  /* 0x0003180e01007387 */ /* 0x0001e60000100a00 */
[----:B0-----:R-:W2:Y:S01]  /*273d0*/  LDL.LU.64 R14, [R1+0x2d68] ;  /* 0x002d6800010e7983 */ /* 0x001ea20000300a00 */
[----:B------:R-:W2:Y:S02]  /*273e0*/  LDL.LU.64 R12, [R1+0x2d60] ;  /* 0x002d6000010c7983 */ /* 0x000ea40000300a00 */
[----:B------:R-:W-:Y:S02]  /*273f0*/  IMAD.MOV.U32 R16, RZ, RZ, R2 ;  /* 0x000000ffff107224 */ /* 0x000fe400078e0002 */
[----:B------:R-:W-:-:S07]  /*27400*/  IMAD.MOV.U32 R17, RZ, RZ, R0 ;  /* 0x000000ffff117224 */ /* 0x000fce00078e0000 */
[----:B--2---:R-:W-:Y:S11]  /*27410*/  HMMA.16816.F32 R8, R12, R16, R8 ;  /* 0x000000100c08723c */ /* 0x004ff60000001808 */
[----:B------:R-:W-:Y:S11]  /*27420*/  @!UPT UIADD3 URZ, URZ, URZ, URZ ;  /* 0x0000003f3f3ff290 */ /* 0x000ff6000fffe03f */
[----:B------:R-:W-:Y:S01]  /*27430*/  @!UPT UIADD3 URZ, URZ, URZ, URZ ;  /* 0x0000003f3f3ff290 */ /* 0x000fe2000fffe03f */
[----:B------:R-:W-:Y:S01]  /*27440*/  STL.64 [R1+0x300], R8 ;  /* 0x0003000801007387 */ /* 0x000fe20000100a00 */
[----:B------:R0:W-:Y:S03]  /*27450*/  STL.64 [R1+0x308], R10 ;  /* 0x0003080a01007387 */ /* 0x0001e60000100a00 */
[----:B0-----:R-:W2:Y:S01]  /*27460*/  LDL.LU.64 R10, [R1+0x2d58] ;  /* 0x002d5800010a7983 */ /* 0x001ea20000300a00 */
[----:B------:R-:W2:Y:S02]  /*27470*/  LDL.LU.64 R8, [R1+0x2d50] ;  /* 0x002d500001087983 */ /* 0x000ea40000300a00 */
[----:B------:R0:W-:Y:S02]  /*27480*/  STL.64 [R1+0x2d48], R16 ;  /* 0x002d481001007387 */ /* 0x0001e40000100a00 */
[----:B0-----:R-:W4:Y:S01]  /*27490*/  LDL.LU.64 R16, [R1+0x2f0] ;  /* 0x0002f00001107983 */ /* 0x001f220000300a00 */
[----:B------:R-:W4:Y:S02]  /*274a0*/  LDL.LU.64 R18, [R1+0x2f8] ;  /* 0x0002f80001127983 */ /* 0x000f240000300a00 */
[----:B------:R-:W-:-:S02]  /*274b0*/  IMAD.MOV.U32 R2, RZ, RZ, R4 ;  /* 0x000000ffff027224 */ /* 0x000fc400078e0004 */
[----:B------:R-:W-:Y:S01]  /*274c0*/  IMAD.MOV.U32 R0, RZ, RZ, R5 ;  /* 0x000000ffff007224 */ /* 0x000fe200078e0005 */
[C---:B----4-:R-:W-:Y:S08]  /*274d0*/  HMMA.16816.F32 R16, R12.reuse, R4, R16 ;  /* 0x000000040c10723c */ /* 0x050ff00000001810 */
[C---:B--2---:R-:W-:Y:S11]  /*274e0*/  HMMA.16816.F32 R4, R12.reuse, R20, R8 ;  /* 0x000000140c04723c */ /* 0x044ff60000001808 */
[----:B------:R-:W-:Y:S04]  /*274f0*/  @!UPT UIADD3 URZ, URZ, URZ, URZ ;  /* 0x0000003f3f3ff290 */ /* 0x000fe8000fffe03f */
[----:B------:R0:W-:Y:S01]  /*27500*/  STL.64 [R1+0x2f0], R16 ;  /* 0x0002f01001007387 */ /* 0x0001e20000100a00 */
[----:B------:R1:W-:Y:S03]  /*27510*/  STL.64 [R1+0x2f8], R18 ;  /* 0x0002f81201007387 */ /* 0x0003e60000100a00 */
[----:B0-----:R-:W2:Y:S01]  /*27520*/  LDL.LU.64 R16, [R1+0x260] ;  /* 0x0002600001107983 */ /* 0x001ea20000300a00 */
[----:B-1----:R-:W2:Y:S03]  /*27530*/  LDL.LU.64 R18, [R1+0x268] ;  /* 0x0002680001127983 */ /* 0x002ea60000300a00 */
[----:B------:R-:W-:Y:S02]  /*27540*/  STL.64 [R1+0x2e0], R4 ;  /* 0x0002e00401007387 */ /* 0x000fe40000100a00 */
[----:B------:R-:W-:Y:S01]  /*27550*/  STL.64 [R1+0x2e8], R6 ;  /* 0x0002e80601007387 */ /* 0x000fe20000100a00 */
[----:B------:R0:W-:Y:S04]  /*27560*/  STL.64 [R1+0x2d20], R20 ;  /* 0x002d201401007387 */ /* 0x0001e80000100a00 */
[----:B0-----:R-:W4:Y:S01]  /*27570*/  LDL.LU.64 R20, [R1+0x240] ;  /* 0x0002400001147983 */ /* 0x001f220000300a00 */
[----:B------:R-:W2:Y:S03]  /*27580*/  LDL.LU.64 R22, [R1+0x248] ;  /* 0x0002480001167983 */ /* 0x000ea60000300a00 */
[----:B--2---:R-:W-:Y:S01]  /*27590*/  STL.64 [R1+0x2d30], R22 ;  /* 0x002d301601007387 */ /* 0x004fe20000100a00 */
[----:B----4-:R0:W-:Y:S03]  /*275a0*/  STL.64 [R1+0x2d28], R20 ;  /* 0x002d281401007387 */ /* 0x0101e60000100a00 */
[----:B0-----:R-:W2:Y:S01]  /*275b0*/  LDL.LU.64 R20, [R1+0x250] ;  /* 0x0002500001147983 */ /* 0x001ea20000300a00 */
[----:B------:R-:W2:Y:S02]  /*275c0*/  LDL.LU.64 R22, [R1+0x258] ;  /* 0x0002580001167983 */ /* 0x000ea40000300a00 */
[----:B------:R-:W4:Y:S02]  /*275d0*/  LDL.LU.64 R8, [R1+0x500] ;  /* 0x0005000001087983 */ /* 0x000f240000300a00 */
[----:B------:R-:W2:Y:S01]  /*275e0*/  LDL.LU.64 R10, [R1+0x508] ;  /* 0x00050800010a7983 */ /* 0x000ea20000300a00 */
[----:B------:R-:W-:Y:S01]  /*275f0*/  HMMA.16816.F32 R12, R12, R24, R16 ;  /* 0x000000180c0c723c */ /* 0x000fe20000001810 */
[----:B--2---:R-:W-:Y:S01]  /*27600*/  STL.64 [R1+0x2d18], R10 ;  /* 0x002d180a01007387 */ /* 0x004fe20000100a00 */
[----:B----4-:R0:W-:Y:S03]  /*27610*/  STL.64 [R1+0x2d10], R8 ;  /* 0x002d100801007387 */ /* 0x0101e60000100a00 */
[----:B0-----:R-:W2:Y:S01]  /*27620*/  LDL.LU.64 R8, [R1+0x230] ;  /* 0x0002300001087983 */ /* 0x001ea20000300a00 */
[----:B------:R-:W2:Y:S02]  /*27630*/  LDL.LU.64 R10, [R1+0x238] ;  /* 0x00023800010a7983 */ /* 0x000ea40000300a00 */
[----:B------:R-:W4:Y:S02]  /*27640*/  LDL.LU.64 R4, [R1+0x370] ;  /* 0x0003700001047983 */ /* 0x000f240000300a00 */
[----:B------:R-:W2:Y:S02]  /*27650*/  LDL.LU.64 R6, [R1+0x378] ;  /* 0x0003780001067983 */ /* 0x000ea40000300a00 */
[----:B--2---:R-:W-:Y:S01]  /*27660*/  STL.64 [R1+0x2cd8], R6 ;  /* 0x002cd80601007387 */ /* 0x004fe20000100a00 */
[----:B----4-:R-:W-:Y:S02]  /*27670*/  STL.64 [R1+0x2cd0], R4 ;  /* 0x002cd00401007387 */ /* 0x010fe40000100a00 */
[----:B------:R-:W2:Y:S08]  /*27680*/  LDL.LU.64 R16, [R1+0x2d48] ;  /* 0x002d480001107983 */ /* 0x000eb00000300a00 */
[----:B------:R-:W-:Y:S01]  /*27690*/  STL.64 [R1+0x260], R12 ;  /* 0x0002600c01007387 */ /* 0x000fe20000100a00 */
[----:B------:R0:W-:Y:S04]  /*276a0*/  STL.64 [R1+0x268], R14 ;  /* 0x0002680e01007387 */ /* 0x0001e80000100a00 */
[----:B0-----:R-:W2:Y:S01]  /*276b0*/  LDL.LU.64 R14, [R1+0x2d40] ;  /* 0x002d4000010e7983 */ /* 0x001ea20000300a00 */
[----:B------:R-:W2:Y:S02]  /*276c0*/  LDL.LU.64 R12, [R1+0x2d38] ;  /* 0x002d3800010c7983 */ /* 0x000ea40000300a00 */
[C---:B--2---:R-:W-:Y:S01]  /*276d0*/  HMMA.16816.F32 R16, R12.reuse, R16, R20 ;  /* 0x000000100c10723c */ /* 0x044fe20000001814 */
[----:B------:R-:W2:Y:S01]  /*276e0*/  LDL.LU.64 R22, [R1+0x2d30] ;  /* 0x002d300001167983 */ /* 0x000ea20000300a00 */
[----:B------:R-:W2:Y:S11]  /*276f0*/  LDL.LU.64 R20, [R1+0x2d28] ;  /* 0x002d280001147983 */ /* 0x000eb60000300a00 */
[----:B------:R-:W-:Y:S10]  /*27700*/  @!UPT UIADD3 URZ, URZ, URZ, URZ ;  /* 0x0000003f3f3ff290 */ /* 0x000ff4000fffe03f */
[----:B------:R0:W-:Y:S01]  /*27710*/  STL.64 [R1+0x250], R16 ;  /* 0x0002501001007387 */ /* 0x0001e20000100a00 */
[----:B------:R1:W-:Y:S03]  /*27720*/  STL.64 [R1+0x258], R18 ;  /* 0x0002581201007387 */ /* 0x0003e60000100a00 */
[----:B0-----:R-:W4:Y:S01]  /*27730*/  LDL.LU.64 R16, [R1+0x360] ;  /* 0x0003600001107983 */ /* 0x001f220000300a00 */
[----:B-1----:R-:W2:Y:S02]  /*27740*/  LDL.LU.64 R18, [R1+0x368] ;  /* 0x0003680001127983 */ /* 0x002ea40000300a00 */
[----:B------:R-:W-:Y:S02]  /*27750*/  IMAD.MOV.U32 R4, RZ, RZ, R2 ;  /* 0x000000ffff047224 */ /* 0x000fe400078e0002 */
[----:B------:R-:W-:Y:S01]  /*27760*/  IMAD.MOV.U32 R5, RZ, RZ, R0 ;  /* 0x000000ffff057224 */ /* 0x000fe200078e0000 */
[----:B--2---:R-:W-:Y:S01]  /*27770*/  STL.64 [R1+0x2ce8], R18 ;  /* 0x002ce81201007387 */ /* 0x004fe20000100a00 */
[----:B----4-:R0:W-:Y:S03]  /*27780*/  STL.64 [R1+0x2ce0], R16 ;  /* 0x002ce01001007387 */ /* 0x0101e60000100a00 */
[----:B0-----:R-:W2:Y:S01]  /*27790*/  LDL.LU.64 R16, [R1+0x330] ;  /* 0x0003300001107983 */ /* 0x001ea20000300a00 */
[----:B------:R-:W4:Y:S01]  /*277a0*/  LDL.LU.64 R18, [R1+0x338] ;  /* 0x0003380001127983 */ /* 0x000f220000300a00 */
[C---:B------:R-:W-:Y:S02]  /*277b0*/  HMMA.16816.F32 R20, R12.reuse, R4, R20 ;  /* 0x000000040c14723c */ /* 0x040fe40000001814 */
[----:B----4-:R-:W-:Y:S01]  /*277c0*/  STL.64 [R1+0x2cf8], R18 ;  /* 0x002cf81201007387 */ /* 0x010fe20000100a00 */
[----:B--2---:R0:W-:Y:S03]  /*277d0*/  STL.64 [R1+0x2cf0], R16 ;  /* 0x002cf01001007387 */ /* 0x0041e60000100a00 */
[----:B0-----:R-:W2:Y:S11]  /*277e0*/  LDL.64 R16, [R1+0x10] ;  /* 0x0000100001107983 */ /* 0x001eb60000100a00 */
[----:B------:R-:W-:Y:S06]  /*277f0*/  @!UPT UIADD3 URZ, URZ, URZ, URZ ;  /* 0x0000003f3f3ff290 */ /* 0x000fec000fffe03f */
        /* <DEDUP_REMOVED lines=8> */
[----:B0-----:R-:W4:Y:S01]  /*27880*/  LDL.LU.64 R10, [R1+0x2d18] ;  /* 0x002d1800010a7983 */ /* 0x001f220000300a00 */
[----:B------:R-:W4:Y:S02]  /*27890*/  LDL.LU.64 R8, [R1+0x2d10] ;  /* 0x002d100001087983 */ /* 0x000f240000300a00 */
[----:B----4-:R-:W-:Y:S01]  /*278a0*/  HMMA.16816.F32 R8, R12, R24, R8 ;  /* 0x000000180c08723c */ /* 0x010fe20000001808 */
[----:B------:R-:W2:Y:S01]  /*278b0*/  LDL.LU.64 R12, [R1+0x2d0] ;  /* 0x0002d000010c7983 */ /* 0x000ea20000300a00 */
[----:B------:R-:W2:Y:S11]  /*278c0*/  LDL.LU.64 R14, [R1+0x2d8] ;  /* 0x0002d800010e7983 */ /* 0x000eb60000300a00 */
[----:B------:R-:W-:Y:S10]  /*278d0*/  @!UPT UIADD3 URZ, URZ, URZ, URZ ;  /* 0x0000003f3f3ff290 */ /* 0x000ff4000fffe03f */
[----:B------:R-:W-:Y:S01]  /*278e0*/  STL.64 [R1+0x200], R8 ;  /* 0x0002000801007387 */ /* 0x000fe20000100a00 */
[----:B------:R-:W-:Y:S02]  /*278f0*/  STL.64 [R1+0x208], R10 ;  /* 0x0002080a01007387 */ /* 0x000fe40000100a00 */
[----:B------:R-:W0:Y:S04]  /*27900*/  LDSM.16.MT88.4 R8, [R3+0x300] ;  /* 0x000300000308783b */ /* 0x000e280000004200 */
[----:B0-----:R-:W-:Y:S02]  /*27910*/  IMAD.MOV.U32 R2, RZ, RZ, R10 ;  /* 0x000000ffff027224 */ /* 0x001fe400078e000a */
[----:B------:R-:W-:Y:S02]  /*27920*/  IMAD.MOV.U32 R0, RZ, RZ, R11 ;  /* 0x000000ffff007224 */ /* 0x000fe400078e000b */
[----:B------:R-:W-:-:S02]  /*27930*/  IMAD.MOV.U32 R29, RZ, RZ, R8 ;  /* 0x000000ffff1d7224 */ /* 0x000fc400078e0008 */
[----:B------:R-:W-:Y:S01]  /*27940*/  IMAD.MOV.U32 R28, RZ, RZ, R9 ;  /* 0x000000ffff1c7224 */ /* 0x000fe200078e0009 */
[----:B------:R-:W2:Y:S01]  /*27950*/  LDL.LU.64 R10, [R1+0x2d08] ;  /* 0x002d0800010a7983 */ /* 0x000ea20000300a00 */
[----:B------:R-:W2:Y:S02]  /*27960*/  LDL.LU.64 R8, [R1+0x2d00] ;  /* 0x002d000001087983 */ /* 0x000ea40000300a00 */
[C---:B--2---:R-:W-:Y:S11]  /*27970*/  HMMA.16816.F32 R12, R8.reuse, R16, R12 ;  /* 0x00000010080c723c */ /* 0x044ff6000000180c */
[----:B------:R-:W-:Y:S11]  /*27980*/  @!UPT UIADD3 URZ, URZ, URZ, URZ ;  /* 0x0000003f3f3ff290 */ /* 0x000ff6000fffe03f */
[----:B------:R-:W-:Y:S01]  /*27990*/  @!UPT UIADD3 URZ, URZ, URZ, URZ ;  /* 0x0000003f3f3ff290 */ /* 0x000fe2000fffe03f */
[----:B------:R0:W-:Y:S01]  /*279a0*/  STL.64 [R1+0x2d0], R12 ;  /* 0x0002d00c01007387 */ /* 0x0001e20000100a00 */
[----:B------:R-:W-:Y:S02]  /*279b0*/  STL.64 [R1+0x2d8], R14 ;  /* 0x0002d80e01007387 */ /* 0x000fe40000100a00 */
[----:B------:R-:W2:Y:S02]  /*279c0*/  LDL.LU.64 R18, [R1+0x2cf8] ;  /* 0x002cf80001127983 */ /* 0x000ea40000300a00 */
[----:B0-----:R-:W-:Y:S02]  /*279d0*/  IMAD.MOV.U32 R13, RZ, RZ, R16 ;  /* 0x000000ffff0d7224 */ /* 0x001fe400078e0010 */
[----:B------:R-:W-:Y:S02]  /*279e0*/  IMAD.MOV.U32 R12, RZ, RZ, R17 ;  /* 0x000000ffff0c7224 */ /* 0x000fe400078e0011 */
[----:B------:R-:W2:Y:S02]  /*279f0*/  LDL.LU.64 R16, [R1+0x2cf0] ;  /* 0x002cf00001107983 */ /* 0x000ea40000300a00 */
[C---:B--2---:R-:W-:Y:S02]  /*27a00*/  HMMA.16816.F32 R4, R8.reuse, R4, R16 ;  /* 0x000000040804723c */ /* 0x044fe40000001810 */
[----:B------:R-:W2:Y:S01]  /*27a10*/  LDL.LU.64 R18, [R1+0x2ce8] ;  /* 0x002ce80001127983 */ /* 0x000ea20000300a00 */
[----:B------:R-:W2:Y:S11]  /*27a20*/  LDL.LU.64 R16, [R1+0x2ce0] ;  /* 0x002ce00001107983 */ /* 0x000eb60000300a00 */
[----:B------:R-:W-:Y:S09]  /*27a30*/  @!UPT UIADD3 URZ, URZ, URZ, URZ ;  /* 0x0000003f3f3ff290 */ /* 0x000ff2000fffe03f */
[----:B------:R-:W-:Y:S01]  /*27a40*/  STL.64 [R1+0x330], R4 ;  /* 0x0003300401007387 */ /* 0x000fe20000100a00 */
[----:B------:R0:W-:Y:S03]  /*27a50*/  STL.64 [R1+0x338], R6 ;  /* 0x0003380601007387 */ /* 0x0001e60000100a00 */
[----:B0-----:R-:W4:Y:S01]  /*27a60*/  LDL.LU.64 R6, [R1+0x2cd8] ;  /* 0x002cd80001067983 */ /* 0x001f220000300a00 */
        /* <DEDUP_REMOVED lines=9> */
[----:B0-----:R-:W3:Y:S01]  /*27b00*/  LDL.LU.64 R20, [R1] ;  /* 0x0000000001147983 */ /* 0x001ee20000300a00 */
[----:B--2---:R-:W-:Y:S03]  /*27b10*/  HMMA.16816.F32 R8, R8, R24, R16 ;  /* 0x000000180808723c */ /* 0x004fe60000001810 */
[----:B---3--:R0:W-:Y:S04]  /*27b20*/  STL.64 [R1+0x2cb0], R20 ;  /* 0x002cb01401007387 */ /* 0x0081e80000100a00 */
[----:B0-----:R-:W4:Y:S01]  /*27b30*/  LDL.LU.64 R20, [R1+0x470] ;  /* 0x0004700001147983 */ /* 0x001f220000300a00 */
[----:B------:R-:W4:Y:S11]  /*27b40*/  LDL.LU.64 R22, [R1+0x478] ;  /* 0x0004780001167983 */ /* 0x000f360000300a00 */
[----:B------:R-:W-:Y:S04]  /*27b50*/  @!UPT UIADD3 URZ, URZ, URZ, URZ ;  /* 0x0000003f3f3ff290 */ /* 0x000fe8000fffe03f */
[----:B------:R0:W-:Y:S02]  /*27b60*/  STL.64 [R1+0x360], R8 ;  /* 0x0003600801007387 */ /* 0x0001e40000100a00 */
[----:B0-----:R-:W-:Y:S02]  /*27b70*/  IMAD.MOV.U32 R8, RZ, RZ, R13 ;  /* 0x000000ffff087224 */ /* 0x001fe400078e000d */
[----:B------:R-:W-:Y:S02]  /*27b80*/  IMAD.MOV.U32 R9, RZ, RZ, R12 ;  /* 0x000000ffff097224 */ /* 0x000fe400078e000c */
[----:B------:R-:W0:Y:S04]  /*27b90*/  LDSM.16.MT88.4 R12, [R3+0x380] ;  /* 0x00038000030c783b */ /* 0x000e280000004200 */
[----:B------:R-:W-:Y:S01]  /*27ba0*/  STL.64 [R1+0x368], R10 ;  /* 0x0003680a01007387 */ /* 0x000fe20000100a00 */
[----:B------:R-:W-:Y:S02]  /*27bb0*/  STL.64 [R1+0x2ca8], R26 ;  /* 0x002ca81a01007387 */ /* 0x000fe40000100a00 */
[----:B------:R1:W-:Y:S02]  /*27bc0*/  STL.64 [R1+0x2ca0], R24 ;  /* 0x002ca01801007387 */ /* 0x0003e40000100a00 */
[----:B-1----:R-:W2:Y:S01]  /*27bd0*/  LDL.LU.64 R24, [R1+0x460] ;  /* 0x0004600001187983 */ /* 0x002ea20000300a00 */
[----:B------:R-:W2:Y:S02]  /*27be0*/  LDL.LU.64 R26, [R1+0x468] ;  /* 0x00046800011a7983 */ /* 0x000ea40000300a00 */
[----:B------:R-:W3:Y:S02]  /*27bf0*/  LDL.LU.64 R16, [R1+0x3c0] ;  /* 0x0003c00001107983 */ /* 0x000ee40000300a00 */
[----:B------:R-:W3:Y:S01]  /*27c00*/  LDL.LU.64 R18, [R1+0x3c8] ;  /* 0x0003c80001127983 */ /* 0x000ee20000300a00 */
[----:B------:R-:W2:Y:S04]  /*27c10*/  LDL.LU R3, [R1+0x2cb8] ;  /* 0x002cb80001037983 */ /* 0x000ea80000300800 */
[----:B0-----:R0:W-:Y:S01]  /*27c20*/  STL.64 [R1+0x2c30], R14 ;  /* 0x002c300e01007387 */ /* 0x0011e20000100a00 */
[----:B------:R1:W-:Y:S02]  /*27c30*/  STL.64 [R1+0x2c28], R12 ;  /* 0x002c280c01007387 */ /* 0x0003e40000100a00 */
[----:B0-----:R-:W-:-:S02]  /*27c40*/  IMAD.MOV.U32 R14, RZ, RZ, R2 ;  /* 0x000000ffff0e7224 */ /* 0x001fc400078e0002 */
[----:B------:R-:W-:Y:S02]  /*27c50*/  IMAD.MOV.U32 R15, RZ, RZ, R0 ;  /* 0x000000ffff0f7224 */ /* 0x000fe400078e0000 */
[----:B-1----:R-:W-:Y:S02]  /*27c60*/  IMAD.MOV.U32 R12, RZ, RZ, R29 ;  /* 0x000000ffff0c7224 */ /* 0x002fe400078e001d */
[----:B------:R-:W-:Y:S01]  /*27c70*/  IMAD.MOV.U32 R13, RZ, RZ, R28 ;  /* 0x000000ffff0d7224 */ /* 0x000fe200078e001c */
[----:B------:R-:W-:Y:S04]  /*27c80*/  STL.64 [R1+0x2c68], R14 ;  /* 0x002c680e01007387 */ /* 0x000fe80000100a00 */
        /* <DEDUP_REMOVED lines=16> */
[----:B------:R-:W4:Y:S02]  /*27d90*/  LDL.LU.64 R24, [R1+0x2ca0] ;  /* 0x002ca00001187983 */ /* 0x000f240000300a00 */
[----:B------:R-:W3:Y:S02]  /*27da0*/  LDL.LU.64 R20, [R1+0x2c98] ;  /* 0x002c980001147983 */ /* 0x000ee40000300a00 */
[C---:B---3--:R-:W-:Y:S11]  /*27db0*/  HMMA.16816.F32 R16, R4.reuse, R20, R16 ;  /* 0x000000140410723c */ /* 0x048ff60000001810 */
[----:B------:R-:W-:Y:S11]  /*27dc0*/  @!UPT UIADD3 URZ, URZ, URZ, URZ ;  /* 0x0000003f3f3ff290 */ /* 0x000ff6000fffe03f */
[----:B------:R-:W-:Y:S01]  /*27dd0*/  @!UPT UIADD3 URZ, URZ, URZ, URZ ;  /* 0x0000003f3f3ff290 */ /* 0x000fe2000fffe03f */
[----:B------:R-:W-:Y:S01]  /*27de0*/  STL.64 [R1+0x3c0], R16 ;  /* 0x0003c01001007387 */ /* 0x000fe20000100a00 */
[----:B------:R0:W-:Y:S03]  /*27df0*/  STL.64 [R1+0x3c8], R18 ;  /* 0x0003c81201007387 */ /* 0x0001e60000100a00 */
[----:B0-----:R-:W3:Y:S01]  /*27e00*/  LDL.LU.64 R18, [R1+0x2c90] ;  /* 0x002c900001127983 */ /* 0x001ee20000300a00 */
[----:B------:R-:W3:Y:S02]  /*27e10*/  LDL.LU.64 R16, [R1+0x2c88] ;  /* 0x002c880001107983 */ /* 0x000ee40000300a00 */
[----:B------:R0:W-:Y:S02]  /*27e20*/  STL.64 [R1+0x2c80], R20 ;  /* 0x002c801401007387 */ /* 0x0001e40000100a00 */
[----:B0-----:R-:W4:Y:S01]  /*27e30*/  LDL.LU.64 R20, [R1+0x450] ;  /* 0x0004500001147983 */ /* 0x001f220000300a00 */
[----:B------:R-:W4:Y:S02]  /*27e40*/  LDL.LU.64 R22, [R1+0x458] ;  /* 0x0004580001167983 */ /* 0x000f240000300a00 */
[----:B----4-:R-:W-:Y:S01]  /*27e50*/  HMMA.16816.F32 R4, R4, R24, R20 ;  /* 0x000000180404723c */ /* 0x010fe20000001814 */
[----:B------:R-:W4:Y:S01]  /*27e60*/  LDL.LU.64 R20, [R1+0x3f0] ;  /* 0x0003f00001147983 */ /* 0x000f220000300a00 */
[----:B------:R-:W4:Y:S11]  /*27e70*/  LDL.LU.64 R22, [R1+0x3f8] ;  /* 0x0003f80001167983 */ /* 0x000f360000300a00 */
[----:B------:R-:W-:Y:S10]  /*27e80*/  @!UPT UIADD3 URZ, URZ, URZ, URZ ;  /* 0x0000003f3f3ff290 */ /* 0x000ff4000fffe03f */
[----:B------:R-:W-:Y:S01]  /*27e90*/  STL.64 [R1+0x3b0], R4 ;  /* 0x0003b00401007387 */ /* 0x000fe20000100a00 */
[----:B------:R3:W-:Y:S02]  /*27ea0*/  STL.64 [R1+0x3b8], R6 ;  /* 0x0003b80601007387 */ /* 0x0007e40000100a00 */
[----:B---3--:R-:W-:Y:S01]  /*27eb0*/  HMMA.16816.F32 R4, R16, R8, R12 ;  /* 0x000000081004723c */ /* 0x008fe2000000180c */
[----:B------:R-:W0:Y:S04]  /*27ec0*/  LDSM.16.MT88.4 R8, [R3+0x4000] ;  /* 0x004000000308783b */ /* 0x000e280000004200 */
[----:B--2---:R-:W-:Y:S01]  /*27ed0*/  STL.64 [R1+0x2c78], R26 ;  /* 0x002c781a01007387 */ /* 0x004fe20000100a00 */
[----:B------:R1:W-:Y:S03]  /*27ee0*/  STL.64 [R1+0x2c70], R24 ;  /* 0x002c701801007387 */ /* 0x0003e60000100a00 */
[----:B-1----:R-:W2:Y:S01]  /*27ef0*/  LDL.LU.64 R24, [R1+0x420] ;  /* 0x0004200001187983 */ /* 0x002ea20000300a00 */
[----:B------:R-:W2:Y:S11]  /*27f00*/  LDL.LU.64 R26, [R1+0x428] ;  /* 0x00042800011a7983 */ /* 0x000eb60000300a00 */
[----:B------:R-:W-:Y:S02]  /*27f10*/  @!UPT UIADD3 URZ, URZ, URZ, URZ ;  /* 0x0000003f3f3ff290 */ /* 0x000fe4000fffe03f */
[----:B------:R-:W-:Y:S01]  /*27f20*/  STL.64 [R1+0x3e0], R4 ;  /* 0x0003e00401007387 */ /* 0x000fe20000100a00 */
[----:B------:R-:W-:Y:S02]  /*27f30*/  STL.64 [R1+0x3e8], R6 ;  /* 0x0003e80601007387 */ /* 0x000fe40000100a00 */
[----:B------:R-:W1:Y:S04]  /*27f40*/  LDSM.16.MT88.4 R4, [R3+0x4080] ;  /* 0x004080000304783b */ /* 0x000e680000004200 */
[----:B------:R-:W3:Y:S01]  /*27f50*/  LDL.LU.64 R12, [R1+0x430] ;  /* 0x00043000010c7983 */ /* 0x000ee20000300a00 */
[----:B------:R-:W3:Y:S04]  /*27f60*/  LDL.LU.64 R14, [R1+0x438] ;  /* 0x00043800010e7983 */ /* 0x000ee80000300a00 */
[----:B0-----:R-:W-:Y:S01]  /*27f70*/  STL.64 [R1+0x2c00], R10 ;  /* 0x002c000a01007387 */ /* 0x001fe20000100a00 */
[----:B------:R0:W-:Y:S02]  /*27f80*/  STL.64 [R1+0x2bf8], R8 ;  /* 0x002bf80801007387 */ /* 0x0001e40000100a00 */
[----:B0-----:R-:W-:-:S02]  /*27f90*/  IMAD.MOV.U32 R8, RZ, RZ, R2 ;  /* 0x000000ffff087224 */ /* 0x001fc400078e0002 */
[----:B------:R-:W-:Y:S01]  /*27fa0*/  IMAD.MOV.U32 R9, RZ, RZ, R0 ;  /* 0x000000ffff097224 */ /* 0x000fe200078e0000 */
[----:B-1----:R-:W-:Y:S01]  /*27fb0*/  STL.64 [R1+0x2bb8], R6 ;  /* 0x002bb80601007387 */ /* 0x002fe20000100a00 */
[----:B------:R0:W-:Y:S03]  /*27fc0*/  STL.64 [R1+0x2bb0], R4 ;  /* 0x002bb00401007387 */ /* 0x0001e60000100a00 */
[----:B0-----:R-:W2:Y:S01]  /*27fd0*/  LDL.LU.64 R4, [R1+0x400] ;  /* 0x0004000001047983 */ /* 0x001ea20000300a00 */
[----:B------:R-:W2:Y:S01]  /*27fe0*/  LDL.LU.64 R6, [R1+0x408] ;  /* 0x0004080001067983 */ /* 0x000ea20000300a00 */
[C---:B----4-:R-:W-:Y:S11]  /*27ff0*/  HMMA.16816.F32 R20, R16.reuse, R8, R20 ;  /* 0x000000081014723c */ /* 0x050ff60000001814 */
[----:B------:R-:W-:Y:S11]  /*28000*/  @!UPT UIADD3 URZ, URZ, URZ, URZ ;  /* 0x0000003f3f3ff290 */ /* 0x000ff6000fffe03f */
[----:B------:R-:W-:Y:S01]  /*28010*/  @!UPT UIADD3 URZ, URZ, URZ, URZ ;  /* 0x0000003f3f3ff290 */ /* 0x000fe2000fffe03f */
[----:B------:R-:W-:Y:S01]  /*28020*/  STL.64 [R1+0x3f0], R20 ;  /* 0x0003f01401007387 */ /* 0x000fe20000100a00 */
[----:B------:R-:W-:Y:S02]  /*28030*/  STL.64 [R1+0x3f8], R22 ;  /* 0x0003f81601007387 */ /* 0x000fe40000100a00 */
[----:B------:R-:W0:Y:S02]  /*28040*/  LDSM.16.MT88.4 R20, [R3+0x4100] ;  /* 0x004100000314783b */ /* 0x000e240000004200 */
[----:B0-----:R0:W-:Y:S04]  /*28050*/  STL.64 [R1+0x20], R20 ;  /* 0x0000201401007387 */ /* 0x0011e80000100a00 */
[----:B0-----:R-:W2:Y:S02]  /*28060*/  LDL.LU.64 R20, [R1+0x2c80] ;  /* 0x002c800001147983 */ /* 0x001ea40000300a00 */
[C---:B--2---:R-:W-:Y:S11]  /*28070*/  HMMA.16816.F32 R24, R16.reuse, R20, R24 ;  /* 0x000000141018723c */ /* 0x044ff60000001818 */
[----:B------:R-:W-:Y:S11]  /*28080*/  @!UPT UIADD3 URZ, URZ, URZ, URZ ;  /* 0x0000003f3f3ff290 */ /* 0x000ff6000fffe03f */
[----:B------:R-:W-:Y:S01]  /*28090*/  @!UPT UIADD3 URZ, URZ, URZ, URZ ;  /* 0x0000003f3f3ff290 */ /* 0x000fe2000fffe03f */
[----:B------:R-:W-:Y:S01]  /*280a0*/  STL [R1+0x424], R25 ;  /* 0x0004241901007387 */ /* 0x000fe20000100800 */
[----:B------:R0:W-:Y:S02]  /*280b0*/  STL.64 [R1+0x428], R26 ;  /* 0x0004281a01007387 */ /* 0x0001e40000100a00 */
[----:B------:R-:W-:Y:S01]  /*280c0*/  IMAD.MOV.U32 R29, RZ, RZ, R24 ;  /* 0x000000ffff1d7224 */ /* 0x000fe200078e0018 */
[----:B0-----:R-:W2:Y:S01]  /*280d0*/  LDL.LU.64 R26, [R1+0x2c78] ;  /* 0x002c7800011a7983 */ /* 0x001ea20000300a00 */
[----:B------:R-:W3:Y:S03]  /*280e0*/  LDL.LU.64 R24, [R1+0x2c70] ;  /* 0x002c700001187983 */ /* 0x000ee60000300a00 */
[----:B------:R-:W-:Y:S01]  /*280f0*/  STL [R1+0x2a40], R29 ;  /* 0x002a401d01007387 */ /* 0x000fe20000100800 */
[----:B---3--:R-:W-:Y:S01]  /*28100*/  HMMA.16816.F32 R16, R16, R24, R12 ;  /* 0x000000181010723c */ /* 0x008fe2000000180c */
[----:B------:R-:W3:Y:S01]  /*28110*/  LDL.LU.64 R14, [R1+0x2c68] ;  /* 0x002c6800010e7983 */ /* 0x000ee20000300a00 */
[----:B------:R-:W3:Y:S11]  /*28120*/  LDL.LU.64 R12, [R1+0x2c60] ;  /* 0x002c6000010c7983 */ /* 0x000ef60000300a00 */
[----:B------:R-:W-:Y:S10]  /*28130*/  @!UPT UIADD3 URZ, URZ, URZ, URZ ;  /* 0x0000003f3f3ff290 */ /* 0x000ff4000fffe03f */
[----:B------:R0:W-:Y:S01]  /*28140*/  STL.64 [R1+0x430], R16 ;  /* 0x0004301001007387 */ /* 0x0001e20000100a00 */
[----:B------:R-:W-:Y:S03]  /*28150*/  STL.64 [R1+0x438], R18 ;  /* 0x0004381201007387 */ /* 0x000fe60000100a00 */
[----:B0-----:R-:W4:Y:S01]  /*28160*/  LDL.LU.64 R16, [R1+0x10] ;  /* 0x0000100001107983 */ /* 0x001f220000300a00 */
[----:B--2---:R-:W-:Y:S02]  /*28170*/  STL.64 [R1+0x2c48], R26 ;  /* 0x002c481a01007387 */ /* 0x004fe40000100a00 */
[----:B------:R0:W-:Y:S02]  /*28180*/  STL.64 [R1+0x2c40], R24 ;  /* 0x002c401801007387 */ /* 0x0001e40000100a00 */
[----:B0-----:R-:W2:Y:S01]  /*28190*/  LDL.LU.64 R24, [R1+0x440] ;  /* 0x0004400001187983 */ /* 0x001ea20000300a00 */
[----:B------:R-:W2:Y:S02]  /*281a0*/  LDL.LU.64 R26, [R1+0x448] ;  /* 0x00044800011a7983 */ /* 0x000ea40000300a00 */
[----:B------:R-:W-:Y:S01]  /*281b0*/  IMAD.MOV.U32 R28, RZ, RZ, R22 ;  /* 0x000000ffff1c7224 */ /* 0x000fe200078e0016 */
[----:B---3--:R-:W-:Y:S01]  /*281c0*/  HMMA.16816.F32 R4, R12, R8, R4 ;  /* 0x000000080c04723c */ /* 0x008fe20000001804 */
[----:B----4-:R-:W-:-:S02]  /*281d0*/  IMAD.MOV.U32 R22, RZ, RZ, R16 ;  /* 0x000000ffff167224 */ /* 0x010fc400078e0010 */
[----:B------:R-:W-:-:S05]  /*281e0*/  IMAD.MOV.U32 R29, RZ, RZ, R17 ;  /* 0x000000ffff1d7224 */ /* 0x000fca00078e0011 */
[----:B--2---:R-:W-:Y:S01]  /*281f0*/  HMMA.16816.F32 R24, R12, R16, R24 ;  /* 0x000000100c18723c */ /* 0x004fe20000001818 */
[----:B------:R-:W0:Y:S11]  /*28200*/  LDSM.16.MT88.4 R16, [R3+0x4180] ;  /* 0x004180000310783b */ /* 0x000e360000004200 */
[----:B------:R-:W-:Y:S04]  /*28210*/  @!UPT UIADD3 URZ, URZ, URZ, URZ ;  /* 0x0000003f3f3ff290 */ /* 0x000fe8000fffe03f */
[----:B------:R-:W-:Y:S02]  /*28220*/  IMAD.MOV.U32 R0, RZ, RZ, R7 ;  /* 0x000000ffff007224 */ /* 0x000fe400078e0007 */
[----:B------:R-:W-:-:S05]  /*28230*/  IMAD.MOV.U32 R2, RZ, RZ, R6 ;  /* 0x000000ffff027224 */ /* 0x000fca00078e0006 */
[----:B------:R1:W-:Y:S01]  /*28240*/  STL.64 [R1+0x440], R24 ;  /* 0x0004401801007387 */ /* 0x0003e20000100a00 */
[----:B------:R2:W-:Y:S02]  /*28250*/  STL.64 [R1+0x448], R26 ;  /* 0x0004481a01007387 */ /* 0x0005e40000100a00 */
[----:B------:R-:W-:Y:S01]  /*28260*/  STL.64 [R1+0x480], R4 ;  /* 0x0004800401007387 */ /* 0x000fe20000100a00 */
[----:B-1----:R-:W3:Y:S01]  /*28270*/  LDL.LU.64 R24, [R1+0x410] ;  /* 0x0004100001187983 */ /* 0x002ee20000300a00 */
[----:B--2---:R-:W3:Y:S02]  /*28280*/  LDL.LU.64 R26, [R1+0x418] ;  /* 0x00041800011a7983 */ /* 0x004ee40000300a00 */
[----:B------:R1:W-:Y:S02]  /*28290*/  STL.64 [R1+0x2c38], R8 ;  /* 0x002c380801007387 */ /* 0x0003e40000100a00 */
[----:B-1----:R-:W2:Y:S01]  /*282a0*/  LDL.LU.64 R8, [R1+0x3d0] ;  /* 0x0003d00001087983 */ /* 0x002ea20000300a00 */
[----:B------:R-:W2:Y:S02]  /*282b0*/  LDL.LU.64 R10, [R1+0x3d8] ;  /* 0x0003d800010a7983 */ /* 0x000ea40000300a00 */
[----:B------:R-:W4:Y:S02]  /*282c0*/  LDL.LU.64 R4, [R1+0x1c0] ;  /* 0x0001c00001047983 */ /* 0x000f240000300a00 */
[----:B------:R-:W4:Y:S01]  /*282d0*/  LDL.LU.64 R6, [R1+0x1c8] ;  /* 0x0001c80001067983 */ /* 0x000f220000300a00 */
[----:B------:R-:W-:Y:S01]  /*282e0*/  STL [R1+0x2a48], R0 ;  /* 0x002a480001007387 */ /* 0x000fe20000100800 */
[----:B------:R-:W-:Y:S02]  /*282f0*/  STL [R1+0x2a44], R2 ;  /* 0x002a440201007387 */ /* 0x000fe40000100800 */
[----:B0-----:R-:W-:Y:S02]  /*28300*/  STL.64 [R1+0x2b50], R18 ;  /* 0x002b501201007387 */ /* 0x001fe40000100a00 */
[----:B------:R0:W-:Y:S02]  /*28310*/  STL.64 [R1+0x2b48], R16 ;  /* 0x002b481001007387 */ /* 0x0001e40000100a00 */
[----:B0-----:R-:W2:Y:S01]  /*28320*/  LDL.LU R16, [R1+0x20] ;  /* 0x0000200001107983 */ /* 0x001ea20000300800 */
[----:B------:R-:W2:Y:S02]  /*28330*/  LDL.LU R17, [R1+0x24] ;  /* 0x0000240001117983 */ /* 0x000ea40000300800 */
[----:B------:R-:W-:-:S02]  /*28340*/  IMAD.MOV.U32 R18, RZ, RZ, R28 ;  /* 0x000000ffff127224 */ /* 0x000fc400078e001c */
[----:B------:R-:W-:Y:S01]  /*28350*/  IMAD.MOV.U32 R19, RZ, RZ, R23 ;  /* 0x000000ffff137224 */ /* 0x000fe200078e0017 */
[----:B------:R-:W4:Y:S01]  /*28360*/  LDL.LU R28, [R1+0x2c58] ;  /* 0x002c5800011c7983 */ /* 0x000f220000300800 */
[----:B------:R-:W4:Y:S03]  /*28370*/  LDL.LU R23, [R1+0x2c54] ;  /* 0x002c540001177983 */ /* 0x000f260000300800 */
[----:B------:R-:W-:Y:S01]  /*28380*/  STL.64 [R1+0x2b80], R18 ;  /* 0x002b801201007387 */ /* 0x000fe20000100a00 */
[----:B---3--:R-:W-:Y:S03]  /*28390*/  HMMA.16816.F32 R24, R12, R20, R24 ;  /* 0x000000140c18723c */ /* 0x008fe60000001818 */
[----:B--2---:R0:W-:Y:S02]  /*283a0*/  STL.64 [R1+0x2b78], R16 ;  /* 0x002b781001007387 */ /* 0x0041e40000100a00 */
[----:B0-----:R-:W-:-:S02]  /*283b0*/  IMAD.MOV.U32 R16, RZ, RZ, R22 ;  /* 0x000000ffff107224 */ /* 0x001fc400078e0016 */
[----:B------:R-:W2:Y:S11]  /*283c0*/  LDL.LU R22, [R1+0x2c50] ;  /* 0x002c500001167983 */ /* 0x000eb60000300800 */
[----:B------:R-:W-:Y:S05]  /*283d0*/  @!UPT UIADD3 URZ, URZ, URZ, URZ ;  /* 0x0000003f3f3ff290 */ /* 0x000fea000fffe03f */
[----:B------:R-:W-:Y:S02]  /*283e0*/  STL.64 [R1+0x4b0], R24 ;  /* 0x0004b01801007387 */ /* 0x000fe40000100a00 */
[----:B------:R0:W-:Y:S02]  /*283f0*/  STL.64 [R1+0x4b8], R26 ;  /* 0x0004b81a01007387 */ /* 0x0001e40000100a00 */
[----:B0-----:R-:W3:Y:S01]  /*28400*/  LDL.LU.64 R26, [R1+0x2c48] ;  /* 0x002c4800011a7983 */ /* 0x001ee20000300a00 */
[----:B------:R-:W2:Y:S02]  /*28410*/  LDL.LU.64 R24, [R1+0x2c40] ;  /* 0x002c400001187983 */ /* 0x000ea40000300a00 */
[----:B--2---:R-:W-:Y:S01]  /*28420*/  HMMA.16816.F32 R12, R12, R24, R8 ;  /* 0x000000180c0c723c */ /* 0x004fe20000001808 */
[----:B------:R-:W4:Y:S11]  /*28430*/  LDL.LU.64 R8, [R1+0x2c38] ;  /* 0x002c380001087983 */ /* 0x000f360000300a00 */
[----:B------:R-:W-:Y:S11]  /*28440*/  @!UPT UIADD3 URZ, URZ, URZ, URZ ;  /* 0x0000003f3f3ff290 */ /* 0x000ff6000fffe03f */
[----:B------:R-:W-:Y:S01]  /*28450*/  STL.64 [R1+0x470], R12 ;  /* 0x0004700c01007387 */ /* 0x000fe20000100a00 */
[----:B------:R0:W-:Y:S03]  /*28460*/  STL.64 [R1+0x478], R14 ;  /* 0x0004780e01007387 */ /* 0x0001e60000100a00 */
[----:B0-----:R-:W4:Y:S01]  /*28470*/  LDL.LU.64 R14, [R1+0x2c30] ;  /* 0x002c3000010e7983 */ /* 0x001f220000300a00 */
[----:B------:R-:W4:Y:S02]  /*28480*/  LDL.LU.64 R12, [R1+0x2c28] ;  /* 0x002c2800010c7983 */ /* 0x000f240000300a00 */
[----:B---3--:R-:W-:Y:S02]  /*28490*/  STL.64 [R1+0x2c10], R26 ;  /* 0x002c101a01007387 */ /* 0x008fe40000100a00 */
[----:B------:R0:W-:Y:S02]  /*284a0*/  STL.64 [R1+0x2c08], R24 ;  /* 0x002c081801007387 */ /* 0x0001e40000100a00 */
[----:B0-----:R-:W2:Y:S01]  /*284b0*/  LDL.LU.64 R24, [R1+0x3a0] ;  /* 0x0003a00001187983 */ /* 0x001ea20000300a00 */
[----:B------:R-:W2:Y:S02]  /*284c0*/  LDL.LU.64 R26, [R1+0x3a8] ;  /* 0x0003a800011a7983 */ /* 0x000ea40000300a00 */
[----:B------:R-:W-:Y:S01]  /*284d0*/  IMAD.MOV.U32 R17, RZ, RZ, R29 ;  /* 0x000000ffff117224 */ /* 0x000fe200078e001d */
[C---:B----4-:R-:W-:Y:S08]  /*284e0*/  HMMA.16816.F32 R4, R12.reuse, R8, R4 ;  /* 0x000000080c04723c */ /* 0x050ff00000001804 */
[C---:B--2---:R-:W-:Y:S01]  /*284f0*/  HMMA.16816.F32 R24, R12.reuse, R16, R24 ;  /* 0x000000100c18723c */ /* 0x044fe20000001818 */
[----:B------:R-:W2:Y:S11]  /*28500*/  LDL.LU.64 R16, [R1+0x1b0] ;  /* 0x0001b00001107983 */ /* 0x000eb60000300a00 */
[----:B------:R-:W-:Y:S11]  /*28510*/  @!UPT UIADD3 URZ, URZ, URZ, URZ ;  /* 0x0000003f3f3ff290 */ /* 0x000ff6000fffe03f */
[----:B------:R-:W-:Y:S01]  /*28520*/  STL.64 [R1+0x460], R24 ;  /* 0x0004601801007387 */ /* 0x000fe20000100a00 */
[----:B------:R-:W-:Y:S02]  /*28530*/  STL.64 [R1+0x468], R26 ;  /* 0x0004681a01007387 */ /* 0x000fe40000100a00 */
[----:B------:R-:W2:Y:S02]  /*28540*/  LDL.LU.64 R18, [R1+0x1b8] ;  /* 0x0001b80001127983 */ /* 0x000ea40000300a00 */
[----:B------:R0:W-:Y:S01]  /*28550*/  STL.64 [R1+0x4a0], R4 ;  /* 0x0004a00401007387 */ /* 0x0001e20000100a00 */
[----:B------:R1:W-:Y:S04]  /*28560*/  STL.64 [R1+0x4a8], R6 ;  /* 0x0004a80601007387 */ /* 0x0003e80000100a00 */
[----:B0-----:R-:W3:Y:S01]  /*28570*/  LDL.LU R4, [R1+0x120] ;  /* 0x0001200001047983 */ /* 0x001ee20000300800 */
[----:B------:R-:W3:Y:S02]  /*28580*/  LDL.LU R5, [R1+0x124] ;  /* 0x0001240001057983 */ /* 0x000ee40000300800 */
[----:B-1----:R-:W4:Y:S02]  /*28590*/  LDL.LU R6, [R1+0x128] ;  /* 0x0001280001067983 */ /* 0x002f240000300800 */
[----:B------:R-:W4:Y:S02]  /*285a0*/  LDL.LU R7, [R1+0x12c] ;  /* 0x00012c0001077983 */ /* 0x000f240000300800 */
[----:B----4-:R-:W-:Y:S01]  /*285b0*/  STL.64 [R1+0x2bc8], R6 ;  /* 0x002bc80601007387 */ /* 0x010fe20000100a00 */
[----:B---3--:R0:W-:Y:S03]  /*285c0*/  STL.64 [R1+0x2bc0], R4 ;  /* 0x002bc00401007387 */ /* 0x0081e60000100a00 */
[----:B0-----:R-:W3:Y:S01]  /*285d0*/  LDL.LU R4, [R1+0x130] ;  /* 0x0001300001047983 */ /* 0x001ee20000300800 */
[----:B------:R-:W3:Y:S02]  /*285e0*/  LDL.LU R5, [R1+0x134] ;  /* 0x0001340001057983 */ /* 0x000ee40000300800 */
[----:B------:R-:W4:Y:S02]  /*285f0*/  LDL.LU R6, [R1+0x138] ;  /* 0x0001380001067983 */ /* 0x000f240000300800 */
[----:B------:R-:W4:Y:S02]  /*28600*/  LDL.LU R7, [R1+0x13c] ;  /* 0x00013c0001077983 */ /* 0x000f240000300800 */
[----:B----4-:R-:W-:Y:S01]  /*28610*/  STL.64 [R1+0x2be0], R6 ;  /* 0x002be00601007387 */ /* 0x010fe20000100a00 */
[----:B---3--:R0:W-:Y:S03]  /*28620*/  STL.64 [R1+0x2bd8], R4 ;  /* 0x002bd80401007387 */ /* 0x0081e60000100a00 */
[----:B0-----:R-:W3:Y:S01]  /*28630*/  LDL.LU R4, [R1+0x140] ;  /* 0x0001400001047983 */ /* 0x001ee20000300800 */
[----:B------:R-:W3:Y:S02]  /*28640*/  LDL.LU R5, [R1+0x144] ;  /* 0x0001440001057983 */ /* 0x000ee40000300800 */
[----:B------:R-:W4:Y:S02]  /*28650*/  LDL.LU R6, [R1+0x148] ;  /* 0x0001480001067983 */ /* 0x000f240000300800 */
[----:B------:R-:W4:Y:S01]  /*28660*/  LDL.LU R7, [R1+0x14c] ;  /* 0x00014c0001077983 */ /* 0x000f220000300800 */
[----:B------:R-:W3:Y:S01]  /*28670*/  LDL.LU.64 R8, [R1+0x180] ;  /* 0x0001800001087983 */ /* 0x000ee20000300a00 */
[----:B------:R-:W3:Y:S01]  /*28680*/  LDL.LU.64 R10, [R1+0x188] ;  /* 0x00018800010a7983 */ /* 0x000ee20000300a00 */
[----:B--2---:R-:W-:Y:S02]  /*28690*/  HMMA.16816.F32 R24, R12, R20, R16 ;  /* 0x000000140c18723c */ /* 0x004fe40000001810 */
[----:B----4-:R-:W-:Y:S01]  /*286a0*/  STL.64 [R1+0x2bf0], R6 ;  /* 0x002bf00601007387 */ /* 0x010fe20000100a00 */
[----:B---3--:R0:W-:Y:S03]  /*286b0*/  STL.64 [R1+0x2be8], R4 ;  /* 0x002be80401007387 */ /* 0x0081e60000100a00 */
[----:B0-----:R-:W2:Y:S01]  /*286c0*/  LDL.LU R4, [R1+0x150] ;  /* 0x0001500001047983 */ /* 0x001ea20000300800 */
[----:B------:R-:W2:Y:S02]  /*286d0*/  LDL.LU R5, [R1+0x154] ;  /* 0x0001540001057983 */ /* 0x000ea40000300800 */
[----:B------:R-:W2:Y:S02]  /*286e0*/  LDL.LU R6, [R1+0x158] ;  /* 0x0001580001067983 */ /* 0x000ea40000300800 */
[----:B------:R-:W2:Y:S01]  /*286f0*/  LDL.LU R7, [R1+0x15c] ;  /* 0x00015c0001077983 */ /* 0x000ea20000300800 */
[----:B------:R-:W3:Y:S11]  /*28700*/  LDL.LU R16, [R1+0xf0] ;  /* 0x0000f00001107983 */ /* 0x000ef60000300800 */
[----:B------:R-:W-:Y:S02]  /*28710*/  STL.64 [R1+0x490], R24 ;  /* 0x0004901801007387 */ /* 0x000fe40000100a00 */
[----:B------:R-:W-:Y:S02]  /*28720*/  STL.64 [R1+0x498], R26 ;  /* 0x0004981a01007387 */ /* 0x000fe40000100a00 */
[----:B------:R-:W0:Y:S01]  /*28730*/  LDSM.16.MT88.4 R24, [R3+0x4200] ;  /* 0x004200000318783b */ /* 0x000e220000004200 */
[----:B------:R-:W-:-:S02]  /*28740*/  IMAD.MOV.U32 R18, RZ, RZ, R23 ;  /* 0x000000ffff127224 */ /* 0x000fc400078e0017 */
[----:B------:R-:W-:Y:S02]  /*28750*/  IMAD.MOV.U32 R19, RZ, RZ, R28 ;  /* 0x000000ffff137224 */ /* 0x000fe400078e001c */
[----:B------:R-:W-:Y:S02]  /*28760*/  IMAD.MOV.U32 R17, RZ, RZ, R22 ;  /* 0x000000ffff117224 */ /* 0x000fe400078e0016 */
[----:B------:R-:W4:Y:S01]  /*28770*/  LDL.LU R22, [R1+0x2c20] ;  /* 0x002c200001167983 */ /* 0x000f220000300800 */
[----:B------:R-:W4:Y:S02]  /*28780*/  LDL.LU R23, [R1+0x2c1c] ;  /* 0x002c1c0001177983 */ /* 0x000f240000300800 */
[----:B------:R-:W2:Y:S02]  /*28790*/  LDL.LU R28, [R1+0x2c18] ;  /* 0x002c1800011c7983 */ /* 0x000ea40000300800 */
[----:B------:R1:W-:Y:S02]  /*287a0*/  STL.64 [R1+0x2b90], R18 ;  /* 0x002b901201007387 */ /* 0x0003e40000100a00 */
[----:B0-----:R-:W-:Y:S01]  /*287b0*/  IMAD.MOV.U32 R29, RZ, RZ, R27 ;  /* 0x000000ffff1d7224 */ /* 0x001fe200078e001b */
[----:B---3--:R-:W-:Y:S01]  /*287c0*/  STL.64 [R1+0x2b88], R16 ;  /* 0x002b881001007387 */ /* 0x008fe20000100a00 */
[----:B-1----:R-:W3:Y:S02]  /*287d0*/  LDL.64 R18, [R1+0x8] ;  /* 0x0000080001127983 */ /* 0x002ee40000100a00 */
[----:B------:R-:W-:Y:S02]  /*287e0*/  STL.64 [R1+0x30], R24 ;  /* 0x0000301801007387 */ /* 0x000fe40000100a00 */
[----:B------:R0:W-:Y:S02]  /*287f0*/  STL [R1+0x38], R26 ;  /* 0x0000381a01007387 */ /* 0x0001e40000100800 */
[----:B0-----:R-:W2:Y:S01]  /*28800*/  LDL.LU.64 R26, [R1+0x2c10] ;  /* 0x002c1000011a7983 */ /* 0x001ea20000300a00 */
[----:B------:R-:W2:Y:S02]  /*28810*/  LDL.LU.64 R24, [R1+0x2c08] ;  /* 0x002c080001187983 */ /* 0x000ea40000300a00 */
[----:B--2---:R-:W-:Y:S01]  /*28820*/  HMMA.16816.F32 R12, R12, R24, R8 ;  /* 0x000000180c0c723c */ /* 0x004fe20000001808 */
[----:B------:R-:W2:Y:S01]  /*28830*/  LDL.LU.64 R10, [R1+0x2c00] ;  /* 0x002c0000010a7983 */ /* 0x000ea20000300a00 */
[----:B------:R-:W2:Y:S11]  /*28840*/  LDL.LU.64 R8, [R1+0x2bf8] ;  /* 0x002bf80001087983 */ /* 0x000eb60000300a00 */
[----:B------:R-:W-:Y:S10]  /*28850*/  @!UPT UIADD3 URZ, URZ, URZ, URZ ;  /* 0x0000003f3f3ff290 */ /* 0x000ff4000fffe03f */
[----:B------:R-:W-:Y:S01]  /*28860*/  STL.64 [R1+0x450], R12 ;  /* 0x0004500c01007387 */ /* 0x000fe20000100a00 */
[----:B------:R0:W-:Y:S03]  /*28870*/  STL.64 [R1+0x458], R14 ;  /* 0x0004580e01007387 */ /* 0x0001e60000100a00 */
[----:B0-----:R-:W2:Y:S01]  /*28880*/  LDL R14, [R1+0x18] ;  /* 0x00001800010e7983 */ /* 0x001ea20000100800 */
[----:B------:R-:W-:-:S07]  /*28890*/  IMAD.MOV.U32 R15, RZ, RZ, R28 ;  /* 0x000000ffff0f7224 */ /* 0x000fce00078e001c */
[C---:B--2---:R-:W-:Y:S11]  /*288a0*/  HMMA.16816.F32 R4, R8.reuse, R14, R4 ;  /* 0x0000000e0804723c */ /* 0x044ff60000001804 */
[----:B------:R-:W-:Y:S11]  /*288b0*/  @!UPT UIADD3 URZ, URZ, URZ, URZ ;  /* 0x0000003f3f3ff290 */ /* 0x000ff6000fffe03f */
[----:B------:R-:W-:Y:S01]  /*288c0*/  @!UPT UIADD3 URZ, URZ, URZ, URZ ;  /* 0x0000003f3f3ff290 */ /* 0x000fe2000fffe03f */
[----:B------:R0:W-:Y:S01]  /*288d0*/  STL.64 [R1+0x4d0], R4 ;  /* 0x0004d00401007387 */ /* 0x0001e20000100a00 */
[----:B------:R-:W-:Y:S02]  /*288e0*/  IMAD.MOV.U32 R28, RZ, RZ, R6 ;  /* 0x000000ffff1c7224 */ /* 0x000fe400078e0006 */
[----:B------:R-:W-:Y:S02]  /*288f0*/  IMAD.MOV.U32 R25, RZ, RZ, R7 ;  /* 0x000000ffff197224 */ /* 0x000fe400078e0007 */
[----:B------:R-:W3:Y:S04]  /*28900*/  LDL.LU.64 R6, [R1+0x2bf0] ;  /* 0x002bf00001067983 */ /* 0x000ee80000300a00 */
[----:B0-----:R-:W3:Y:S01]  /*28910*/  LDL.LU.64 R4, [R1+0x2be8] ;  /* 0x002be80001047983 */ /* 0x001ee20000300a00 */
[----:B------:R-:W-:Y:S02]  /*28920*/  STL [R1+0x2a4c], R25 ;  /* 0x002a4c1901007387 */ /* 0x000fe40000100800 */
[----:B------:R-:W2:Y:S02]  /*28930*/  LDL R24, [R1+0x5e4] ;  /* 0x0005e40001187983 */ /* 0x000ea40000100800 */
[----:B------:R-:W-:Y:S01]  /*28940*/  STL [R1+0x2890], R28 ;  /* 0x0028901c01007387 */ /* 0x000fe20000100800 */
[----:B---3--:R-:W-:Y:S11]  /*28950*/  HMMA.16816.F32 R4, R8, R18, R4 ;  /* 0x000000120804723c */ /* 0x008ff60000001804 */
[----:B------:R-:W-:Y:S11]  /*28960*/  @!UPT UIADD3 URZ, URZ, URZ, URZ ;  /* 0x0000003f3f3ff290 */ /* 0x000ff6000fffe03f */
[----:B------:R-:W-:Y:S01]  /*28970*/  @!UPT UIADD3 URZ, URZ, URZ, URZ ;  /* 0x0000003f3f3ff290 */ /* 0x000fe2000fffe03f */
[----:B------:R0:W-:Y:S01]  /*28980*/  STL.64 [R1+0x4e0], R4 ;  /* 0x0004e00401007387 */ /* 0x0001e20000100a00 */
[----:B------:R-:W-:Y:S02]  /*28990*/  IMAD.MOV.U32 R21, RZ, RZ, R6 ;  /* 0x000000ffff157224 */ /* 0x000fe400078e0006 */
[----:B------:R-:W-:Y:S02]  /*289a0*/  IMAD.MOV.U32 R20, RZ, RZ, R7 ;  /* 0x000000ffff147224 */ /* 0x000fe400078e0007 */
[----:B------:R-:W4:Y:S04]  /*289b0*/  LDL.LU.64 R6, [R1+0x2be0] ;  /* 0x002be00001067983 */ /* 0x000f280000300a00 */
[----:B0-----:R-:W4:Y:S01]  /*289c0*/  LDL.LU.64 R4, [R1+0x2bd8] ;  /* 0x002bd80001047983 */ /* 0x001f220000300a00 */
[----:B------:R0:W-:Y:S02]  /*289d0*/  STL.64 [R1+0x2ba8], R18 ;  /* 0x002ba81201007387 */ /* 0x0001e40000100a00 */
[----:B------:R-:W-:-:S02]  /*289e0*/  IMAD.MOV.U32 R16, RZ, RZ, R26 ;  /* 0x000000ffff107224 */ /* 0x000fc400078e001a */
[----:B------:R-:W-:Y:S01]  /*289f0*/  IMAD.MOV.U32 R17, RZ, RZ, R27 ;  /* 0x000000ffff117224 */ /* 0x000fe200078e001b */
[----:B------:R-:W3:Y:S01]  /*28a00*/  LDL.LU R26, [R1+0x2bd4] ;  /* 0x002bd400011a7983 */ /* 0x000ee20000300800 */
[----:B------:R-:W3:Y:S03]  /*28a10*/  LDL.LU R27, [R1+0x2bd0] ;  /* 0x002bd000011b7983 */ /* 0x000ee60000300800 */
[----:B0-----:R-:W2:Y:S01]  /*28a20*/  LDL.LU R18, [R1+0x118] ;  /* 0x0001180001127983 */ /* 0x001ea20000300800 */
[----:B------:R-:W2:Y:S02]  /*28a30*/  LDL.LU R19, [R1+0x11c] ;  /* 0x00011c0001137983 */ /* 0x000ea40000300800 */
[----:B------:R-:W-:Y:S02]  /*28a40*/  STL [R1+0x2804], R20 ;  /* 0x0028041401007387 */ /* 0x000fe40000100800 */
[----:B------:R-:W-:Y:S01]  /*28a50*/  STL [R1+0x2800], R21 ;  /* 0x0028001501007387 */ /* 0x000fe20000100800 */
[C---:B----4-:R-:W-:Y:S11]  /*28a60*/  HMMA.16816.F32 R4, R8.reuse, R22, R4 ;  /* 0x000000160804723c */ /* 0x050ff60000001804 */
[----:B------:R-:W-:Y:S11]  /*28a70*/  @!UPT UIADD3 URZ, URZ, URZ, URZ ;  /* 0x0000003f3f3ff290 */ /* 0x000ff6000fffe03f */
[----:B------:R-:W-:Y:S01]  /*28a80*/  @!UPT UIADD3 URZ, URZ, URZ, URZ ;  /* 0x0000003f3f3ff290 */ /* 0x000fe2000fffe03f */
[----:B------:R-:W-:Y:S01]  /*28a90*/  STL.64 [R1+0x5d0], R4 ;  /* 0x0005d00401007387 */ /* 0x000fe20000100a00 */
[----:B------:R0:W-:Y:S03]  /*28aa0*/  STL.64 [R1+0x5d8], R6 ;  /* 0x0005d80601007387 */ /* 0x0001e60000100a00 */
[----:B0-----:R-:W3:Y:S01]  /*28ab0*/  LDL.LU.64 R6, [R1+0x2bc8] ;  /* 0x002bc80001067983 */ /* 0x001ee20000300a00 */
[----:B------:R-:W3:Y:S02]  /*28ac0*/  LDL.LU.64 R4, [R1+0x2bc0] ;  /* 0x002bc00001047983 */ /* 0x000ee40000300a00 */
[----:B---3--:R-:W-:Y:S01]  /*28ad0*/  HMMA.16816.F32 R8, R8, R26, R4 ;  /* 0x0000001a0808723c */ /* 0x008fe20000001804 */
[----:B------:R-:W3:Y:S01]  /*28ae0*/  LDL.LU.64 R6, [R1+0x2bb8] ;  /* 0x002bb80001067983 */ /* 0x000ee20000300a00 */
[----:B------:R-:W3:Y:S11]  /*28af0*/  LDL.LU.64 R4, [R1+0x2bb0] ;  /* 0x002bb00001047983 */ /* 0x000ef60000300a00 */
[----:B------:R-:W-:Y:S10]  /*28b00*/  @!UPT UIADD3 URZ, URZ, URZ, URZ ;  /* 0x0000003f3f3ff290 */ /* 0x000ff4000fffe03f */
[----:B------:R-:W-:Y:S01]  /*28b10*/  STL.64 [R1+0x560], R8 ;  /* 0x0005600801007387 */ /* 0x000fe20000100a00 */
[----:B------:R-:W-:Y:S02]  /*28b20*/  STL.64 [R1+0x2ba0], R26 ;  /* 0x002ba01a01007387 */ /* 0x000fe40000100a00 */
[----:B--2---:R0:W-:Y:S02]  /*28b30*/  STL [R1+0x2b98], R24 ;  /* 0x002b981801007387 */ /* 0x0041e40000100800 */
[----:B------:R-:W-:Y:S02]  /*28b40*/  IMAD.MOV.U32 R21, RZ, RZ, R11 ;  /* 0x000000ffff157224 */ /* 0x000fe400078e000b */
[----:B------:R-:W-:Y:S01]  /*28b50*/  IMAD.MOV.U32 R20, RZ, RZ, R10 ;  /* 0x000000ffff147224 */ /* 0x000fe200078e000a */
[----:B0-----:R-:W2:Y:S01]  /*28b60*/  LDL.LU R24, [R1+0x100] ;  /* 0x0001000001187983 */ /* 0x001ea20000300800 */
[----:B------:R-:W2:Y:S02]  /*28b70*/  LDL.LU R25, [R1+0x104] ;  /* 0x0001040001197983 */ /* 0x000ea40000300800 */
[----:B------:R-:W2:Y:S02]  /*28b80*/  LDL.LU R26, [R1+0x108] ;  /* 0x00010800011a7983 */ /* 0x000ea40000300800 */
[----:B------:R-:W2:Y:S01]  /*28b90*/  LDL.LU R27, [R1+0x10c] ;  /* 0x00010c00011b7983 */ /* 0x000ea20000300800 */
[----:B------:R-:W4:Y:S01]  /*28ba0*/  LDL.LU R8, [R1+0xb0] ;  /* 0x0000b00001087983 */ /* 0x000f220000300800 */
[----:B------:R-:W4:Y:S02]  /*28bb0*/  LDL.LU R9, [R1+0xb4] ;  /* 0x0000b40001097983 */ /* 0x000f240000300800 */
[----:B------:R-:W4:Y:S02]  /*28bc0*/  LDL.LU R10, [R1+0xb8] ;  /* 0x0000b800010a7983 */ /* 0x000f240000300800 */
[----:B------:R-:W4:Y:S01]  /*28bd0*/  LDL.LU R11, [R1+0xbc] ;  /* 0x0000bc00010b7983 */ /* 0x000f220000300800 */
[----:B------:R-:W-:Y:S01]  /*28be0*/  STL [R1+0x280c], R21 ;  /* 0x00280c1501007387 */ /* 0x000fe20000100800 */
[----:B------:R-:W-:Y:S01]  /*28bf0*/  STL [R1+0x2808], R20 ;  /* 0x0028081401007387 */ /* 0x000fe20000100800 */
[C---:B---3--:R-:W-:Y:S11]  /*28c00*/  HMMA.16816.F32 R16, R4.reuse, R14, R16 ;  /* 0x0000000e0410723c */ /* 0x048ff60000001810 */
[----:B------:R-:W-:Y:S11]  /*28c10*/  @!UPT UIADD3 URZ, URZ, URZ, URZ ;  /* 0x0000003f3f3ff290 */ /* 0x000ff6000fffe03f */
[----:B------:R-:W-:Y:S01]  /*28c20*/  @!UPT UIADD3 URZ, URZ, URZ, URZ ;  /* 0x0000003f3f3ff290 */ /* 0x000fe2000fffe03f */
[----:B------:R-:W-:Y:S01]  /*28c30*/  STL.64 [R1+0x550], R16 ;  /* 0x0005501001007387 */ /* 0x000fe20000100a00 */
[----:B------:R0:W-:Y:S03]  /*28c40*/  STL.64 [R1+0x558], R18 ;  /* 0x0005581201007387 */ /* 0x0001e60000100a00 */
        /* <DEDUP_REMOVED lines=8> */
[----:B------:R-:W3:Y:S02]  /*28cd0*/  LDL.LU R24, [R1+0x2b98] ;  /* 0x002b980001187983 */ /* 0x000ee40000300800 */
[----:B------:R-:W2:Y:S02]  /*28ce0*/  LDL.LU.64 R18, [R1+0x2b90] ;  /* 0x002b900001127983 */ /* 0x000ea40000300a00 */
[----:B------:R-:W2:Y:S02]  /*28cf0*/  LDL.LU.64 R16, [R1+0x2b88] ;  /* 0x002b880001107983 */ /* 0x000ea40000300a00 */
[----:B--2---:R-:W-:Y:S11]  /*28d00*/  HMMA.16816.F32 R16, R4, R22, R16 ;  /* 0x000000160410723c */ /* 0x004ff60000001810 */
[----:B------:R-:W-:Y:S11]  /*28d10*/  @!UPT UIADD3 URZ, URZ, URZ, URZ ;  /* 0x0000003f3f3ff290 */ /* 0x000ff6000fffe03f */
[----:B------:R-:W-:Y:S01]  /*28d20*/  @!UPT UIADD3 URZ, URZ, URZ, URZ ;  /* 0x0000003f3f3ff290 */ /* 0x000fe2000fffe03f */
[----:B------:R-:W-:Y:S01]  /*28d30*/  STL.64 [R1+0x530], R16 ;  /* 0x0005301001007387 */ /* 0x000fe20000100a00 */
[----:B------:R0:W-:Y:S03]  /*28d40*/  STL.64 [R1+0x538], R18 ;  /* 0x0005381201007387 */ /* 0x0001e60000100a00 */
[----:B0-----:R-:W4:Y:S01]  /*28d50*/  LDL.LU.64 R18, [R1+0x2b80] ;  /* 0x002b800001127983 */ /* 0x001f220000300a00 */
[----:B------:R-:W4:Y:S02]  /*28d60*/  LDL.LU.64 R16, [R1+0x2b78] ;  /* 0x002b780001107983 */ /* 0x000f240000300a00 */
[----:B------:R0:W-:Y:S02]  /*28d70*/  STL.64 [R1+0x2b70], R22 ;  /* 0x002b701601007387 */ /* 0x0001e40000100a00 */
[----:B------:R-:W2:Y:S01]  /*28d80*/  LDL.LU R20, [R1+0xc0] ;  /* 0x0000c00001147983 */ /* 0x000ea20000300800 */
[----:B------:R-:W2:Y:S04]  /*28d90*/  LDL.LU R21, [R1+0xc4] ;  /* 0x0000c40001157983 */ /* 0x000ea80000300800 */
[----:B0-----:R-:W2:Y:S01]  /*28da0*/  LDL.LU R22, [R1+0xc8] ;  /* 0x0000c80001167983 */ /* 0x001ea20000300800 */
[----:B------:R-:W2:Y:S02]  /*28db0*/  LDL.LU R23, [R1+0xcc] ;  /* 0x0000cc0001177983 */ /* 0x000ea40000300800 */
[----:B------:R-:W-:Y:S02]  /*28dc0*/  STL.64 [R1+0x2b68], R26 ;  /* 0x002b681a01007387 */ /* 0x000fe40000100a00 */
[----:B---3--:R-:W-:Y:S01]  /*28dd0*/  STL [R1+0x2b60], R24 ;  /* 0x002b601801007387 */ /* 0x008fe20000100800 */
[----:B----4-:R-:W-:Y:S08]  /*28de0*/  HMMA.16816.F32 R8, R16, R14, R8 ;  /* 0x0000000e1008723c */ /* 0x010ff00000001808 */
[----:B--2---:R-:W-:Y:S11]  /*28df0*/  HMMA.16816.F32 R4, R4, R26, R20 ;  /* 0x0000001a0404723c */ /* 0x004ff60000001814 */
[----:B------:R-:W-:Y:S11]  /*28e00*/  @!UPT UIADD3 URZ, URZ, URZ, URZ ;  /* 0x0000003f3f3ff290 */ /* 0x000ff6000fffe03f */
[----:B------:R-:W-:Y:S01]  /*28e10*/  @!UPT UIADD3 URZ, URZ, URZ, URZ ;  /* 0x0000003f3f3ff290 */ /* 0x000fe2000fffe03f */
[----:B------:R0:W-:Y:S01]  /*28e20*/  STL.64 [R1+0x410], R4 ;  /* 0x0004100401007387 */ /* 0x0001e20000100a00 */
[----:B------:R1:W-:Y:S03]  /*28e30*/  STL.64 [R1+0x418], R6 ;  /* 0x0004180601007387 */ /* 0x0003e60000100a00 */
[----:B0-----:R-:W2:Y:S01]  /*28e40*/  LDL.LU R4, [R1+0x40] ;  /* 0x0000400001047983 */ /* 0x001ea20000300800 */
[----:B------:R-:W-:Y:S02]  /*28e50*/  STL.64 [R1+0x400], R8 ;  /* 0x0004000801007387 */ /* 0x000fe40000100a00 */
[----:B------:R-:W-:Y:S02]  /*28e60*/  STL.64 [R1+0x408], R10 ;  /* 0x0004080a01007387 */ /* 0x000fe40000100a00 */
[----:B------:R-:W2:Y:S01]  /*28e70*/  LDL.LU R5, [R1+0x44] ;  /* 0x0000440001057983 */ /* 0x000ea20000300800 */
[----:B-1----:R-:W3:Y:S01]  /*28e80*/  LDL.LU R6, [R1+0x48] ;  /* 0x0000480001067983 */ /* 0x002ee20000300800 */
[----:B------:R-:W3:Y:S03]  /*28e90*/  LDL.LU R7, [R1+0x4c] ;  /* 0x00004c0001077983 */ /* 0x000ee60000300800 */
[----:B------:R-:W0:Y:S04]  /*28ea0*/  LDSM.16.MT88.4 R8, [R3+0x4280] ;  /* 0x004280000308783b */ /* 0x000e280000004200 */
[----:B---3--:R-:W-:Y:S01]  /*28eb0*/  STL.64 [R1+0x2b10], R6 ;  /* 0x002b100601007387 */ /* 0x008fe20000100a00 */
[----:B--2---:R1:W-:Y:S03]  /*28ec0*/  STL.64 [R1+0x2b08], R4 ;  /* 0x002b080401007387 */ /* 0x0043e60000100a00 */
[----:B-1----:R-:W2:Y:S01]  /*28ed0*/  LDL.LU R4, [R1+0x70] ;  /* 0x0000700001047983 */ /* 0x002ea20000300800 */
[----:B------:R-:W2:Y:S02]  /*28ee0*/  LDL.LU R5, [R1+0x74] ;  /* 0x0000740001057983 */ /* 0x000ea40000300800 */
[----:B------:R-:W3:Y:S02]  /*28ef0*/  LDL.LU R6, [R1+0x78] ;  /* 0x0000780001067983 */ /* 0x000ee40000300800 */
[----:B------:R-:W3:Y:S02]  /*28f00*/  LDL.LU R7, [R1+0x7c] ;  /* 0x00007c0001077983 */ /* 0x000ee40000300800 */
[----:B---3--:R-:W-:Y:S01]  /*28f10*/  STL.64 [R1+0x2b20], R6 ;  /* 0x002b200601007387 */ /* 0x008fe20000100a00 */
[----:B--2---:R1:W-:Y:S03]  /*28f20*/  STL.64 [R1+0x2b18], R4 ;  /* 0x002b180401007387 */ /* 0x0043e60000100a00 */
[----:B-1----:R-:W2:Y:S01]  /*28f30*/  LDL.LU R4, [R1+0x80] ;  /* 0x0000800001047983 */ /* 0x002ea20000300800 */
[----:B------:R-:W2:Y:S02]  /*28f40*/  LDL.LU R5, [R1+0x84] ;  /* 0x0000840001057983 */ /* 0x000ea40000300800 */
[----:B------:R-:W3:Y:S02]  /*28f50*/  LDL.LU R6, [R1+0x88] ;  /* 0x0000880001067983 */ /* 0x000ee40000300800 */
[----:B------:R-:W3:Y:S01]  /*28f60*/  LDL.LU R7, [R1+0x8c] ;  /* 0x00008c0001077983 */ /* 0x000ee20000300800 */
        /* <DEDUP_REMOVED lines=8> */
[----:B---3--:R1:W-:Y:S01]  /*28ff0*/  STL.64 [R1+0x2b30], R6 ;  /* 0x002b300601007387 */ /* 0x0083e20000100a00 */
[----:B--2---:R2:W-:Y:S03]  /*29000*/  STL.64 [R1+0x2b28], R4 ;  /* 0x002b280401007387 */ /* 0x0045e60000100a00 */
[----:B-1----:R-:W3:Y:S04]  /*29010*/  LDL.64 R6, [R1+0x18] ;  /* 0x0000180001067983 */ /* 0x002ee80000100a00 */
[----:B---3--:R1:W-:Y:S01]  /*29020*/  STL.64 [R1+0x2b58], R6 ;  /* 0x002b580601007387 */ /* 0x0083e20000100a00 */
[----:B--2---:R-:W2:Y:S02]  /*29030*/  LDL.LU R4, [R1+0xa0] ;  /* 0x0000a00001047983 */ /* 0x004ea40000300800 */
[----:B------:R-:W2:Y:S01]  /*29040*/  LDL.LU R5, [R1+0xa4] ;  /* 0x0000a40001057983 */ /* 0x000ea20000300800 */
[----:B-1----:R-:W2:Y:S01]  /*29050*/  LDL.LU R6, [R1+0xa8] ;  /* 0x0000a80001067983 */ /* 0x002ea20000300800 */
[----:B------:R-:W2:Y:S02]  /*29060*/  LDL.LU R7, [R1+0xac] ;  /* 0x0000ac0001077983 */ /* 0x000ea40000300800 */
[----:B0-----:R-:W-:Y:S02]  /*29070*/  STL.64 [R1+0x2ae0], R10 ;  /* 0x002ae00a01007387 */ /* 0x001fe40000100a00 */
[----:B------:R0:W-:Y:S02]  /*29080*/  STL.64 [R1+0x2ad8], R8 ;  /* 0x002ad80801007387 */ /* 0x0001e40000100a00 */
[----:B0-----:R-:W3:Y:S01]  /*29090*/  LDL.LU R8, [R1+0x30] ;  /* 0x0000300001087983 */ /* 0x001ee20000300800 */
[----:B------:R-:W3:Y:S02]  /*290a0*/  LDL.LU R9, [R1+0x34] ;  /* 0x0000340001097983 */ /* 0x000ee40000300800 */
[----:B------:R-:W2:Y:S02]  /*290b0*/  LDL.LU R10, [R1+0x38] ;  /* 0x00003800010a7983 */ /* 0x000ea40000300800 */
[----:B------:R-:W-:-:S05]  /*290c0*/  IMAD.MOV.U32 R11, RZ, RZ, R29 ;  /* 0x000000ffff0b7224 */ /* 0x000fca00078e001d */
[----:B--2---:R-:W-:Y:S01]  /*290d0*/  STL.64 [R1+0x2b40], R10 ;  /* 0x002b400a01007387 */ /* 0x004fe20000100a00 */
[----:B---3--:R0:W-:Y:S03]  /*290e0*/  STL.64 [R1+0x2b38], R8 ;  /* 0x002b380801007387 */ /* 0x0081e60000100a00 */
[----:B0-----:R-:W2:Y:S01]  /*290f0*/  LDL.LU R8, [R1+0x90] ;  /* 0x0000900001087983 */ /* 0x001ea20000300800 */
[----:B------:R-:W2:Y:S02]  /*29100*/  LDL.LU R9, [R1+0x94] ;  /* 0x0000940001097983 */ /* 0x000ea40000300800 */
[----:B------:R-:W2:Y:S02]  /*29110*/  LDL.LU R10, [R1+0x98] ;  /* 0x00009800010a7983 */ /* 0x000ea40000300800 */
[----:B------:R-:W2:Y:S01]  /*29120*/  LDL.LU R11, [R1+0x9c] ;  /* 0x00009c00010b7983 */ /* 0x000ea20000300800 */
[----:B------:R-:W3:Y:S01]  /*29130*/  LDL.LU R12, [R1+0x160] ;  /* 0x00016000010c7983 */ /* 0x000ee20000300800 */
[----:B------:R-:W3:Y:S02]  /*29140*/  LDL.LU R13, [R1+0x164] ;  /* 0x00016400010d7983 */ /* 0x000ee40000300800 */
[----:B------:R-:W2:Y:S02]  /*29150*/  LDL.LU R14, [R1+0x168] ;  /* 0x00016800010e7983 */ /* 0x000ea40000300800 */
[----:B------:R-:W2:Y:S02]  /*29160*/  LDL.LU R15, [R1+0x16c] ;  /* 0x00016c00010f7983 */ /* 0x000ea40000300800 */
[----:B--2---:R0:W-:Y:S02]  /*29170*/  STL.64 [R1+0x2af0], R14 ;  /* 0x002af00e01007387 */ /* 0x0041e40000100a00 */
[----:B0-----:R-:W-:-:S02]  /*29180*/  IMAD.MOV.U32 R14, RZ, RZ, R2 ;  /* 0x000000ffff0e7224 */ /* 0x001fc400078e0002 */
[----:B------:R-:W-:-:S07]  /*29190*/  IMAD.MOV.U32 R15, RZ, RZ, R0 ;  /* 0x000000ffff0f7224 */ /* 0x000fce00078e0000 */
[C---:B----4-:R-:W-:Y:S01]  /*291a0*/  HMMA.16816.F32 R20, R16.reuse, R14, R20 ;  /* 0x0000000e1014723c */ /* 0x050fe20000001814 */
[----:B---3--:R-:W-:Y:S11]  /*291b0*/  STL.64 [R1+0x2ae8], R12 ;  /* 0x002ae80c01007387 */ /* 0x008ff60000100a00 */
[----:B------:R-:W-:Y:S11]  /*291c0*/  @!UPT UIADD3 URZ, URZ, URZ, URZ ;  /* 0x0000003f3f3ff290 */ /* 0x000ff6000fffe03f */
[----:B------:R-:W-:Y:S01]  /*291d0*/  STL.64 [R1+0x3d0], R20 ;  /* 0x0003d01401007387 */ /* 0x000fe20000100a00 */
[----:B------:R0:W-:Y:S03]  /*291e0*/  STL.64 [R1+0x3d8], R22 ;  /* 0x0003d81601007387 */ /* 0x0001e60000100a00 */
[----:B0-----:R-:W2:Y:S02]  /*291f0*/  LDL.LU.64 R22, [R1+0x2b70] ;  /* 0x002b700001167983 */ /* 0x001ea40000300a00 */
[C---:B--2---:R-:W-:Y:S11]  /*29200*/  HMMA.16816.F32 R24, R16.reuse, R22, R24 ;  /* 0x000000161018723c */ /* 0x044ff60000001818 */
[----:B------:R-:W-:Y:S11]  /*29210*/  @!UPT UIADD3 URZ, URZ, URZ, URZ ;  /* 0x0000003f3f3ff290 */ /* 0x000ff6000fffe03f */
[----:B------:R-:W-:Y:S01]  /*29220*/  @!UPT UIADD3 URZ, URZ, URZ, URZ ;  /* 0x0000003f3f3ff290 */ /* 0x000fe2000fffe03f */
[----:B------:R-:W-:Y:S01]  /*29230*/  STL.64 [R1+0x3a0], R24 ;  /* 0x0003a01801007387 */ /* 0x000fe20000100a00 */
[----:B------:R0:W-:Y:S03]  /*29240*/  STL.64 [R1+0x3a8], R26 ;  /* 0x0003a81a01007387 */ /* 0x0001e60000100a00 */
[----:B0-----:R-:W2:Y:S01]  /*29250*/  LDL.LU.64 R26, [R1+0x2b68] ;  /* 0x002b6800011a7983 */ /* 0x001ea20000300a00 */
[----:B------:R-:W3:Y:S01]  /*29260*/  LDL.LU R24, [R1+0x2b60] ;  /* 0x002b600001187983 */ /* 0x000ee20000300800 */
[----:B--2---:R-:W-:Y:S02]  /*29270*/  HMMA.16816.F32 R16, R16, R26, R4 ;  /* 0x0000001a1010723c */ /* 0x004fe40000001804 */
[----:B------:R-:W2:Y:S11]  /*29280*/  LDL.LU.64 R6, [R1+0x2b58] ;  /* 0x002b580001067983 */ /* 0x000eb60000300a00 */
[----:B------:R-:W-:Y:S10]  /*29290*/  @!UPT UIADD3 URZ, URZ, URZ, URZ ;  /* 0x0000003f3f3ff290 */ /* 0x000ff4000fffe03f */
[----:B------:R-:W-:Y:S01]  /*292a0*/  STL.64 [R1+0x1c0], R16 ;  /* 0x0001c01001007387 */ /* 0x000fe20000100a00 */
[----:B------:R0:W-:Y:S03]  /*292b0*/  STL.64 [R1+0x1c8], R18 ;  /* 0x0001c81201007387 */ /* 0x0001e60000100a00 */
[----:B0-----:R-:W4:Y:S01]  /*292c0*/  LDL.LU.64 R18, [R1+0x2b50] ;  /* 0x002b500001127983 */ /* 0x001f220000300a00 */
[----:B------:R-:W4:Y:S02]  /*292d0*/  LDL.LU.64 R16, [R1+0x2b48] ;  /* 0x002b480001107983 */ /* 0x000f240000300a00 */
[----:B--2---:R-:W-:Y:S02]  /*292e0*/  IMAD.MOV.U32 R2, RZ, RZ, R6 ;  /* 0x000000ffff027224 */ /* 0x004fe400078e0006 */
[----:B------:R-:W-:Y:S01]  /*292f0*/  IMAD.MOV.U32 R0, RZ, RZ, R7 ;  /* 0x000000ffff007224 */ /* 0x000fe200078e0007 */
[C---:B----4-:R-:W-:Y:S11]  /*29300*/  HMMA.16816.F32 R8, R16.reuse, R6, R8 ;  /* 0x000000061008723c */ /* 0x050ff60000001808 */
        /* <DEDUP_REMOVED lines=19> */
[----:B------:R-:W2:Y:S01]  /*29440*/  LDL.LU R15, [R1+0x6c] ;  /* 0x00006c00010f7983 */ /* 0x000ea20000300800 */
        /* <DEDUP_REMOVED lines=12> */
[----:B----4-:R-:W-:Y:S02]  /*29510*/  HMMA.16816.F32 R4, R16, R26, R4 ;  /* 0x0000001a1004723c */ /* 0x010fe40000001804 */
[----:B------:R-:W4:Y:S11]  /*29520*/  LDL.LU R16, [R1+0x170] ;  /* 0x0001700001107983 */ /* 0x000f360000300800 */
[----:B------:R-:W-:Y:S10]  /*29530*/  @!UPT UIADD3 URZ, URZ, URZ, URZ ;  /* 0x0000003f3f3ff290 */ /* 0x000ff4000fffe03f */
[----:B------:R-:W-:Y:S01]  /*29540*/  STL.64 [R1+0x150], R4 ;  /* 0x0001500401007387 */ /* 0x000fe20000100a00 */
[----:B------:R-:W-:Y:S02]  /*29550*/  STL.64 [R1+0x158], R6 ;  /* 0x0001580601007387 */ /* 0x000fe40000100a00 */
[----:B------:R-:W0:Y:S04]  /*29560*/  LDSM.16.MT88.4 R4, [R3+0x4300] ;  /* 0x004300000304783b */ /* 0x000e280000004200 */
[----:B------:R-:W4:Y:S01]  /*29570*/  LDL.LU R17, [R1+0x174] ;  /* 0x0001740001117983 */ /* 0x000f220000300800 */
[----:B------:R-:W4:Y:S01]  /*29580*/  LDL.LU R18, [R1+0x178] ;  /* 0x0001780001127983 */ /* 0x000f220000300800 */
[----:B------:R-:W4:Y:S03]  /*29590*/  LDL.LU R19, [R1+0x17c] ;  /* 0x00017c0001137983 */ /* 0x000f260000300800 */
[----:B0-----:R-:W-:Y:S01]  /*295a0*/  STL.64 [R1+0x2aa0], R6 ;  /* 0x002aa00601007387 */ /* 0x001fe20000100a00 */
[----:B------:R0:W-:Y:S03]  /*295b0*/  STL.64 [R1+0x2a98], R4 ;  /* 0x002a980401007387 */ /* 0x0001e60000100a00 */
[----:B0-----:R-:W2:Y:S01]  /*295c0*/  LDL.LU R4, [R1+0x1e0] ;  /* 0x0001e00001047983 */ /* 0x001ea20000300800 */
[----:B------:R-:W2:Y:S02]  /*295d0*/  LDL.LU R5, [R1+0x1e4] ;  /* 0x0001e40001057983 */ /* 0x000ea40000300800 */
[----:B------:R-:W2:Y:S02]  /*295e0*/  LDL.LU R6, [R1+0x1e8] ;  /* 0x0001e80001067983 */ /* 0x000ea40000300800 */
[----:B------:R-:W2:Y:S02]  /*295f0*/  LDL.LU R7, [R1+0x1ec] ;  /* 0x0001ec0001077983 */ /* 0x000ea40000300800 */
[----:B--2---:R-:W-:Y:S01]  /*29600*/  STL.64 [R1+0x2ab0], R6 ;  /* 0x002ab00601007387 */ /* 0x004fe20000100a00 */
[----:B------:R0:W-:Y:S03]  /*29610*/  STL.64 [R1+0x2aa8], R4 ;  /* 0x002aa80401007387 */ /* 0x0001e60000100a00 */
[----:B0-----:R-:W2:Y:S01]  /*29620*/  LDL.LU R4, [R1+0x1d0] ;  /* 0x0001d00001047983 */ /* 0x001ea20000300800 */
[----:B------:R-:W2:Y:S02]  /*29630*/  LDL.LU R5, [R1+0x1d4] ;  /* 0x0001d40001057983 */ /* 0x000ea40000300800 */
[----:B------:R-:W2:Y:S02]  /*29640*/  LDL.LU R6, [R1+0x1d8] ;  /* 0x0001d80001067983 */ /* 0x000ea40000300800 */
[----:B------:R-:W2:Y:S02]  /*29650*/  LDL.LU R7, [R1+0x1dc] ;  /* 0x0001dc0001077983 */ /* 0x000ea40000300800 */
[----:B--2---:R0:W-:Y:S02]  /*29660*/  STL.64 [R1+0x2ac0], R6 ;  /* 0x002ac00601007387 */ /* 0x0041e40000100a00 */
[----:B0-----:R-:W-:-:S02]  /*29670*/  IMAD.MOV.U32 R6, RZ, RZ, R2 ;  /* 0x000000ffff067224 */ /* 0x001fc400078e0002 */
[----:B------:R-:W-:-:S07]  /*29680*/  IMAD.MOV.U32 R7, RZ, RZ, R0 ;  /* 0x000000ffff077224 */ /* 0x000fce00078e0000 */
[C---:B------:R-:W-:Y:S01]  /*29690*/  HMMA.16816.F32 R12, R8.reuse, R6, R12 ;  /* 0x00000006080c723c */ /* 0x040fe2000000180c */
[----:B------:R-:W-:Y:S11]  /*296a0*/  STL.64 [R1+0x2ab8], R4 ;  /* 0x002ab80401007387 */ /* 0x000ff60000100a00 */
[----:B------:R-:W-:Y:S11]  /*296b0*/  @!UPT UIADD3 URZ, URZ, URZ, URZ ;  /* 0x0000003f3f3ff290 */ /* 0x000ff6000fffe03f */
[----:B------:R-:W-:Y:S01]  /*296c0*/  STL.64 [R1+0x140], R12 ;  /* 0x0001400c01007387 */ /* 0x000fe20000100a00 */
[----:B------:R0:W-:Y:S03]  /*296d0*/  STL.64 [R1+0x148], R14 ;  /* 0x0001480e01007387 */ /* 0x0001e60000100a00 */
[----:B0-----:R-:W2:Y:S02]  /*296e0*/  LDL.LU.64 R14, [R1+0x2b00] ;  /* 0x002b0000010e7983 */ /* 0x001ea40000300a00 */
[C---:B--2---:R-:W-:Y:S02]  /*296f0*/  HMMA.16816.F32 R12, R8.reuse, R14, R20 ;  /* 0x0000000e080c723c */ /* 0x044fe40000001814 */
[----:B------:R-:W2:Y:S11]  /*29700*/  LDL.LU.64 R22, [R1+0x2af8] ;  /* 0x002af80001167983 */ /* 0x000eb60000300a00 */
[----:B------:R-:W-:Y:S10]  /*29710*/  @!UPT UIADD3 URZ, URZ, URZ, URZ ;  /* 0x0000003f3f3ff290 */ /* 0x000ff4000fffe03f */
[----:B------:R-:W-:Y:S01]  /*29720*/  STL.64 [R1+0xf0], R12 ;  /* 0x0000f00c01007387 */ /* 0x000fe20000100a00 */
[----:B------:R0:W-:Y:S03]  /*29730*/  STL.64 [R1+0xf8], R14 ;  /* 0x0000f80e01007387 */ /* 0x0001e60000100a00 */
[----:B0-----:R-:W2:Y:S01]  /*29740*/  LDL.LU.64 R14, [R1+0x2af0] ;  /* 0x002af000010e7983 */ /* 0x001ea20000300a00 */
[----:B------:R-:W2:Y:S02]  /*29750*/  LDL.LU.64 R12, [R1+0x2ae8] ;  /* 0x002ae800010c7983 */ /* 0x000ea40000300a00 */
[C---:B--2---:R-:W-:Y:S11]  /*29760*/  HMMA.16816.F32 R12, R8.reuse, R22, R12 ;  /* 0x00000016080c723c */ /* 0x044ff6000000180c */
[----:B------:R-:W-:Y:S11]  /*29770*/  @!UPT UIADD3 URZ, URZ, URZ, URZ ;  /* 0x0000003f3f3ff290 */ /* 0x000ff6000fffe03f */
[----:B------:R-:W-:Y:S01]  /*29780*/  @!UPT UIADD3 URZ, URZ, URZ, URZ ;  /* 0x0000003f3f3ff290 */ /* 0x000fe2000fffe03f */
[----:B------:R-:W-:Y:S01]  /*29790*/  STL.64 [R1+0xe0], R12 ;  /* 0x0000e00c01007387 */ /* 0x000fe20000100a00 */
[----:B------:R-:W-:Y:S02]  /*297a0*/  STL.64 [R1+0xe8], R14 ;  /* 0x0000e80e01007387 */ /* 0x000fe40000100a00 */
[----:B------:R-:W0:Y:S01]  /*297b0*/  LDSM.16.MT88.4 R12, [R3+0x4380] ;  /* 0x00438000030c783b */ /* 0x000e220000004200 */
[----:B----4-:R-:W-:Y:S01]  /*297c0*/  HMMA.16816.F32 R8, R8, R26, R16 ;  /* 0x0000001a0808723c */ /* 0x010fe20000001810 */
[----:B0-----:R-:W-:Y:S02]  /*297d0*/  STL.64 [R1+0x2a68], R14 ;  /* 0x002a680e01007387 */ /* 0x001fe40000100a00 */
[----:B------:R-:W-:Y:S02]  /*297e0*/  STL.64 [R1+0x2a60], R12 ;  /* 0x002a600c01007387 */ /* 0x000fe40000100a00 */
[----:B------:R-:W-:Y:S02]  /*297f0*/  STL [R1+0x2a50], R3 ;  /* 0x002a500301007387 */ /* 0x000fe40000100800 */
[----:B------:R-:W2:Y:S11]  /*29800*/  LDL.LU R16, [R1+0x1f0] ;  /* 0x0001f00001107983 */ /* 0x000eb60000300800 */
[----:B------:R-:W-:Y:S05]  /*29810*/  @!UPT UIADD3 URZ, URZ, URZ, URZ ;  /* 0x0000003f3f3ff290 */ /* 0x000fea000fffe03f */
[----:B------:R-:W-:Y:S01]  /*29820*/  STL.64 [R1+0xb0], R8 ;  /* 0x0000b00801007387 */ /* 0x000fe20000100a00 */
[----:B------:R-:W-:Y:S02]  /*29830*/  STL.64 [R1+0xb8], R10 ;  /* 0x0000b80a01007387 */ /* 0x000fe40000100a00 */
[----:B------:R-:W2:Y:S02]  /*29840*/  LDL.LU R17, [R1+0x1f4] ;  /* 0x0001f40001117983 */ /* 0x000ea40000300800 */
[----:B------:R-:W4:Y:S01]  /*29850*/  LDL.LU R18, [R1+0x1f8] ;  /* 0x0001f80001127983 */ /* 0x000f220000300800 */
[----:B------:R-:W4:Y:S04]  /*29860*/  LDL.LU R19, [R1+0x1fc] ;  /* 0x0001fc0001137983 */ /* 0x000f280000300800 */
[----:B---3--:R-:W0:Y:S04]  /*29870*/  LDSM.16.MT88.4 R8, [R24+0x4000] ;  /* 0x004000001808783b */ /* 0x008e280000004200 */
[----:B----4-:R-:W-:Y:S01]  /*29880*/  STL.64 [R1+0x2ad0], R18 ;  /* 0x002ad01201007387 */ /* 0x010fe20000100a00 */
[----:B--2---:R1:W-:Y:S03]  /*29890*/  STL.64 [R1+0x2ac8], R16 ;  /* 0x002ac81001007387 */ /* 0x0043e60000100a00 */
[----:B-1----:R-:W2:Y:S01]  /*298a0*/  LDL.LU R16, [R1+0x1a0] ;  /* 0x0001a00001107983 */ /* 0x002ea20000300800 */
[----:B------:R-:W2:Y:S02]  /*298b0*/  LDL.LU R17, [R1+0x1a4] ;  /* 0x0001a40001117983 */ /* 0x000ea40000300800 */
[----:B------:R-:W2:Y:S02]  /*298c0*/  LDL.LU R18, [R1+0x1a8] ;  /* 0x0001a80001127983 */ /* 0x000ea40000300800 */
[----:B------:R-:W2:Y:S01]  /*298d0*/  LDL.LU R19, [R1+0x1ac] ;  /* 0x0001ac0001137983 */ /* 0x000ea20000300800 */
[----:B------:R-:W3:Y:S01]  /*298e0*/  LDL.LU R12, [R1+0x220] ;  /* 0x00022000010c7983 */ /* 0x000ee20000300800 */
[----:B------:R-:W3:Y:S02]  /*298f0*/  LDL.LU R13, [R1+0x224] ;  /* 0x00022400010d7983 */ /* 0x000ee40000300800 */
[----:B------:R-:W4:Y:S02]  /*29900*/  LDL.LU R14, [R1+0x228] ;  /* 0x00022800010e7983 */ /* 0x000f240000300800 */
[----:B------:R-:W4:Y:S02]  /*29910*/  LDL.LU R15, [R1+0x22c] ;  /* 0x00022c00010f7983 */ /* 0x000f240000300800 */
[----:B0-----:R-:W-:-:S02]  /*29920*/  IMAD.MOV.U32 R21, RZ, RZ, R10 ;  /* 0x000000ffff157224 */ /* 0x001fc400078e000a */
[----:B------:R-:W-:Y:S02]  /*29930*/  IMAD.MOV.U32 R20, RZ, RZ, R11 ;  /* 0x000000ffff147224 */ /* 0x000fe400078e000b */
[----:B------:R-:W-:Y:S02]  /*29940*/  IMAD.MOV.U32 R29, RZ, RZ, R8 ;  /* 0x000000ffff1d7224 */ /* 0x000fe400078e0008 */
[----:B------:R-:W-:Y:S01]  /*29950*/  IMAD.MOV.U32 R28, RZ, RZ, R9 ;  /* 0x000000ffff1c7224 */ /* 0x000fe200078e0009 */
[----:B----4-:R0:W-:Y:S01]  /*29960*/  STL.64 [R1+0x2a78], R14 ;  /* 0x002a780e01007387 */ /* 0x0101e20000100a00 */
[----:B---3--:R-:W-:Y:S03]  /*29970*/  STL.64 [R1+0x2a70], R12 ;  /* 0x002a700c01007387 */ /* 0x008fe60000100a00 */
[----:B0-----:R-:W3:Y:S01]  /*29980*/  LDL.64 R14, [R1+0x8] ;  /* 0x00000800010e7983 */ /* 0x001ee20000100a00 */
[----:B------:R-:W2:Y:S02]  /*29990*/  LDL.LU.64 R10, [R1+0x2ae0] ;  /* 0x002ae000010a7983 */ /* 0x000ea40000300a00 */
[----:B------:R-:W2:Y:S02]  /*299a0*/  LDL.LU.64 R8, [R1+0x2ad8] ;  /* 0x002ad80001087983 */ /* 0x000ea40000300a00 */
[----:B------:R-:W-:Y:S01]  /*299b0*/  STL [R1+0x2a58], R28 ;  /* 0x002a581c01007387 */ /* 0x000fe20000100800 */
[----:B------:R-:W-:Y:S01]  /*299c0*/  STL [R1+0x2a54], R29 ;  /* 0x002a541d01007387 */ /* 0x000fe20000100800 */
[C---:B--2---:R-:W-:Y:S03]  /*299d0*/  HMMA.16816.F32 R4, R8.reuse, R6, R16 ;  /* 0x000000060804723c */ /* 0x044fe60000001810 */
[----:B------:R-:W2:Y:S01]  /*299e0*/  LDL.LU.64 R18, [R1+0x2ad0] ;  /* 0x002ad00001127983 */ /* 0x000ea20000300a00 */
[----:B------:R-:W2:Y:S11]  /*299f0*/  LDL.LU.64 R16, [R1+0x2ac8] ;  /* 0x002ac80001107983 */ /* 0x000eb60000300a00 */
[----:B------:R-:W-:Y:S08]  /*29a00*/  @!UPT UIADD3 URZ, URZ, URZ, URZ ;  /* 0x0000003f3f3ff290 */ /* 0x000ff0000fffe03f */
[----:B------:R-:W-:Y:S01]  /*29a10*/  STL.64 [R1+0x90], R4 ;  /* 0x0000900401007387 */ /* 0x000fe20000100a00 */
[----:B------:R0:W-:Y:S03]  /*29a20*/  STL.64 [R1+0x98], R6 ;  /* 0x0000980601007387 */ /* 0x0001e60000100a00 */
[----:B0-----:R-:W3:Y:S01]  /*29a30*/  LDL.LU.64 R6, [R1+0x2ac0] ;  /* 0x002ac00001067983 */ /* 0x001ee20000300a00 */
        /* <DEDUP_REMOVED lines=9> */
[----:B0-----:R-:W4:Y:S01]  /*29ad0*/  LDL.64 R14, [R1+0x18] ;  /* 0x00001800010e7983 */ /* 0x001f220000100a00 */
[----:B------:R-:W-:Y:S02]  /*29ae0*/  STL.64 [R1+0x2a90], R22 ;  /* 0x002a901601007387 */ /* 0x000fe40000100a00 */
[----:B------:R0:W-:Y:S01]  /*29af0*/  STL.64 [R1+0x2a88], R20 ;  /* 0x002a881401007387 */ /* 0x0001e20000100a00 */
[----:B---3--:R-:W-:Y:S11]  /*29b00*/  HMMA.16816.F32 R4, R8, R22, R4 ;  /* 0x000000160804723c */ /* 0x008ff60000001804 */
[----:B------:R-:W-:Y:S11]  /*29b10*/  @!UPT UIADD3 URZ, URZ, URZ, URZ ;  /* 0x0000003f3f3ff290 */ /* 0x000ff6000fffe03f */
[----:B------:R-:W-:Y:S01]  /*29b20*/  @!UPT UIADD3 URZ, URZ, URZ, URZ ;  /* 0x0000003f3f3ff290 */ /* 0x000fe2000fffe03f */
[----:B------:R-:W-:Y:S01]  /*29b30*/  STL.64 [R1+0x70], R4 ;  /* 0x0000700401007387 */ /* 0x000fe20000100a00 */
[----:B------:R-:W-:Y:S02]  /*29b40*/  STL.64 [R1+0x78], R6 ;  /* 0x0000780601007387 */ /* 0x000fe40000100a00 */
[----:B------:R-:W1:Y:S04]  /*29b50*/  LDSM.16.MT88.4 R4, [R24+0x4080] ;  /* 0x004080001804783b */ /* 0x000e680000004200 */
[----:B0-----:R-:W3:Y:S01]  /*29b60*/  LDL.LU R20, [R1+0x2c0] ;  /* 0x0002c00001147983 */ /* 0x001ee20000300800 */
[----:B------:R-:W3:Y:S01]  /*29b70*/  LDL.LU R21, [R1+0x2c4] ;  /* 0x0002c40001157983 */ /* 0x000ee20000300800 */
[----:B------:R-:W3:Y:S02]  /*29b80*/  LDL.LU R22, [R1+0x2c8] ;  /* 0x0002c80001167983 */ /* 0x000ee40000300800 */
[----:B------:R-:W3:Y:S02]  /*29b90*/  LDL.LU R23, [R1+0x2cc] ;  /* 0x0002cc0001177983 */ /* 0x000ee40000300800 */
[----:B-1----:R-:W-:-:S02]  /*29ba0*/  IMAD.MOV.U32 R0, RZ, RZ, R6 ;  /* 0x000000ffff007224 */ /* 0x002fc400078e0006 */
[----:B------:R-:W-:Y:S02]  /*29bb0*/  IMAD.MOV.U32 R2, RZ, RZ, R7 ;  /* 0x000000ffff027224 */ /* 0x000fe400078e0007 */
[----:B------:R-:W-:Y:S02]  /*29bc0*/  IMAD.MOV.U32 R3, RZ, RZ, R4 ;  /* 0x000000ffff037224 */ /* 0x000fe400078e0004 */
[----:B------:R-:W-:Y:S01]  /*29bd0*/  IMAD.MOV.U32 R25, RZ, RZ, R5 ;  /* 0x000000ffff197224 */ /* 0x000fe200078e0005 */
[----:B------:R-:W3:Y:S01]  /*29be0*/  LDL.LU.64 R6, [R1+0x2aa0] ;  /* 0x002aa00001067983 */ /* 0x000ee20000300a00 */
[----:B------:R-:W3:Y:S01]  /*29bf0*/  LDL.LU.64 R4, [R1+0x2a98] ;  /* 0x002a980001047983 */ /* 0x000ee20000300a00 */
[----:B--2---:R-:W-:Y:S01]  /*29c00*/  HMMA.16816.F32 R16, R8, R26, R16 ;  /* 0x0000001a0810723c */ /* 0x004fe20000001810 */
[----:B------:R-:W2:Y:S11]  /*29c10*/  LDL.LU R8, [R1+0x2b0] ;  /* 0x0002b00001087983 */ /* 0x000eb60000300800 */
[----:B------:R-:W-:Y:S11]  /*29c20*/  @!UPT UIADD3 URZ, URZ, URZ, URZ ;  /* 0x0000003f3f3ff290 */ /* 0x000ff6000fffe03f */
[----:B------:R-:W-:Y:S01]  /*29c30*/  STL.64 [R1+0xd0], R16 ;  /* 0x0000d01001007387 */ /* 0x000fe20000100a00 */
[----:B------:R-:W-:Y:S02]  /*29c40*/  STL.64 [R1+0xd8], R18 ;  /* 0x0000d81201007387 */ /* 0x000fe40000100a00 */
[----:B------:R-:W0:Y:S04]  /*29c50*/  LDSM.16.MT88.4 R16, [R24+0x4100] ;  /* 0x004100001810783b */ /* 0x000e280000004200 */
[----:B------:R-:W2:Y:S01]  /*29c60*/  LDL.LU R9, [R1+0x2b4] ;  /* 0x0002b40001097983 */ /* 0x000ea20000300800 */
[----:B------:R-:W2:Y:S01]  /*29c70*/  LDL.LU R10, [R1+0x2b8] ;  /* 0x0002b800010a7983 */ /* 0x000ea20000300800 */
[----:B------:R-:W2:Y:S02]  /*29c80*/  LDL.LU R11, [R1+0x2bc] ;  /* 0x0002bc00010b7983 */ /* 0x000ea40000300800 */
[----:B----4-:R-:W-:-:S02]  /*29c90*/  IMAD.MOV.U32 R28, RZ, RZ, R14 ;  /* 0x000000ffff1c7224 */ /* 0x010fc400078e000e */
[----:B------:R-:W-:Y:S01]  /*29ca0*/  IMAD.MOV.U32 R29, RZ, RZ, R15 ;  /* 0x000000ffff1d7224 */ /* 0x000fe200078e000f */
[----:B0-----:R-:W-:Y:S01]  /*29cb0*/  STL.64 [R1+0x29a0], R18 ;  /* 0x0029a01201007387 */ /* 0x001fe20000100a00 */
[----:B------:R0:W-:Y:S03]  /*29cc0*/  STL.64 [R1+0x2998], R16 ;  /* 0x0029981001007387 */ /* 0x0001e60000100a00 */
[----:B0-----:R-:W4:Y:S01]  /*29cd0*/  LDL.LU R16, [R1+0x2a0] ;  /* 0x0002a00001107983 */ /* 0x001f220000300800 */
[----:B------:R-:W4:Y:S02]  /*29ce0*/  LDL.LU R17, [R1+0x2a4] ;  /* 0x0002a40001117983 */ /* 0x000f240000300800 */
[----:B------:R-:W4:Y:S02]  /*29cf0*/  LDL.LU R18, [R1+0x2a8] ;  /* 0x0002a80001127983 */ /* 0x000f240000300800 */
[----:B------:R-:W4:Y:S01]  /*29d00*/  LDL.LU R19, [R1+0x2ac] ;  /* 0x0002ac0001137983 */ /* 0x000f220000300800 */
[C---:B---3--:R-:W-:Y:S11]  /*29d10*/  HMMA.16816.F32 R20, R4.reuse, R14, R20 ;  /* 0x0000000e0414723c */ /* 0x048ff60000001814 */
[----:B------:R-:W-:Y:S11]  /*29d20*/  @!UPT UIADD3 URZ, URZ, URZ, URZ ;  /* 0x0000003f3f3ff290 */ /* 0x000ff6000fffe03f */
[----:B------:R-:W-:Y:S01]  /*29d30*/  @!UPT UIADD3 URZ, URZ, URZ, URZ ;  /* 0x0000003f3f3ff290 */ /* 0x000fe2000fffe03f */
[----:B------:R-:W-:Y:S01]  /*29d40*/  STL.64 [R1+0x2c0], R20 ;  /* 0x0002c01401007387 */ /* 0x000fe20000100a00 */
[----:B------:R0:W-:Y:S03]  /*29d50*/  STL.64 [R1+0x2c8], R22 ;  /* 0x0002c81601007387 */ /* 0x0001e60000100a00 */
[----:B0-----:R-:W4:Y:S01]  /*29d60*/  LDL.LU.64 R22, [R1+0x2a90] ;  /* 0x002a900001167983 */ /* 0x001f220000300a00 */
[----:B------:R-:W3:Y:S02]  /*29d70*/  LDL.LU.64 R20, [R1+0x2a88] ;  /* 0x002a880001147983 */ /* 0x000ee40000300a00 */
[----:B------:R-:W2:Y:S02]  /*29d80*/  LDL.LU.64 R14, [R1+0x2a80] ;  /* 0x002a8000010e7983 */ /* 0x000ea40000300a00 */
[C---:B--2---:R-:W-:Y:S11]  /*29d90*/  HMMA.16816.F32 R8, R4.reuse, R14, R8 ;  /* 0x0000000e0408723c */ /* 0x044ff60000001808 */
[----:B------:R-:W-:Y:S11]  /*29da0*/  @!UPT UIADD3 URZ, URZ, URZ, URZ ;  /* 0x0000003f3f3ff290 */ /* 0x000ff6000fffe03f */
[----:B------:R-:W-:Y:S01]  /*29db0*/  @!UPT UIADD3 URZ, URZ, URZ, URZ ;  /* 0x0000003f3f3ff290 */ /* 0x000fe2000fffe03f */
[----:B------:R0:W-:Y:S01]  /*29dc0*/  STL.64 [R1+0x620], R8 ;  /* 0x0006200801007387 */ /* 0x0001e20000100a00 */
[----:B------:R-:W-:Y:S02]  /*29dd0*/  STL.64 [R1+0x628], R10 ;  /* 0x0006280a01007387 */ /* 0x000fe40000100a00 */
[----:B0-----:R-:W-:Y:S02]  /*29de0*/  IMAD.MOV.U32 R9, RZ, RZ, R14 ;  /* 0x000000ffff097224 */ /* 0x001fe400078e000e */
[----:B------:R-:W-:Y:S02]  /*29df0*/  IMAD.MOV.U32 R8, RZ, RZ, R15 ;  /* 0x000000ffff087224 */ /* 0x000fe400078e000f */
[----:B------:R-:W2:Y:S01]  /*29e00*/  LDL.LU.64 R14, [R1+0x2a78] ;  /* 0x002a7800010e7983 */ /* 0x000ea20000300a00 */
[----:B------:R-:W2:Y:S01]  /*29e10*/  LDL.LU.64 R12, [R1+0x2a70] ;  /* 0x002a7000010c7983 */ /* 0x000ea20000300a00 */
[C---:B----4-:R-:W-:Y:S11]  /*29e20*/  HMMA.16816.F32 R16, R4.reuse, R22, R16 ;  /* 0x000000160410723c */ /* 0x050ff60000001810 */
[----:B------:R-:W-:Y:S11]  /*29e30*/  @!UPT UIADD3 URZ, URZ, URZ, URZ ;  /* 0x0000003f3f3ff290 */ /* 0x000ff6000fffe03f */
[----:B------:R-:W-:Y:S01]  /*29e40*/  @!UPT UIADD3 URZ, URZ, URZ, URZ ;  /* 0x0000003f3f3ff290 */ /* 0x000fe2000fffe03f */
[----:B------:R0:W-:Y:S01]  /*29e50*/  STL.64 [R1+0x610], R16 ;  /* 0x0006101001007387 */ /* 0x0001e20000100a00 */
[----:B------:R1:W-:Y:S03]  /*29e60*/  STL.64 [R1+0x618], R18 ;  /* 0x0006181201007387 */ /* 0x0003e60000100a00 */
[----:B0-----:R-:W4:Y:S01]  /*29e70*/  LDL.LU R16, [R1+0x290] ;  /* 0x0002900001107983 */ /* 0x001f220000300800 */
[----:B------:R-:W4:Y:S02]  /*29e80*/  LDL.LU R17, [R1+0x294] ;  /* 0x0002940001117983 */ /* 0x000f240000300800 */
[----:B-1----:R-:W4:Y:S02]  /*29e90*/  LDL.LU R18, [R1+0x298] ;  /* 0x0002980001127983 */ /* 0x002f240000300800 */
[----:B------:R-:W4:Y:S01]  /*29ea0*/  LDL.LU R19, [R1+0x29c] ;  /* 0x00029c0001137983 */ /* 0x000f220000300800 */
[----:B------:R-:W-:Y:S01]  /*29eb0*/  STL.64 [R1+0x2a28], R22 ;  /* 0x002a281601007387 */ /* 0x000fe20000100a00 */
[----:B--2---:R-:W-:Y:S03]  /*29ec0*/  HMMA.16816.F32 R4, R4, R26, R12 ;  /* 0x0000001a0404723c */ /* 0x004fe6000000180c */
[----:B------:R-:W4:Y:S01]  /*29ed0*/  LDL.LU.64 R14, [R1+0x2a68] ;  /* 0x002a6800010e7983 */ /* 0x000f220000300a00 */
[----:B------:R-:W4:Y:S11]  /*29ee0*/  LDL.LU.64 R12, [R1+0x2a60] ;  /* 0x002a6000010c7983 */ /* 0x000f360000300a00 */
[----:B------:R-:W-:Y:S08]  /*29ef0*/  @!UPT UIADD3 URZ, URZ, URZ, URZ ;  /* 0x0000003f3f3ff290 */ /* 0x000ff0000fffe03f */
[----:B------:R0:W-:Y:S01]  /*29f00*/  STL.64 [R1+0x2b0], R4 ;  /* 0x0002b00401007387 */ /* 0x0001e20000100a00 */
[----:B------:R1:W-:Y:S03]  /*29f10*/  STL.64 [R1+0x2b8], R6 ;  /* 0x0002b80601007387 */ /* 0x0003e60000100a00 */
[----:B0-----:R-:W2:Y:S01]  /*29f20*/  LDL.LU R4, [R1+0x210] ;  /* 0x0002100001047983 */ /* 0x001ea20000300800 */
[----:B------:R-:W2:Y:S02]  /*29f30*/  LDL.LU R5, [R1+0x214] ;  /* 0x0002140001057983 */ /* 0x000ea40000300800 */
[----:B-1----:R-:W2:Y:S02]  /*29f40*/  LDL.LU R6, [R1+0x218] ;  /* 0x0002180001067983 */ /* 0x002ea40000300800 */
[----:B------:R-:W2:Y:S02]  /*29f50*/  LDL.LU R7, [R1+0x21c] ;  /* 0x00021c0001077983 */ /* 0x000ea40000300800 */
[----:B------:R-:W-:-:S02]  /*29f60*/  IMAD.MOV.U32 R22, RZ, RZ, R9 ;  /* 0x000000ffff167224 */ /* 0x000fc400078e0009 */
[----:B------:R-:W-:Y:S02]  /*29f70*/  IMAD.MOV.U32 R23, RZ, RZ, R8 ;  /* 0x000000ffff177224 */ /* 0x000fe400078e0008 */
[----:B------:R-:W0:Y:S04]  /*29f80*/  LDSM.16.MT88.4 R8, [R24+0x4180] ;  /* 0x004180001808783b */ /* 0x000e280000004200 */
[----:B--2---:R-:W-:Y:S01]  /*29f90*/  STL.64 [R1+0x2a20], R6 ;  /* 0x002a200601007387 */ /* 0x004fe20000100a00 */
[----:B------:R1:W-:Y:S03]  /*29fa0*/  STL.64 [R1+0x2a18], R4 ;  /* 0x002a180401007387 */ /* 0x0003e60000100a00 */
[----:B-1----:R-:W2:Y:S01]  /*29fb0*/  LDL.LU R4, [R1+0x270] ;  /* 0x0002700001047983 */ /* 0x002ea20000300800 */
[----:B------:R-:W2:Y:S02]  /*29fc0*/  LDL.LU R5, [R1+0x274] ;  /* 0x0002740001057983 */ /* 0x000ea40000300800 */
[----:B------:R-:W2:Y:S02]  /*29fd0*/  LDL.LU R6, [R1+0x278] ;  /* 0x0002780001067983 */ /* 0x000ea40000300800 */
[----:B------:R-:W2:Y:S02]  /*29fe0*/  LDL.LU R7, [R1+0x27c] ;  /* 0x00027c0001077983 */ /* 0x000ea40000300800 */
[----:B--2---:R-:W-:Y:S01]  /*29ff0*/  STL.64 [R1+0x2a38], R6 ;  /* 0x002a380601007387 */ /* 0x004fe20000100a00 */
[----:B------:R1:W-:Y:S03]  /*2a000*/  STL.64 [R1+0x2a30], R4 ;  /* 0x002a300401007387 */ /* 0x0003e60000100a00 */
[----:B-1----:R-:W2:Y:S01]  /*2a010*/  LDL.LU R4, [R1+0x280] ;  /* 0x0002800001047983 */ /* 0x002ea20000300800 */
[----:B------:R-:W2:Y:S02]  /*2a020*/  LDL.LU R5, [R1+0x284] ;  /* 0x0002840001057983 */ /* 0x000ea40000300800 */
[----:B------:R-:W2:Y:S02]  /*2a030*/  LDL.LU R6, [R1+0x288] ;  /* 0x0002880001067983 */ /* 0x000ea40000300800 */
[----:B------:R-:W2:Y:S01]  /*2a040*/  LDL.LU R7, [R1+0x28c] ;  /* 0x00028c0001077983 */ /* 0x000ea20000300800 */
[----:B0-----:R-:W-:Y:S01]  /*2a050*/  STL.64 [R1+0x2960], R10 ;  /* 0x0029600a01007387 */ /* 0x001fe20000100a00 */
[----:B------:R0:W-:Y:S03]  /*2a060*/  STL.64 [R1+0x2958], R8 ;  /* 0x0029580801007387 */ /* 0x0001e60000100a00 */
[----:B0-----:R-:W2:Y:S01]  /*2a070*/  LDL.LU R8, [R1+0x240] ;  /* 0x0002400001087983 */ /* 0x001ea20000300800 */
[----:B------:R-:W2:Y:S02]  /*2a080*/  LDL.LU R9, [R1+0x244] ;  /* 0x0002440001097983 */ /* 0x000ea40000300800 */
[----:B------:R-:W2:Y:S02]  /*2a090*/  LDL.LU R10, [R1+0x248] ;  /* 0x00024800010a7983 */ /* 0x000ea40000300800 */
[----:B------:R-:W2:Y:S02]  /*2a0a0*/  LDL.LU R11, [R1+0x24c] ;  /* 0x00024c00010b7983 */ /* 0x000ea40000300800 */
[----:B--2---:R0:W-:Y:S01]  /*2a0b0*/  STL.64 [R1+0x2980], R10 ;  /* 0x0029800a01007387 */ /* 0x0041e20000100a00 */
[----:B------:R-:W-:Y:S02]  /*2a0c0*/  STL.64 [R1+0x2978], R8 ;  /* 0x0029780801007387 */ /* 0x000fe40000100a00 */
[----:B0-----:R-:W-:-:S02]  /*2a0d0*/  IMAD.MOV.U32 R10, RZ, RZ, R28 ;  /* 0x000000ffff0a7224 */ /* 0x001fc400078e001c */
[----:B------:R-:W-:Y:S01]  /*2a0e0*/  IMAD.MOV.U32 R11, RZ, RZ, R29 ;  /* 0x000000ffff0b7224 */ /* 0x000fe200078e001d */
[----:B------:R-:W2:Y:S01]  /*2a0f0*/  LDL.LU R28, [R1+0x2a58] ;  /* 0x002a5800011c7983 */ /* 0x000ea20000300800 */
[----:B------:R-:W2:Y:S05]  /*2a100*/  LDL.LU R29, [R1+0x2a54] ;  /* 0x002a5400011d7983 */ /* 0x000eaa0000300800 */
[----:B----4-:R-:W-:Y:S11]  /*2a110*/  HMMA.16816.F32 R16, R12, R10, R16 ;  /* 0x0000000a0c10723c */ /* 0x010ff60000001810 */
[----:B------:R-:W-:Y:S11]  /*2a120*/  @!UPT UIADD3 URZ, URZ, URZ, URZ ;  /* 0x0000003f3f3ff290 */ /* 0x000ff6000fffe03f */
[----:B------:R-:W-:Y:S01]  /*2a130*/  @!UPT UIADD3 URZ, URZ, URZ, URZ ;  /* 0x0000003f3f3ff290 */ /* 0x000fe2000fffe03f */
[----:B------:R0:W-:Y:S01]  /*2a140*/  STL.64 [R1+0x2a0], R16 ;  /* 0x0002a01001007387 */ /* 0x0001e20000100a00 */
[----:B------:R1:W-:Y:S02]  /*2a150*/  STL.64 [R1+0x2a8], R18 ;  /* 0x0002a81201007387 */ /* 0x0003e40000100a00 */
[----:B0-----:R-:W-:Y:S02]  /*2a160*/  IMAD.MOV.U32 R16, RZ, RZ, R3 ;  /* 0x000000ffff107224 */ /* 0x001fe400078e0003 */
[----:B-1----:R-:W-:Y:S02]  /*2a170*/  IMAD.MOV.U32 R18, RZ, RZ, R0 ;  /* 0x000000ffff127224 */ /* 0x002fe400078e0000 */
[----:B------:R-:W-:Y:S01]  /*2a180*/  IMAD.MOV.U32 R19, RZ, RZ, R2 ;  /* 0x000000ffff137224 */ /* 0x000fe200078e0002 */
[----:B------:R-:W4:Y:S01]  /*2a190*/  LDL.LU R3, [R1+0x2a50] ;  /* 0x002a500001037983 */ /* 0x000f220000300800 */
[----:B------:R-:W-:Y:S02]  /*2a1a0*/  IMAD.MOV.U32 R17, RZ, RZ, R25 ;  /* 0x000000ffff117224 */ /* 0x000fe400078e0019 */
[----:B------:R-:W4:Y:S02]  /*2a1b0*/  LDL.LU R25, [R1+0x2a4c] ;  /* 0x002a4c0001197983 */ /* 0x000f240000300800 */
[----:B------:R-:W4:Y:S01]  /*2a1c0*/  LDL.LU R0, [R1+0x2a48] ;  /* 0x002a480001007983 */ /* 0x000f220000300800 */
[----:B------:R-:W4:Y:S01]  /*2a1d0*/  LDL.LU R2, [R1+0x2a44] ;  /* 0x002a440001027983 */ /* 0x000f220000300800 */
[----:B------:R3:W-:Y:S02]  /*2a1e0*/  STL.64 [R1+0x29f0], R18 ;  /* 0x0029f01201007387 */ /* 0x0007e40000100a00 */
[----:B---3--:R-:W-:-:S02]  /*2a1f0*/  IMAD.MOV.U32 R18, RZ, RZ, R21 ;  /* 0x000000ffff127224 */ /* 0x008fc400078e0015 */
[----:B------:R-:W-:Y:S02]  /*2a200*/  IMAD.MOV.U32 R19, RZ, RZ, R20 ;  /* 0x000000ffff137224 */ /* 0x000fe400078e0014 */
[C---:B------:R-:W-:Y:S01]  /*2a210*/  HMMA.16816.F32 R20, R12.reuse, R22, R4 ;  /* 0x000000160c14723c */ /* 0x040fe20000001804 */
[----:B------:R2:W-:Y:S02]  /*2a220*/  STL.64 [R1+0x29e8], R16 ;  /* 0x0029e81001007387 */ /* 0x0005e40000100a00 */
[----:B--2---:R-:W-:Y:S02]  /*2a230*/  IMAD.MOV.U32 R16, RZ, RZ, R29 ;  /* 0x000000ffff107224 */ /* 0x004fe400078e001d */
[----:B------:R-:W2:Y:S01]  /*2a240*/  LDL.LU R29, [R1+0x2a40] ;  /* 0x002a4000011d7983 */ /* 0x000ea20000300800 */
[----:B------:R-:W3:Y:S02]  /*2a250*/  LDL.LU.64 R6, [R1+0x2a38] ;  /* 0x002a380001067983 */ /* 0x000ee40000300a00 */
[----:B------:R-:W3:Y:S11]  /*2a260*/  LDL.LU.64 R4, [R1+0x2a30] ;  /* 0x002a300001047983 */ /* 0x000ef60000300a00 */
[----:B------:R-:W-:Y:S04]  /*2a270*/  @!UPT UIADD3 URZ, URZ, URZ, URZ ;  /* 0x0000003f3f3ff290 */ /* 0x000fe8000fffe03f */
[----:B------:R-:W-:Y:S01]  /*2a280*/  STL.64 [R1+0x600], R20 ;  /* 0x0006001401007387 */ /* 0x000fe20000100a00 */
[----:B------:R0:W-:Y:S04]  /*2a290*/  STL.64 [R1+0x608], R22 ;  /* 0x0006081601007387 */ /* 0x0001e80000100a00 */
[----:B0-----:R-:W3:Y:S02]  /*2a2a0*/  LDL.LU.64 R22, [R1+0x2a28] ;  /* 0x002a280001167983 */ /* 0x001ee40000300a00 */
        /* <DEDUP_REMOVED lines=8> */
[----:B------:R-:W2:Y:S01]  /*2a330*/  LDL.LU R20, [R1+0x320] ;  /* 0x0003200001147983 */ /* 0x000ea20000300800 */
[----:B------:R-:W2:Y:S04]  /*2a340*/  LDL.LU R21, [R1+0x324] ;  /* 0x0003240001157983 */ /* 0x000ea80000300800 */
[----:B0-----:R-:W2:Y:S01]  /*2a350*/  LDL.LU R22, [R1+0x328] ;  /* 0x0003280001167983 */ /* 0x001ea20000300800 */
[----:B------:R-:W2:Y:S01]  /*2a360*/  LDL.LU R23, [R1+0x32c] ;  /* 0x00032c0001177983 */ /* 0x000ea20000300800 */
[----:B---3--:R-:W-:Y:S02]  /*2a370*/  HMMA.16816.F32 R12, R12, R26, R4 ;  /* 0x0000001a0c0c723c */ /* 0x008fe40000001804 */
[----:B------:R-:W0:Y:S04]  /*2a380*/  LDSM.16.MT88.4 R4, [R24+0x4200] ;  /* 0x004200001804783b */ /* 0x000e280000004200 */
[----:B0-----:R-:W-:Y:S11]  /*2a390*/  STL.64 [R1+0x2918], R6 ;  /* 0x0029180601007387 */ /* 0x001ff60000100a00 */
[----:B------:R-:W-:Y:S06]  /*2a3a0*/  @!UPT UIADD3 URZ, URZ, URZ, URZ ;  /* 0x0000003f3f3ff290 */ /* 0x000fec000fffe03f */
[----:B------:R-:W-:Y:S02]  /*2a3b0*/  STL.64 [R1+0x5f0], R12 ;  /* 0x0005f00c01007387 */ /* 0x000fe40000100a00 */
[----:B------:R-:W-:Y:S02]  /*2a3c0*/  STL.64 [R1+0x5f8], R14 ;  /* 0x0005f80e01007387 */ /* 0x000fe40000100a00 */
[----:B------:R0:W-:Y:S01]  /*2a3d0*/  STL.64 [R1+0x2910], R4 ;  /* 0x0029100401007387 */ /* 0x0001e20000100a00 */
[----:B------:R-:W1:Y:S04]  /*2a3e0*/  LDSM.16.MT88.4 R12, [R24+0x4280] ;  /* 0x00428000180c783b */ /* 0x000e680000004200 */
[----:B0-----:R-:W3:Y:S01]  /*2a3f0*/  LDL.LU R4, [R1+0x200] ;  /* 0x0002000001047983 */ /* 0x001ee20000300800 */
[----:B------:R-:W3:Y:S02]  /*2a400*/  LDL.LU R5, [R1+0x204] ;  /* 0x0002040001057983 */ /* 0x000ee40000300800 */
[----:B------:R-:W3:Y:S02]  /*2a410*/  LDL.LU R6, [R1+0x208] ;  /* 0x0002080001067983 */ /* 0x000ee40000300800 */
[----:B------:R-:W3:Y:S02]  /*2a420*/  LDL.LU R7, [R1+0x20c] ;  /* 0x00020c0001077983 */ /* 0x000ee40000300800 */
[----:B------:R-:W-:-:S07]  /*2a430*/  IMAD.MOV.U32 R17, RZ, RZ, R28 ;  /* 0x000000ffff117224 */ /* 0x000fce00078e001c */
[C---:B--2---:R-:W-:Y:S01]  /*2a440*/  HMMA.16816.F32 R20, R16.reuse, R10, R20 ;  /* 0x0000000a1014723c */ /* 0x044fe20000001814 */
[----:B---3--:R0:W-:Y:S01]  /*2a450*/  STL.64 [R1+0x2970], R6 ;  /* 0x0029700601007387 */ /* 0x0081e20000100a00 */
[----:B------:R-:W-:Y:S03]  /*2a460*/  STL.64 [R1+0x2968], R4 ;  /* 0x0029680401007387 */ /* 0x000fe60000100a00 */
[----:B0-----:R-:W2:Y:S01]  /*2a470*/  LDL.64 R6, [R1+0x8] ;  /* 0x0000080001067983 */ /* 0x001ea20000100a00 */
[----:B------:R-:W-:Y:S11]  /*2a480*/  STL.64 [R1+0x29f8], R10 ;  /* 0x0029f80a01007387 */ /* 0x000ff60000100a00 */
[----:B------:R-:W-:Y:S06]  /*2a490*/  @!UPT UIADD3 URZ, URZ, URZ, URZ ;  /* 0x0000003f3f3ff290 */ /* 0x000fec000fffe03f */
[----:B------:R-:W-:Y:S02]  /*2a4a0*/  STL.64 [R1+0x640], R20 ;  /* 0x0006401401007387 */ /* 0x000fe40000100a00 */
[----:B------:R-:W-:Y:S01]  /*2a4b0*/  STL.64 [R1+0x648], R22 ;  /* 0x0006481601007387 */ /* 0x000fe20000100a00 */
[----:B------:R-:W-:Y:S01]  /*2a4c0*/  STL.64 [R1+0x2a08], R26 ;  /* 0x002a081a01007387 */ /* 0x000fe20000100a00 */
[----:B----4-:R-:W-:Y:S02]  /*2a4d0*/  STL.64 [R1+0x2a00], R24 ;  /* 0x002a001801007387 */ /* 0x010fe40000100a00 */
[----:B-1----:R-:W-:Y:S02]  /*2a4e0*/  STL.64 [R1+0x28d8], R14 ;  /* 0x0028d80e01007387 */ /* 0x002fe40000100a00 */
[----:B------:R0:W-:Y:S02]  /*2a4f0*/  STL.64 [R1+0x28d0], R12 ;  /* 0x0028d00c01007387 */ /* 0x0001e40000100a00 */
[----:B0-----:R-:W3:Y:S01]  /*2a500*/  LDL.LU R12, [R1+0x230] ;  /* 0x00023000010c7983 */ /* 0x001ee20000300800 */
[----:B------:R-:W3:Y:S02]  /*2a510*/  LDL.LU R13, [R1+0x234] ;  /* 0x00023400010d7983 */ /* 0x000ee40000300800 */
[----:B------:R-:W4:Y:S02]  /*2a520*/  LDL.LU R14, [R1+0x238] ;  /* 0x00023800010e7983 */ /* 0x000f240000300800 */
        /* <DEDUP_REMOVED lines=31> */
[C---:B--2---:R-:W-:Y:S01]  /*2a720*/  HMMA.16816.F32 R20, R16.reuse, R6, R20 ;  /* 0x000000061014723c */ /* 0x044fe20000001814 */
[----:B----4-:R-:W-:Y:S01]  /*2a730*/  STL.64 [R1+0x29d0], R14 ;  /* 0x0029d00e01007387 */ /* 0x010fe20000100a00 */
[----:B---3--:R0:W-:Y:S03]  /*2a740*/  STL.64 [R1+0x29c8], R12 ;  /* 0x0029c80c01007387 */ /* 0x0081e60000100a00 */
[----:B0-----:R-:W2:Y:S01]  /*2a750*/  LDL.LU R12, [R1+0x2f0] ;  /* 0x0002f000010c7983 */ /* 0x001ea20000300800 */
[----:B------:R-:W2:Y:S02]  /*2a760*/  LDL.LU R13, [R1+0x2f4] ;  /* 0x0002f400010d7983 */ /* 0x000ea40000300800 */
[----:B------:R-:W3:Y:S02]  /*2a770*/  LDL.LU R14, [R1+0x2f8] ;  /* 0x0002f800010e7983 */ /* 0x000ee40000300800 */
[----:B------:R-:W3:Y:S02]  /*2a780*/  LDL.LU R15, [R1+0x2fc] ;  /* 0x0002fc00010f7983 */ /* 0x000ee40000300800 */
[----:B---3--:R-:W-:Y:S01]  /*2a790*/  STL.64 [R1+0x29e0], R14 ;  /* 0x0029e00e01007387 */ /* 0x008fe20000100a00 */
[----:B--2---:R0:W-:Y:S03]  /*2a7a0*/  STL.64 [R1+0x29d8], R12 ;  /* 0x0029d80c01007387 */ /* 0x0041e60000100a00 */
[----:B0-----:R-:W2:Y:S01]  /*2a7b0*/  LDL.LU R12, [R1+0x300] ;  /* 0x00030000010c7983 */ /* 0x001ea20000300800 */
[----:B------:R-:W2:Y:S02]  /*2a7c0*/  LDL.LU R13, [R1+0x304] ;  /* 0x00030400010d7983 */ /* 0x000ea40000300800 */
[----:B------:R-:W2:Y:S02]  /*2a7d0*/  LDL.LU R14, [R1+0x308] ;  /* 0x00030800010e7983 */ /* 0x000ea40000300800 */
[----:B------:R-:W2:Y:S02]  /*2a7e0*/  LDL.LU R15, [R1+0x30c] ;  /* 0x00030c00010f7983 */ /* 0x000ea40000300800 */
[----:B------:R-:W-:Y:S01]  /*2a7f0*/  STL.64 [R1+0x320], R20 ;  /* 0x0003201401007387 */ /* 0x000fe20000100a00 */
[----:B------:R0:W-:Y:S03]  /*2a800*/  STL.64 [R1+0x328], R22 ;  /* 0x0003281601007387 */ /* 0x0001e60000100a00 */
[----:B0-----:R-:W3:Y:S02]  /*2a810*/  LDL.LU.64 R22, [R1+0x2a10] ;  /* 0x002a100001167983 */ /* 0x001ee40000300a00 */
[C---:B---3--:R-:W-:Y:S11]  /*2a820*/  HMMA.16816.F32 R24, R16.reuse, R22, R24 ;  /* 0x000000161018723c */ /* 0x048ff60000001818 */
[----:B------:R-:W-:Y:S11]  /*2a830*/  @!UPT UIADD3 URZ, URZ, URZ, URZ ;  /* 0x0000003f3f3ff290 */ /* 0x000ff6000fffe03f */
[----:B------:R-:W-:Y:S01]  /*2a840*/  @!UPT UIADD3 URZ, URZ, URZ, URZ ;  /* 0x0000003f3f3ff290 */ /* 0x000fe2000fffe03f */
[----:B------:R-:W-:Y:S01]  /*2a850*/  STL.64 [R1+0x630], R24 ;  /* 0x0006301801007387 */ /* 0x000fe20000100a00 */
[----:B------:R0:W-:Y:S03]  /*2a860*/  STL.64 [R1+0x638], R26 ;  /* 0x0006381a01007387 */ /* 0x0001e60000100a00 */
[----:B0-----:R-:W3:Y:S01]  /*2a870*/  LDL.LU.64 R26, [R1+0x2a08] ;  /* 0x002a0800011a7983 */ /* 0x001ee20000300a00 */
[----:B------:R-:W4:Y:S01]  /*2a880*/  LDL.LU.64 R24, [R1+0x2a00] ;  /* 0x002a000001187983 */ /* 0x000f220000300a00 */
[----:B---3--:R-:W-:Y:S02]  /*2a890*/  HMMA.16816.F32 R16, R16, R26, R8 ;  /* 0x0000001a1010723c */ /* 0x008fe40000001808 */
        /* <DEDUP_REMOVED lines=35> */
[C---:B--2---:R-:W-:Y:S01]  /*2aad0*/  HMMA.16816.F32 R8, R16.reuse, R10, R12 ;  /* 0x0000000a1008723c */ /* 0x044fe2000000180c */
[----:B------:R-:W2:Y:S01]  /*2aae0*/  LDL.LU.64 R14, [R1+0x2990] ;  /* 0x00299000010e7983 */ /* 0x000ea20000300a00 */
[----:B------:R-:W2:Y:S11]  /*2aaf0*/  LDL.LU.64 R12, [R1+0x2988] ;  /* 0x00298800010c7983 */ /* 0x000eb60000300a00 */
[----:B------:R-:W-:Y:S10]  /*2ab00*/  @!UPT UIADD3 URZ, URZ, URZ, URZ ;  /* 0x0000003f3f3ff290 */ /* 0x000ff4000fffe03f */
[----:B------:R-:W-:Y:S01]  /*2ab10*/  STL.64 [R1+0x1d0], R8 ;  /* 0x0001d00801007387 */ /* 0x000fe20000100a00 */
[----:B------:R0:W-:Y:S03]  /*2ab20*/  STL.64 [R1+0x1d8], R10 ;  /* 0x0001d80a01007387 */ /* 0x0001e60000100a00 */
[----:B0-----:R-:W3:Y:S01]  /*2ab30*/  LDL.LU.64 R10, [R1+0x2980] ;  /* 0x00298000010a7983 */ /* 0x001ee20000300a00 */
[----:B------:R-:W3:Y:S02]  /*2ab40*/  LDL.LU.64 R8, [R1+0x2978] ;  /* 0x0029780001087983 */ /* 0x000ee40000300a00 */
[C---:B---3--:R-:W-:Y:S11]  /*2ab50*/  HMMA.16816.F32 R8, R16.reuse, R6, R8 ;  /* 0x000000061008723c */ /* 0x048ff60000001808 */
[----:B------:R-:W-:Y:S11]  /*2ab60*/  @!UPT UIADD3 URZ, URZ, URZ, URZ ;  /* 0x0000003f3f3ff290 */ /* 0x000ff6000fffe03f */
[----:B------:R-:W-:Y:S01]  /*2ab70*/  @!UPT UIADD3 URZ, URZ, URZ, URZ ;  /* 0x0000003f3f3ff290 */ /* 0x000fe2000fffe03f */
[----:B------:R0:W-:Y:S01]  /*2ab80*/  STL.64 [R1+0x1a0], R8 ;  /* 0x0001a00801007387 */ /* 0x0001e20000100a00 */
[----:B------:R-:W-:Y:S02]  /*2ab90*/  STL.64 [R1+0x1a8], R10 ;  /* 0x0001a80a01007387 */ /* 0x000fe40000100a00 */
[----:B0-----:R-:W-:Y:S02]  /*2aba0*/  IMAD.MOV.U32 R9, RZ, RZ, R6 ;  /* 0x000000ffff097224 */ /* 0x001fe400078e0006 */
[----:B------:R-:W-:Y:S02]  /*2abb0*/  IMAD.MOV.U32 R8, RZ, RZ, R7 ;  /* 0x000000ffff087224 */ /* 0x000fe400078e0007 */
[----:B------:R-:W3:Y:S01]  /*2abc0*/  LDL.LU.64 R6, [R1+0x2970] ;  /* 0x0029700001067983 */ /* 0x000ee20000300a00 */
[----:B------:R-:W3:Y:S01]  /*2abd0*/  LDL.LU.64 R4, [R1+0x2968] ;  /* 0x0029680001047983 */ /* 0x000ee20000300a00 */
[C---:B--2---:R-:W-:Y:S01]  /*2abe0*/  HMMA.16816.F32 R12, R16.reuse, R22, R12 ;  /* 0x00000016100c723c */ /* 0x044fe2000000180c */
[----:B------:R-:W-:Y:S11]  /*2abf0*/  STL.64 [R1+0x2940], R22 ;  /* 0x0029401601007387 */ /* 0x000ff60000100a00 */
[----:B------:R-:W-:Y:S11]  /*2ac00*/  @!UPT UIADD3 URZ, URZ, URZ, URZ ;  /* 0x0000003f3f3ff290 */ /* 0x000ff6000fffe03f */
[----:B------:R0:W-:Y:S01]  /*2ac10*/  STL.64 [R1+0x170], R12 ;  /* 0x0001700c01007387 */ /* 0x0001e20000100a00 */
[----:B------:R1:W-:Y:S03]  /*2ac20*/  STL.64 [R1+0x178], R14 ;  /* 0x0001780e01007387 */ /* 0x0003e60000100a00 */
[----:B0-----:R-:W2:Y:S01]  /*2ac30*/  LDL.LU R12, [R1+0x3b0] ;  /* 0x0003b000010c7983 */ /* 0x001ea20000300800 */
[----:B---3--:R-:W-:Y:S11]  /*2ac40*/  HMMA.16816.F32 R4, R16, R26, R4 ;  /* 0x0000001a1004723c */ /* 0x008ff60000001804 */
[----:B------:R-:W-:Y:S11]  /*2ac50*/  @!UPT UIADD3 URZ, URZ, URZ, URZ ;  /* 0x0000003f3f3ff290 */ /* 0x000ff6000fffe03f */
[----:B------:R-:W-:Y:S01]  /*2ac60*/  @!UPT UIADD3 URZ, URZ, URZ, URZ ;  /* 0x0000003f3f3ff290 */ /* 0x000fe2000fffe03f */
[----:B------:R-:W-:Y:S01]  /*2ac70*/  STL.64 [R1+0x130], R4 ;  /* 0x0001300401007387 */ /* 0x000fe20000100a00 */
[----:B------:R-:W-:Y:S02]  /*2ac80*/  STL.64 [R1+0x138], R6 ;  /* 0x0001380601007387 */ /* 0x000fe40000100a00 */
[----:B------:R-:W2:Y:S02]  /*2ac90*/  LDL.LU R13, [R1+0x3b4] ;  /* 0x0003b400010d7983 */ /* 0x000ea40000300800 */
[----:B-1----:R-:W3:Y:S01]  /*2aca0*/  LDL.LU R14, [R1+0x3b8] ;  /* 0x0003b800010e7983 */ /* 0x002ee20000300800 */
[----:B------:R-:W3:Y:S04]  /*2acb0*/  LDL.LU R15, [R1+0x3bc] ;  /* 0x0003bc00010f7983 */ /* 0x000ee80000300800 */
[----:B---3--:R-:W-:Y:S01]  /*2acc0*/  STL.64 [R1+0x28e8], R14 ;  /* 0x0028e80e01007387 */ /* 0x008fe20000100a00 */
[----:B--2---:R0:W-:Y:S03]  /*2acd0*/  STL.64 [R1+0x28e0], R12 ;  /* 0x0028e00c01007387 */ /* 0x0041e60000100a00 */
[----:B0-----:R-:W2:Y:S01]  /*2ace0*/  LDL.LU R12, [R1+0x3c0] ;  /* 0x0003c000010c7983 */ /* 0x001ea20000300800 */
[----:B------:R-:W2:Y:S02]  /*2acf0*/  LDL.LU R13, [R1+0x3c4] ;  /* 0x0003c400010d7983 */ /* 0x000ea40000300800 */
[----:B------:R-:W3:Y:S02]  /*2ad00*/  LDL.LU R14, [R1+0x3c8] ;  /* 0x0003c800010e7983 */ /* 0x000ee40000300800 */
[----:B------:R-:W3:Y:S01]  /*2ad10*/  LDL.LU R15, [R1+0x3cc] ;  /* 0x0003cc00010f7983 */ /* 0x000ee20000300800 */
[----:B------:R-:W2:Y:S01]  /*2ad20*/  LDL.LU R20, [R1+0x330] ;  /* 0x0003300001147983 */ /* 0x000ea20000300800 */
[----:B------:R-:W2:Y:S02]  /*2ad30*/  LDL.LU R21, [R1+0x334] ;  /* 0x0003340001157983 */ /* 0x000ea40000300800 */
[----:B------:R-:W2:Y:S02]  /*2ad40*/  LDL.LU R22, [R1+0x338] ;  /* 0x0003380001167983 */ /* 0x000ea40000300800 */
[----:B------:R-:W2:Y:S01]  /*2ad50*/  LDL.LU R23, [R1+0x33c] ;  /* 0x00033c0001177983 */ /* 0x000ea20000300800 */
[----:B------:R-:W3:Y:S01]  /*2ad60*/  LDL.LU R4, [R1+0x2d0] ;  /* 0x0002d00001047983 */ /* 0x000ee20000300800 */
[----:B------:R-:W3:Y:S02]  /*2ad70*/  LDL.LU R5, [R1+0x2d4] ;  /* 0x0002d40001057983 */ /* 0x000ee40000300800 */
[----:B------:R-:W3:Y:S02]  /*2ad80*/  LDL.LU R6, [R1+0x2d8] ;  /* 0x0002d80001067983 */ /* 0x000ee40000300800 */
[----:B------:R-:W3:Y:S01]  /*2ad90*/  LDL.LU R7, [R1+0x2dc] ;  /* 0x0002dc0001077983 */ /* 0x000ee20000300800 */
[----:B--2---:R0:W-:Y:S01]  /*2ada0*/  STL.64 [R1+0x2950], R22 ;  /* 0x0029501601007387 */ /* 0x0041e20000100a00 */
[----:B------:R-:W-:Y:S03]  /*2adb0*/  STL.64 [R1+0x2948], R20 ;  /* 0x0029481401007387 */ /* 0x000fe60000100a00 */
[----:B0-----:R-:W2:Y:S01]  /*2adc0*/  LDL.64 R22, [R1+0x18] ;  /* 0x0000180001167983 */ /* 0x001ea20000100a00 */
[----:B---3--:R-:W-:Y:S02]  /*2add0*/  STL.64 [R1+0x28f8], R14 ;  /* 0x0028f80e01007387 */ /* 0x008fe40000100a00 */
[----:B------:R0:W-:Y:S02]  /*2ade0*/  STL.64 [R1+0x28f0], R12 ;  /* 0x0028f00c01007387 */ /* 0x0001e40000100a00 */
[----:B0-----:R-:W3:Y:S01]  /*2adf0*/  LDL.LU R12, [R1+0x390] ;  /* 0x00039000010c7983 */ /* 0x001ee20000300800 */
[----:B------:R-:W3:Y:S02]  /*2ae00*/  LDL.LU R13, [R1+0x394] ;  /* 0x00039400010d7983 */ /* 0x000ee40000300800 */
[----:B------:R-:W2:Y:S02]  /*2ae10*/  LDL.LU R14, [R1+0x398] ;  /* 0x00039800010e7983 */ /* 0x000ea40000300800 */
[----:B------:R-:W2:Y:S02]  /*2ae20*/  LDL.LU R15, [R1+0x39c] ;  /* 0x00039c00010f7983 */ /* 0x000ea40000300800 */
[----:B--2---:R-:W-:Y:S01]  /*2ae30*/  STL.64 [R1+0x2908], R14 ;  /* 0x0029080e01007387 */ /* 0x004fe20000100a00 */
[----:B---3--:R0:W-:Y:S03]  /*2ae40*/  STL.64 [R1+0x2900], R12 ;  /* 0x0029000c01007387 */ /* 0x0081e60000100a00 */
[----:B0-----:R-:W2:Y:S01]  /*2ae50*/  LDL.LU R12, [R1+0x380] ;  /* 0x00038000010c7983 */ /* 0x001ea20000300800 */
[----:B------:R-:W2:Y:S02]  /*2ae60*/  LDL.LU R13, [R1+0x384] ;  /* 0x00038400010d7983 */ /* 0x000ea40000300800 */
[----:B------:R-:W3:Y:S02]  /*2ae70*/  LDL.LU R14, [R1+0x388] ;  /* 0x00038800010e7983 */ /* 0x000ee40000300800 */
[----:B------:R-:W3:Y:S02]  /*2ae80*/  LDL.LU R15, [R1+0x38c] ;  /* 0x00038c00010f7983 */ /* 0x000ee40000300800 */
[----:B------:R-:W-:-:S02]  /*2ae90*/  IMAD.MOV.U32 R18, RZ, RZ, R9 ;  /* 0x000000ffff127224 */ /* 0x000fc400078e0009 */
[----:B------:R-:W-:Y:S02]  /*2aea0*/  IMAD.MOV.U32 R19, RZ, RZ, R8 ;  /* 0x000000ffff137224 */ /* 0x000fe400078e0008 */
[----:B----4-:R-:W0:Y:S04]  /*2aeb0*/  LDSM.16.MT88.4 R8, [R24+0x4300] ;  /* 0x004300001808783b */ /* 0x010e280000004200 */
        /* <DEDUP_REMOVED lines=10> */
[----:B------:R-:W2:Y:S02]  /*2af60*/  LDL.LU R14, [R1+0x378] ;  /* 0x00037800010e7983 */ /* 0x000ea40000300800 */
[----:B------:R-:W2:Y:S01]  /*2af70*/  LDL.LU R15, [R1+0x37c] ;  /* 0x00037c00010f7983 */ /* 0x000ea20000300800 */
[----:B0-----:R-:W-:Y:S01]  /*2af80*/  STL.64 [R1+0x30], R8 ;  /* 0x0000300801007387 */ /* 0x001fe20000100a00 */
        /* <DEDUP_REMOVED lines=11> */
[----:B------:R-:W3:Y:S02]  /*2b040*/  LDL.LU.64 R20, [R1+0x2948] ;  /* 0x0029480001147983 */ /* 0x000ee40000300a00 */
[C---:B---3--:R-:W-:Y:S11]  /*2b050*/  HMMA.16816.F32 R20, R8.reuse, R18, R20 ;  /* 0x000000120814723c */ /* 0x048ff60000001814 */
[----:B------:R-:W-:Y:S11]  /*2b060*/  @!UPT UIADD3 URZ, URZ, URZ, URZ ;  /* 0x0000003f3f3ff290 */ /* 0x000ff6000fffe03f */
[----:B------:R-:W-:Y:S01]  /*2b070*/  @!UPT UIADD3 URZ, URZ, URZ, URZ ;  /* 0x0000003f3f3ff290 */ /* 0x000fe2000fffe03f */
        /* <DEDUP_REMOVED lines=14> */
[----:B------:R0:W-:Y:S01]  /*2b160*/  STL.64 [R1+0xc0], R8 ;  /* 0x0000c00801007387 */ /* 0x0001e20000100a00 */
[----:B------:R1:W-:Y:S03]  /*2b170*/  STL.64 [R1+0xc8], R10 ;  /* 0x0000c80a01007387 */ /* 0x0003e60000100a00 */
        /* <DEDUP_REMOVED lines=10> */
[----:B----4-:R0:W-:Y:S02]  /*2b220*/  STL.64 [R1+0x28c0], R10 ;  /* 0x0028c00a01007387 */ /* 0x0101e40000100a00 */
[----:B0-----:R-:W-:-:S02]  /*2b230*/  IMAD.MOV.U32 R10, RZ, RZ, R5 ;  /* 0x000000ffff0a7224 */ /* 0x001fc400078e0005 */
[----:B------:R-:W-:Y:S02]  /*2b240*/  IMAD.MOV.U32 R11, RZ, RZ, R4 ;  /* 0x000000ffff0b7224 */ /* 0x000fe400078e0004 */
[----:B------:R-:W0:Y:S04]  /*2b250*/  LDSM.16.MT88.4 R4, [R24+0x4380] ;  /* 0x004380001804783b */ /* 0x000e280000004200 */
[----:B---3--:R-:W-:Y:S04]  /*2b260*/  STL.64 [R1+0x28b8], R8 ;  /* 0x0028b80801007387 */ /* 0x008fe80000100a00 */
[----:B0-----:R-:W-:Y:S01]  /*2b270*/  STL.64 [R1+0x20], R4 ;  /* 0x0000200401007387 */ /* 0x001fe20000100a00 */
        /* <DEDUP_REMOVED lines=17> */
[----:B------:R0:W-:Y:S02]  /*2b390*/  STL.64 [R1+0x28c8], R18 ;  /* 0x0028c81201007387 */ /* 0x0001e40000100a00 */
[----:B------:R-:W3:Y:S01]  /*2b3a0*/  LDL.LU R16, [R1+0x3e0] ;  /* 0x0003e00001107983 */ /* 0x000ee20000300800 */
[----:B------:R-:W3:Y:S04]  /*2b3b0*/  LDL.LU R17, [R1+0x3e4] ;  /* 0x0003e40001117983 */ /* 0x000ee80000300800 */
[----:B0-----:R-:W3:Y:S01]  /*2b3c0*/  LDL.LU R18, [R1+0x3e8] ;  /* 0x0003e80001127983 */ /* 0x001ee20000300800 */
[----:B------:R-:W3:Y:S01]  /*2b3d0*/  LDL.LU R19, [R1+0x3ec] ;  /* 0x0003ec0001137983 */ /* 0x000ee20000300800 */
        /* <DEDUP_REMOVED lines=8> */
[----:B------:R-:W3:Y:S01]  /*2b460*/  LDL.LU.64 R14, [R1+0x28d8] ;  /* 0x0028d800010e7983 */ /* 0x000ee20000300a00 */
[----:B------:R-:W3:Y:S11]  /*2b470*/  LDL.LU.64 R12, [R1+0x28d0] ;  /* 0x0028d000010c7983 */ /* 0x000ef60000300a00 */
[----:B------:R-:W-:Y:S10]  /*2b480*/  @!UPT UIADD3 URZ, URZ, URZ, URZ ;  /* 0x0000003f3f3ff290 */ /* 0x000ff4000fffe03f */
[----:B------:R0:W-:Y:S01]  /*2b490*/  STL.64 [R1+0x270], R4 ;  /* 0x0002700401007387 */ /* 0x0001e20000100a00 */
[----:B------:R1:W-:Y:S03]  /*2b4a0*/  STL.64 [R1+0x278], R6 ;  /* 0x0002780601007387 */ /* 0x0003e60000100a00 */
[----:B0-----:R-:W2:Y:S01]  /*2b4b0*/  LDL.LU R5, [R1+0x424] ;  /* 0x0004240001057983 */ /* 0x001ea20000300800 */
[----:B-1----:R-:W2:Y:S02]  /*2b4c0*/  LDL.LU R6, [R1+0x428] ;  /* 0x0004280001067983 */ /* 0x002ea40000300800 */
[----:B------:R-:W2:Y:S01]  /*2b4d0*/  LDL.LU R7, [R1+0x42c] ;  /* 0x00042c0001077983 */ /* 0x000ea20000300800 */
[C---:B---3--:R-:W-:Y:S01]  /*2b4e0*/  HMMA.16816.F32 R8, R12.reuse, R10, R16 ;  /* 0x0000000a0c08723c */ /* 0x048fe20000001810 */
[----:B------:R-:W3:Y:S11]  /*2b4f0*/  LDL.LU.64 R18, [R1+0x28c8] ;  /* 0x0028c80001127983 */ /* 0x000ef60000300a00 */
[----:B------:R-:W-:Y:S11]  /*2b500*/  @!UPT UIADD3 URZ, URZ, URZ, URZ ;  /* 0x0000003f3f3ff290 */ /* 0x000ff6000fffe03f */
[----:B------:R-:W-:Y:S01]  /*2b510*/  STL.64 [R1+0x340], R8 ;  /* 0x0003400801007387 */ /* 0x000fe20000100a00 */
[----:B------:R0:W-:Y:S03]  /*2b520*/  STL.64 [R1+0x348], R10 ;  /* 0x0003480a01007387 */ /* 0x0001e60000100a00 */
[----:B0-----:R-:W3:Y:S01]  /*2b530*/  LDL.LU.64 R10, [R1+0x28c0] ;  /* 0x0028c000010a7983 */ /* 0x001ee20000300a00 */
[----:B------:R-:W3:Y:S02]  /*2b540*/  LDL.LU.64 R8, [R1+0x28b8] ;  /* 0x0028b80001087983 */ /* 0x000ee40000300a00 */
[----:B------:R-:W-:Y:S02]  /*2b550*/  IMAD.MOV.U32 R4, RZ, RZ, R29 ;  /* 0x000000ffff047224 */ /* 0x000fe400078e001d */
[----:B------:R-:W0:Y:S05]  /*2b560*/  S2R R29, SR_TID.X ;  /* 0x00000000001d7919 */ /* 0x000e2a0000002100 */
[----:B--2---:R-:W-:Y:S01]  /*2b570*/  HMMA.16816.F32 R4, R12, R22, R4 ;  /* 0x000000160c04723c */ /* 0x004fe20000001804 */
[C---:B0-----:R-:W-:Y:S01]  /*2b580*/  LOP3.LUT R24, R29.reuse, 0x7, RZ, 0xc0, !PT ;  /* 0x000000071d187812 */ /* 0x041fe200078ec0ff */
[----:B------:R-:W-:-:S04]  /*2b590*/  IMAD.SHL.U32 R28, R29, 0x2, RZ ;  /* 0x000000021d1c7824 */ /* 0x000fc800078e00ff */
[----:B------:R-:W-:Y:S02]  /*2b5a0*/  IMAD R24, R24, 0x90, RZ ;  /* 0x0000009018187824 */ /* 0x000fe400078e02ff */
[----:B---3--:R-:W-:Y:S01]  /*2b5b0*/  HMMA.16816.F32 R16, R12, R18, R8 ;  /* 0x000000120c10723c */ /* 0x008fe20000001808 */
[----:B------:R-:W2:Y:S01]  /*2b5c0*/  LDL.LU.64 R10, [R1+0x28b0] ;  /* 0x0028b000010a7983 */ /* 0x000ea20000300a00 */
[----:B------:R-:W2:Y:S11]  /*2b5d0*/  LDL.LU.64 R8, [R1+0x28a8] ;  /* 0x0028a80001087983 */ /* 0x000eb60000300a00 */
[----:B------:R-:W-:Y:S10]  /*2b5e0*/  @!UPT UIADD3 URZ, URZ, URZ, URZ ;  /* 0x0000003f3f3ff290 */ /* 0x000ff4000fffe03f */
[----:B------:R-:W-:Y:S01]  /*2b5f0*/  STL.64 [R1+0x390], R16 ;  /* 0x0003901001007387 */ /* 0x000fe20000100a00 */
[----:B------:R-:W-:Y:S02]  /*2b600*/  STL.64 [R1+0x398], R18 ;  /* 0x0003981201007387 */ /* 0x000fe40000100a00 */
[----:B------:R-:W0:Y:S04]  /*2b610*/  LDSM.16.MT88.4 R16, [R3+0x8000] ;  /* 0x008000000310783b */ /* 0x000e280000004200 */
[----:B0-----:R-:W-:Y:S01]  /*2b620*/  IMAD.MOV.U32 R21, RZ, RZ, R17 ;  /* 0x000000ffff157224 */ /* 0x001fe200078e0011 */
[----:B------:R0:W-:Y:S01]  /*2b630*/  STL [R1+0x60], R16 ;  /* 0x0000601001007387 */ /* 0x0001e20000100800 */
[----:B------:R-:W-:-:S03]  /*2b640*/  IMAD.MOV.U32 R20, RZ, RZ, R18 ;  /* 0x000000ffff147224 */ /* 0x000fc600078e0012 */
[----:B------:R-:W-:Y:S01]  /*2b650*/  STL [R1+0x2894], R21 ;  /* 0x0028941501007387 */ /* 0x000fe20000100800 */
[----:B------:R-:W-:Y:S01]  /*2b660*/  STL.64 [R1+0x28a0], R22 ;  /* 0x0028a01601007387 */ /* 0x000fe20000100a00 */
[----:B0-----:R-:W-:Y:S02]  /*2b670*/  LOP3.LUT R16, R24, 0x30, R28, 0x78, !PT ;  /* 0x0000003018107812 */ /* 0x001fe400078e781c */
[----:B------:R-:W-:Y:S02]  /*2b680*/  STL [R1+0x2898], R20 ;  /* 0x0028981401007387 */ /* 0x000fe40000100800 */
[----:B------:R-:W-:Y:S02]  /*2b690*/  LOP3.LUT R16, R16, 0x40, RZ, 0x3c, !PT ;  /* 0x0000004010107812 */ /* 0x000fe400078e3cff */
[----:B------:R-:W-:Y:S01]  /*2b6a0*/  STL.64 [R1+0x3c0], R4 ;  /* 0x0003c00401007387 */ /* 0x000fe20000100a00 */
[----:B------:R-:W-:Y:S02]  /*2b6b0*/  STL.64 [R1+0x3c8], R6 ;  /* 0x0003c80601007387 */ /* 0x000fe40000100a00 */
[----:B------:R-:W-:Y:S01]  /*2b6c0*/  IMAD.MOV.U32 R29, RZ, RZ, R19 ;  /* 0x000000ffff1d7224 */ /* 0x000fe200078e0013 */
[----:B------:R-:W-:Y:S04]  /*2b6d0*/  LDSM.16.MT88.4 R20, [R3+0x8080] ;  /* 0x008080000314783b */ /* 0x000fe80000004200 */
[----:B------:R-:W0:Y:S04]  /*2b6e0*/  LDSM.16.M88.4 R4, [R16+0x10000] ;  /* 0x010000001004783b */ /* 0x000e280000000200 */
[----:B0-----:R-:W-:Y:S01]  /*2b6f0*/  STL [R1+0x23cc], R6 ;  /* 0x0023cc0601007387 */ /* 0x001fe20000100800 */
[----:B------:R-:W-:Y:S02]  /*2b700*/  STL [R1+0x23c8], R7 ;  /* 0x0023c80701007387 */ /* 0x000fe40000100800 */
[----:B------:R0:W-:Y:S02]  /*2b710*/  STL.64 [R1+0x2888], R26 ;  /* 0x0028881a01007387 */ /* 0x0001e40000100a00 */
[----:B------:R-:W-:Y:S01]  /*2b720*/  STL [R1+0x2880], R25 ;  /* 0x0028801901007387 */ /* 0x000fe20000100800 */
[----:B--2---:R-:W-:Y:S01]  /*2b730*/  HMMA.16816.F32 R8, R12, R26, R8 ;  /* 0x0000001a0c08723c */ /* 0x004fe20000001808 */
[----:B------:R-:W-:Y:S11]  /*2b740*/  LDSM.16.M88.4 R12, [R16+0x10800] ;  /* 0x01080000100c783b */ /* 0x000ff60000000200 */
[----:B------:R-:W-:Y:S11]  /*2b750*/  @!UPT UIADD3 URZ, URZ, URZ, URZ ;  /* 0x0000003f3f3ff290 */ /* 0x000ff6000fffe03f */
[----:B------:R-:W-:Y:S01]  /*2b760*/  STL.64 [R1+0x3b0], R8 ;  /* 0x0003b00801007387 */ /* 0x000fe20000100a00 */
[----:B------:R-:W-:Y:S02]  /*2b770*/  STL.64 [R1+0x3b8], R10 ;  /* 0x0003b80a01007387 */ /* 0x000fe40000100a00 */
[----:B------:R-:W1:Y:S02]  /*2b780*/  LDSM.16.M88.4 R8, [R16+0x10400] ;  /* 0x010400001008783b */ /* 0x000e640000000200 */
[----:B------:R-:W2:Y:S04]  /*2b790*/  LDSM.16.M88.4 R16, [R16+0x10c00] ;  /* 0x010c00001010783b */ /* 0x000ea80000000200 */
[----:B0-----:R-:W3:Y:S04]  /*2b7a0*/  LDL.LU.64 R26, [R1+0x18] ;  /* 0x00001800011a7983 */ /* 0x001ee80000300a00 */
[----:B-1----:R-:W-:Y:S01]  /*2b7b0*/  STL [R1+0x2344], R10 ;  /* 0x0023440a01007387 */ /* 0x002fe20000100800 */
[----:B------:R-:W-:Y:S02]  /*2b7c0*/  STL [R1+0x2340], R11 ;  /* 0x0023400b01007387 */ /* 0x000fe40000100800 */
[----:B------:R-:W-:Y:S02]  /*2b7d0*/  STL [R1+0x241c], R14 ;  /* 0x00241c0e01007387 */ /* 0x000fe40000100800 */
[----:B------:R-:W-:Y:S01]  /*2b7e0*/  STL [R1+0x2418], R15 ;  /* 0x0024180f01007387 */ /* 0x000fe20000100800 */
[----:B------:R0:W-:Y:S04]  /*2b7f0*/  STL.64 [R1+0x2878], R12 ;  /* 0x0028780c01007387 */ /* 0x0001e80000100a00 */
[----:B0-----:R-:W4:Y:S01]  /*2b800*/  LDL.LU.64 R12, [R1+0x30] ;  /* 0x00003000010c7983 */ /* 0x001f220000300a00 */
[----:B------:R-:W3:Y:S02]  /*2b810*/  LDL.LU.64 R14, [R1+0x38] ;  /* 0x00003800010e7983 */ /* 0x000ee40000300a00 */
[----:B--2---:R-:W-:Y:S02]  /*2b820*/  STL [R1+0x23fc], R18 ;  /* 0x0023fc1201007387 */ /* 0x004fe40000100800 */
[----:B------:R-:W-:Y:S01]  /*2b830*/  STL [R1+0x23f8], R19 ;  /* 0x0023f81301007387 */ /* 0x000fe20000100800 */
[----:B------:R0:W-:Y:S04]  /*2b840*/  STL.64 [R1+0x2860], R16 ;  /* 0x0028601001007387 */ /* 0x0001e80000100a00 */
[----:B0-----:R-:W2:Y:S01]  /*2b850*/  LDL.LU R16, [R1+0x440] ;  /* 0x0004400001107983 */ /* 0x001ea20000300800 */
[----:B------:R-:W2:Y:S02]  /*2b860*/  LDL.LU R17, [R1+0x444] ;  /* 0x0004440001117983 */ /* 0x000ea40000300800 */
[----:B------:R-:W2:Y:S02]  /*2b870*/  LDL.LU R18, [R1+0x448] ;  /* 0x0004480001127983 */ /* 0x000ea40000300800 */
[----:B------:R-:W2:Y:S02]  /*2b880*/  LDL.LU R19, [R1+0x44c] ;  /* 0x00044c0001137983 */ /* 0x000ea40000300800 */
[----:B------:R-:W-:-:S02]  /*2b890*/  IMAD.MOV.U32 R7, RZ, RZ, R22 ;  /* 0x000000ffff077224 */ /* 0x000fc400078e0016 */
[----:B------:R-:W-:Y:S02]  /*2b8a0*/  IMAD.MOV.U32 R6, RZ, RZ, R23 ;  /* 0x000000ffff067224 */ /* 0x000fe400078e0017 */
[----:B------:R-:W-:Y:S02]  /*2b8b0*/  IMAD.MOV.U32 R11, RZ, RZ, R20 ;  /* 0x000000ffff0b7224 */ /* 0x000fe400078e0014 */
[----:B------:R-:W-:Y:S01]  /*2b8c0*/  IMAD.MOV.U32 R10, RZ, RZ, R21 ;  /* 0x000000ffff0a7224 */ /* 0x000fe200078e0015 */
[----:B------:R-:W2:Y:S01]  /*2b8d0*/  LDL.LU.64 R22, [R1+0x28a0] ;  /* 0x0028a00001167983 */ /* 0x000ea20000300a00 */
[----:B------:R-:W2:Y:S02]  /*2b8e0*/  LDL.LU R20, [R1+0x2898] ;  /* 0x0028980001147983 */ /* 0x000ea40000300800 */
[----:B------:R0:W-:Y:S02]  /*2b8f0*/  STL.64 [R1+0x2828], R6 ;  /* 0x0028280601007387 */ /* 0x0001e40000100a00 */
[----:B------:R-:W-:Y:S01]  /*2b900*/  STL.64 [R1+0x2820], R4 ;  /* 0x0028200401007387 */ /* 0x000fe20000100a00 */
[----:B0-----:R-:W2:Y:S01]  /*2b910*/  LDL.LU.64 R6, [R1+0x8] ;  /* 0x0000080001067983 */ /* 0x001ea20000300a00 */
[----:B------:R0:W-:Y:S02]  /*2b920*/  STL.64 [R1+0x2818], R10 ;  /* 0x0028180a01007387 */ /* 0x0001e40000100a00 */
[----:B0-----:R-:W-:-:S02]  /*2b930*/  IMAD.MOV.U32 R10, RZ, RZ, R2 ;  /* 0x000000ffff0a7224 */ /* 0x001fc400078e0002 */
[----:B------:R-:W-:Y:S01]  /*2b940*/  IMAD.MOV.U32 R11, RZ, RZ, R0 ;  /* 0x000000ffff0b7224 */ /* 0x000fe200078e0000 */
[----:B------:R0:W-:Y:S04]  /*2b950*/  STL.64 [R1+0x2810], R8 ;  /* 0x0028100801007387 */ /* 0x0001e80000100a00 */
[----:B0-----:R-:W2:Y:S01]  /*2b960*/  LDL.LU R8, [R1+0x480] ;  /* 0x0004800001087983 */ /* 0x001ea20000300800 */
[----:B------:R-:W2:Y:S02]  /*2b970*/  LDL.LU R9, [R1+0x484] ;  /* 0x0004840001097983 */ /* 0x000ea40000300800 */
[----:B----4-:R-:W-:Y:S02]  /*2b980*/  IMAD.MOV.U32 R5, RZ, RZ, R12 ;  /* 0x000000ffff057224 */ /* 0x010fe400078e000c */
[----:B------:R-:W-:-:S02]  /*2b990*/  IMAD.MOV.U32 R4, RZ, RZ, R13 ;  /* 0x000000ffff047224 */ /* 0x000fc400078e000d */
[----:B---3--:R-:W-:Y:S02]  /*2b9a0*/  IMAD.MOV.U32 R2, RZ, RZ, R14 ;  /* 0x000000ffff027224 */ /* 0x008fe400078e000e */
[----:B------:R-:W-:Y:S01]  /*2b9b0*/  IMAD.MOV.U32 R0, RZ, RZ, R15 ;  /* 0x000000ffff007224 */ /* 0x000fe200078e000f */
[----:B--2---:R-:W-:Y:S01]  /*2b9c0*/  HMMA.16816.F32 R16, R12, R26, R16 ;  /* 0x0000001a0c10723c */ /* 0x004fe20000001810 */
[----:B------:R-:W0:Y:S11]  /*2b9d0*/  LDSM.16.MT88.4 R12, [R3+0x8100] ;  /* 0x00810000030c783b */ /* 0x000e360000004200 */
[----:B------:R-:W-:Y:S11]  /*2b9e0*/  @!UPT UIADD3 URZ, URZ, URZ, URZ ;  /* 0x0000003f3f3ff290 */ /* 0x000ff6000fffe03f */
[----:B------:R1:W-:Y:S01]  /*2b9f0*/  STL.64 [R1+0x3e0], R16 ;  /* 0x0003e01001007387 */ /* 0x0003e20000100a00 */
[----:B------:R2:W-:Y:S03]  /*2ba00*/  STL.64 [R1+0x3e8], R18 ;  /* 0x0003e81201007387 */ /* 0x0005e60000100a00 */
[----:B-1----:R-:W3:Y:S04]  /*2ba10*/  LDL.LU R16, [R1+0x460] ;  /* 0x0004600001107983 */ /* 0x002ee80000300800 */
[----:B0-----:R0:W-:Y:S01]  /*2ba20*/  STL.64 [R1+0x40], R12 ;  /* 0x0000400c01007387 */ /* 0x0011e20000100a00 */
[----:B------:R1:W-:Y:S02]  /*2ba30*/  STL.64 [R1+0x48], R14 ;  /* 0x0000480e01007387 */ /* 0x0003e40000100a00 */
[----:B------:R-:W3:Y:S02]  /*2ba40*/  LDL.LU R17, [R1+0x464] ;  /* 0x0004640001117983 */ /* 0x000ee40000300800 */
[----:B--2---:R-:W2:Y:S01]  /*2ba50*/  LDL.LU R18, [R1+0x468] ;  /* 0x0004680001127983 */ /* 0x004ea20000300800 */
[----:B------:R-:W2:Y:S01]  /*2ba60*/  LDL.LU R19, [R1+0x46c] ;  /* 0x00046c0001137983 */ /* 0x000ea20000300800 */
[----:B------:R-:W-:-:S02]  /*2ba70*/  IMAD.MOV.U32 R21, RZ, RZ, R26 ;  /* 0x000000ffff157224 */ /* 0x000fc400078e001a */
[----:B------:R-:W-:Y:S01]  /*2ba80*/  IMAD.MOV.U32 R28, RZ, RZ, R27 ;  /* 0x000000ffff1c7224 */ /* 0x000fe200078e001b */
[----:B0-----:R-:W4:Y:S01]  /*2ba90*/  LDL.LU R12, [R1+0x470] ;  /* 0x00047000010c7983 */ /* 0x001f220000300800 */
[----:B------:R-:W4:Y:S02]  /*2baa0*/  LDL.LU R13, [R1+0x474] ;  /* 0x00047400010d7983 */ /* 0x000f240000300800 */
[----:B-1----:R-:W4:Y:S02]  /*2bab0*/  LDL.LU R14, [R1+0x478] ;  /* 0x00047800010e7983 */ /* 0x002f240000300800 */
[----:B------:R-:W4:Y:S01]  /*2bac0*/  LDL.LU R15, [R1+0x47c] ;  /* 0x00047c00010f7983 */ /* 0x000f220000300800 */
[----:B------:R-:W4:Y:S01]  /*2bad0*/  LDL.LU R24, [R1+0x4b0] ;  /* 0x0004b00001187983 */ /* 0x000f220000300800 */
[----:B------:R-:W4:Y:S02]  /*2bae0*/  LDL.LU R25, [R1+0x4b4] ;  /* 0x0004b40001197983 */ /* 0x000f240000300800 */
[----:B------:R-:W4:Y:S02]  /*2baf0*/  LDL.LU R26, [R1+0x4b8] ;  /* 0x0004b800011a7983 */ /* 0x000f240000300800 */
[----:B------:R-:W4:Y:S01]  /*2bb00*/  LDL.LU R27, [R1+0x4bc] ;  /* 0x0004bc00011b7983 */ /* 0x000f220000300800 */
[----:B--2---:R0:W-:Y:S01]  /*2bb10*/  STL.64 [R1+0x2870], R18 ;  /* 0x0028701201007387 */ /* 0x0041e20000100a00 */
[----:B---3--:R1:W-:Y:S02]  /*2bb20*/  STL.64 [R1+0x2868], R16 ;  /* 0x0028681001007387 */ /* 0x0083e40000100a00 */
[----:B0-----:R-:W-:-:S02]  /*2bb30*/  IMAD.MOV.U32 R18, RZ, RZ, R2 ;  /* 0x000000ffff127224 */ /* 0x001fc400078e0002 */
[----:B-1----:R-:W-:Y:S02]  /*2bb40*/  IMAD.MOV.U32 R16, RZ, RZ, R5 ;  /* 0x000000ffff107224 */ /* 0x002fe400078e0005 */
[----:B------:R-:W-:Y:S02]  /*2bb50*/  IMAD.MOV.U32 R17, RZ, RZ, R4 ;  /* 0x000000ffff117224 */ /* 0x000fe400078e0004 */
[----:B------:R-:W-:-:S07]  /*2bb60*/  IMAD.MOV.U32 R19, RZ, RZ, R0 ;  /* 0x000000ffff137224 */ /* 0x000fce00078e0000 */
[C---:B------:R-:W-:Y:S01]  /*2bb70*/  HMMA.16816.F32 R8, R16.reuse, R6, R8 ;  /* 0x000000061008723c */ /* 0x040fe20000001808 */
[----:B------:R-:W-:Y:S02]  /*2bb80*/  IMAD.MOV.U32 R2, RZ, RZ, R6 ;  /* 0x000000ffff027224 */ /* 0x000fe400078e0006 */
[----:B------:R-:W-:Y:S11]  /*2bb90*/  IMAD.MOV.U32 R0, RZ, RZ, R7 ;  /* 0x000000ffff007224 */ /* 0x000ff600078e0007 */
[----:B------:R-:W-:Y:S09]  /*2bba0*/  @!UPT UIADD3 URZ, URZ, URZ, URZ ;  /* 0x0000003f3f3ff290 */ /* 0x000ff2000fffe03f */
[----:B------:R-:W-:Y:S01]  /*2bbb0*/  STL.64 [R1+0x420], R8 ;  /* 0x0004200801007387 */ /* 0x000fe20000100a00 */
[----:B------:R-:W-:Y:S02]  /*2bbc0*/  STL.64 [R1+0x428], R10 ;  /* 0x0004280a01007387 */ /* 0x000fe40000100a00 */
[----:B------:R-:W2:Y:S02]  /*2bbd0*/  LDL.LU R4, [R1+0x490] ;  /* 0x0004900001047983 */ /* 0x000ea40000300800 */
[----:B------:R-:W2:Y:S01]  /*2bbe0*/  LDL.LU R5, [R1+0x494] ;  /* 0x0004940001057983 */ /* 0x000ea20000300800 */
[----:B------:R-:W3:Y:S01]  /*2bbf0*/  LDL.LU R6, [R1+0x498] ;  /* 0x0004980001067983 */ /* 0x000ee20000300800 */
[----:B------:R-:W3:Y:S03]  /*2bc00*/  LDL.LU R7, [R1+0x49c] ;  /* 0x00049c0001077983 */ /* 0x000ee60000300800 */
[----:B---3--:R-:W-:Y:S01]  /*2bc10*/  STL.64 [R1+0x2838], R6 ;  /* 0x0028380601007387 */ /* 0x008fe20000100a00 */
[----:B--2---:R0:W-:Y:S03]  /*2bc20*/  STL.64 [R1+0x2830], R4 ;  /* 0x0028300401007387 */ /* 0x0041e60000100a00 */
[----:B0-----:R-:W2:Y:S01]  /*2bc30*/  LDL.LU.64 R4, [R1+0x20] ;  /* 0x0000200001047983 */ /* 0x001ea20000300a00 */
[----:B------:R-:W2:Y:S02]  /*2bc40*/  LDL.LU.64 R6, [R1+0x28] ;  /* 0x0000280001067983 */ /* 0x000ea40000300a00 */
[----:B------:R-:W3:Y:S02]  /*2bc50*/  LDL.LU R8, [R1+0x450] ;  /* 0x0004500001087983 */ /* 0x000ee40000300800 */
[----:B------:R-:W3:Y:S01]  /*2bc60*/  LDL.LU R9, [R1+0x454] ;  /* 0x0004540001097983 */ /* 0x000ee20000300800 */
[----:B------:R-:W2:Y:S01]  /*2bc70*/  LDL.LU R10, [R1+0x458] ;  /* 0x00045800010a7983 */ /* 0x000ea20000300800 */
[----:B------:R-:W2:Y:S01]  /*2bc80*/  LDL.LU R11, [R1+0x45c] ;  /* 0x00045c00010b7983 */ /* 0x000ea20000300800 */
[----:B----4-:R-:W-:Y:S02]  /*2bc90*/  HMMA.16816.F32 R24, R16, R22, R24 ;  /* 0x000000161018723c */ /* 0x010fe40000001818 */
[----:B--2---:R-:W-:Y:S01]  /*2bca0*/  STL.64 [R1+0x2848], R10 ;  /* 0x0028480a01007387 */ /* 0x004fe20000100a00 */
[----:B---3--:R0:W-:Y:S03]  /*2bcb0*/  STL.64 [R1+0x2840], R8 ;  /* 0x0028400801007387 */ /* 0x0081e60000100a00 */
[----:B0-----:R-:W2:Y:S01]  /*2bcc0*/  LDL.LU R8, [R1+0x4a0] ;  /* 0x0004a00001087983 */ /* 0x001ea20000300800 */
[----:B------:R-:W2:Y:S02]  /*2bcd0*/  LDL.LU R9, [R1+0x4a4] ;  /* 0x0004a40001097983 */ /* 0x000ea40000300800 */
[----:B------:R-:W3:Y:S02]  /*2bce0*/  LDL.LU R10, [R1+0x4a8] ;  /* 0x0004a800010a7983 */ /* 0x000ee40000300800 */
[----:B------:R-:W3:Y:S02]  /*2bcf0*/  LDL.LU R11, [R1+0x4ac] ;  /* 0x0004ac00010b7983 */ /* 0x000ee40000300800 */
[----:B---3--:R0:W-:Y:S01]  /*2bd00*/  STL.64 [R1+0x2858], R10 ;  /* 0x0028580a01007387 */ /* 0x0081e20000100a00 */
[----:B--2---:R-:W-:Y:S02]  /*2bd10*/  STL.64 [R1+0x2850], R8 ;  /* 0x0028500801007387 */ /* 0x004fe40000100a00 */
[----:B0-----:R-:W-:-:S02]  /*2bd20*/  IMAD.MOV.U32 R10, RZ, RZ, R21 ;  /* 0x000000ffff0a7224 */ /* 0x001fc400078e0015 */
[----:B------:R-:W-:Y:S01]  /*2bd30*/  IMAD.MOV.U32 R11, RZ, RZ, R28 ;  /* 0x000000ffff0b7224 */ /* 0x000fe200078e001c */
[----:B------:R-:W2:Y:S01]  /*2bd40*/  LDL.LU R21, [R1+0x2894] ;  /* 0x0028940001157983 */ /* 0x000ea20000300800 */
[----:B------:R-:W3:Y:S03]  /*2bd50*/  LDL.LU R28, [R1+0x2890] ;  /* 0x00289000011c7983 */ /* 0x000ee60000300800 */
[----:B------:R-:W-:Y:S02]  /*2bd60*/  STL.64 [R1+0x520], R24 ;  /* 0x0005201801007387 */ /* 0x000fe40000100a00 */
[----:B------:R0:W-:Y:S02]  /*2bd70*/  STL.64 [R1+0x528], R26 ;  /* 0x0005281a01007387 */ /* 0x0001e40000100a00 */
[----:B0-----:R-:W4:Y:S01]  /*2bd80*/  LDL.LU.64 R26, [R1+0x2888] ;  /* 0x00288800011a7983 */ /* 0x001f220000300a00 */
[----:B------:R-:W2:Y:S01]  /*2bd90*/  LDL.LU R25, [R1+0x2880] ;  /* 0x0028800001197983 */ /* 0x000ea20000300800 */
[----:B----4-:R-:W-:Y:S02]  /*2bda0*/  HMMA.16816.F32 R16, R16, R26, R12 ;  /* 0x0000001a1010723c */ /* 0x010fe4000000180c */
[----:B------:R-:W4:Y:S11]  /*2bdb0*/  LDL.LU.64 R12, [R1+0x2878] ;  /* 0x00287800010c7983 */ /* 0x000f360000300a00 */
[----:B------:R-:W-:Y:S10]  /*2bdc0*/  @!UPT UIADD3 URZ, URZ, URZ, URZ ;  /* 0x0000003f3f3ff290 */ /* 0x000ff4000fffe03f */
[----:B------:R-:W-:Y:S01]  /*2bdd0*/  STL [R1+0x580], R16 ;  /* 0x0005801001007387 */ /* 0x000fe20000100800 */
[----:B------:R0:W-:Y:S02]  /*2bde0*/  STL [R1+0x58c], R19 ;  /* 0x00058c1301007387 */ /* 0x0001e40000100800 */
[----:B------:R-:W-:Y:S02]  /*2bdf0*/  IMAD.MOV.U32 R15, RZ, RZ, R18 ;  /* 0x000000ffff0f7224 */ /* 0x000fe400078e0012 */
[----:B------:R-:W-:Y:S01]  /*2be00*/  IMAD.MOV.U32 R14, RZ, RZ, R17 ;  /* 0x000000ffff0e7224 */ /* 0x000fe200078e0011 */
[----:B0-----:R-:W2:Y:S01]  /*2be10*/  LDL.LU.64 R18, [R1+0x2870] ;  /* 0x0028700001127983 */ /* 0x001ea20000300a00 */
[----:B------:R-:W2:Y:S02]  /*2be20*/  LDL.LU.64 R16, [R1+0x2868] ;  /* 0x0028680001107983 */ /* 0x000ea40000300a00 */
[----:B------:R-:W-:Y:S02]  /*2be30*/  STL [R1+0x2434], R15 ;  /* 0x0024340f01007387 */ /* 0x000fe40000100800 */
[----:B------:R-:W-:Y:S01]  /*2be40*/  STL [R1+0x2430], R14 ;  /* 0x0024300e01007387 */ /* 0x000fe20000100800 */
[----:B--2---:R-:W-:Y:S01]  /*2be50*/  HMMA.16816.F32 R8, R4, R10, R16 ;  /* 0x0000000a0408723c */ /* 0x004fe20000001810 */
[----:B------:R-:W2:Y:S11]  /*2be60*/  LDL.LU.64 R16, [R1+0x2860] ;  /* 0x0028600001107983 */ /* 0x000eb60000300a00 */
[----:B------:R-:W-:Y:S11]  /*2be70*/  @!UPT UIADD3 URZ, URZ, URZ, URZ ;  /* 0x0000003f3f3ff290 */ /* 0x000ff6000fffe03f */
[----:B------:R-:W-:Y:S01]  /*2be80*/  STL.64 [R1+0x570], R8 ;  /* 0x0005700801007387 */ /* 0x000fe20000100a00 */
[----:B------:R-:W-:Y:S02]  /*2be90*/  IMAD.MOV.U32 R18, RZ, RZ, R10 ;  /* 0x000000ffff127224 */ /* 0x000fe400078e000a */
[----:B------:R-:W-:Y:S02]  /*2bea0*/  IMAD.MOV.U32 R19, RZ, RZ, R11 ;  /* 0x000000ffff137224 */ /* 0x000fe400078e000b */
[----:B------:R-:W0:Y:S04]  /*2beb0*/  LDSM.16.MT88.4 R8, [R3+0x8180] ;  /* 0x008180000308783b */ /* 0x000e280000004200 */
[----:B------:R-:W-:Y:S01]  /*2bec0*/  STL [R1+0x2404], R18 ;  /* 0x0024041201007387 */ /* 0x000fe20000100800 */
[----:B------:R-:W-:Y:S02]  /*2bed0*/  STL [R1+0x2400], R19 ;  /* 0x0024001301007387 */ /* 0x000fe40000100800 */
[----:B0-----:R-:W-:Y:S01]  /*2bee0*/  IMAD.MOV.U32 R15, RZ, RZ, R10 ;  /* 0x000000ffff0f7224 */ /* 0x001fe200078e000a */
[----:B------:R0:W-:Y:S01]  /*2bef0*/  STL.64 [R1+0x10], R8 ;  /* 0x0000100801007387 */ /* 0x0001e20000100a00 */
[----:B------:R-:W-:-:S02]  /*2bf00*/  IMAD.MOV.U32 R14, RZ, RZ, R11 ;  /* 0x000000ffff0e7224 */ /* 0x000fc400078e000b */
[----:B------:R-:W2:Y:S01]  /*2bf10*/  LDL.LU.64 R10, [R1+0x2858] ;  /* 0x00285800010a7983 */ /* 0x000ea20000300a00 */
[----:B0-----:R-:W2:Y:S02]  /*2bf20*/  LDL.LU.64 R8, [R1+0x2850] ;  /* 0x0028500001087983 */ /* 0x001ea40000300a00 */
[----:B------:R0:W-:Y:S02]  /*2bf30*/  STL.64 [R1+0x27f8], R14 ;  /* 0x0027f80e01007387 */ /* 0x0001e40000100a00 */
[----:B----4-:R2:W-:Y:S02]  /*2bf40*/  STL.64 [R1+0x27f0], R12 ;  /* 0x0027f00c01007387 */ /* 0x0105e40000100a00 */
[----:B------:R-:W-:Y:S02]  /*2bf50*/  IMAD.MOV.U32 R24, RZ, RZ, R4 ;  /* 0x000000ffff187224 */ /* 0x000fe400078e0004 */
[----:B0-----:R-:W-:Y:S02]  /*2bf60*/  IMAD.MOV.U32 R14, RZ, RZ, R2 ;  /* 0x000000ffff0e7224 */ /* 0x001fe400078e0002 */
[----:B------:R-:W-:-:S02]  /*2bf70*/  IMAD.MOV.U32 R15, RZ, RZ, R0 ;  /* 0x000000ffff0f7224 */ /* 0x000fc400078e0000 */
[----:B------:R-:W-:Y:S02]  /*2bf80*/  IMAD.MOV.U32 R2, RZ, RZ, R6 ;  /* 0x000000ffff027224 */ /* 0x000fe400078e0006 */
[----:B------:R-:W-:Y:S02]  /*2bf90*/  IMAD.MOV.U32 R0, RZ, RZ, R7 ;  /* 0x000000ffff007224 */ /* 0x000fe400078e0007 */
[----:B------:R-:W-:Y:S01]  /*2bfa0*/  IMAD.MOV.U32 R3, RZ, RZ, R5 ;  /* 0x000000ffff037224 */ /* 0x000fe200078e0005 */
[----:B--2---:R-:W-:Y:S01]  /*2bfb0*/  HMMA.16816.F32 R12, R4, R14, R8 ;  /* 0x0000000e040c723c */ /* 0x004fe20000001808 */
[----:B------:R-:W2:Y:S01]  /*2bfc0*/  LDL.LU.64 R10, [R1+0x2848] ;  /* 0x00284800010a7983 */ /* 0x000ea20000300a00 */
[----:B------:R-:W2:Y:S02]  /*2bfd0*/  LDL.LU.64 R8, [R1+0x2840] ;  /* 0x0028400001087983 */ /* 0x000ea40000300a00 */
[----:B------:R-:W4:Y:S02]  /*2bfe0*/  LDL.LU.64 R6, [R1+0x2838] ;  /* 0x0028380001067983 */ /* 0x000f240000300a00 */
[----:B------:R-:W4:Y:S11]  /*2bff0*/  LDL.LU.64 R4, [R1+0x2830] ;  /* 0x0028300001047983 */ /* 0x000f360000300a00 */
[----:B------:R-:W-:Y:S07]  /*2c000*/  @!UPT UIADD3 URZ, URZ, URZ, URZ ;  /* 0x0000003f3f3ff290 */ /* 0x000fee000fffe03f */
[----:B------:R-:W-:Y:S02]  /*2c010*/  IMAD.MOV.U32 R18, RZ, RZ, R12 ;  /* 0x000000ffff127224 */ /* 0x000fe400078e000c */
[----:B------:R-:W-:Y:S01]  /*2c020*/  IMAD.MOV.U32 R19, RZ, RZ, R13 ;  /* 0x000000ffff137224 */ /* 0x000fe200078e000d */
[----:B------:R-:W-:Y:S01]  /*2c030*/  STL.64 [R1+0x518], R14 ;  /* 0x0005180e01007387 */ /* 0x000fe20000100a00 */
[----:B------:R-:W2:Y:S02]  /*2c040*/  LDL.LU R12, [R1+0x4d0] ;  /* 0x0004d000010c7983 */ /* 0x000ea40000300800 */
[----:B------:R-:W2:Y:S01]  /*2c050*/  LDL.LU R13, [R1+0x4d4] ;  /* 0x0004d400010d7983 */ /* 0x000ea20000300800 */
[----:B------:R0:W-:Y:S01]  /*2c060*/  STL.64 [R1+0x27e8], R18 ;  /* 0x0027e81201007387 */ /* 0x0001e20000100a00 */
[----:B------:R1:W-:Y:S02]  /*2c070*/  STL.64 [R1+0x27e0], R16 ;  /* 0x0027e01001007387 */ /* 0x0003e40000100a00 */
[----:B0-----:R-:W-:-:S02]  /*2c080*/  IMAD.MOV.U32 R18, RZ, RZ, R2 ;  /* 0x000000ffff127224 */ /* 0x001fc400078e0002 */
[----:B-1----:R-:W-:Y:S02]  /*2c090*/  IMAD.MOV.U32 R16, RZ, RZ, R24 ;  /* 0x000000ffff107224 */ /* 0x002fe400078e0018 */
[----:B------:R-:W-:Y:S02]  /*2c0a0*/  IMAD.MOV.U32 R17, RZ, RZ, R3 ;  /* 0x000000ffff117224 */ /* 0x000fe400078e0003 */
[----:B------:R-:W-:Y:S02]  /*2c0b0*/  IMAD.MOV.U32 R19, RZ, RZ, R0 ;  /* 0x000000ffff137224 */ /* 0x000fe400078e0000 */
[----:B---3--:R-:W-:-:S05]  /*2c0c0*/  IMAD.MOV.U32 R14, RZ, RZ, R28 ;  /* 0x000000ffff0e7224 */ /* 0x008fca00078e001c */
[C---:B----4-:R-:W-:Y:S08]  /*2c0d0*/  HMMA.16816.F32 R4, R16.reuse, R22, R4 ;  /* 0x000000161004723c */ /* 0x050ff00000001804 */
[----:B--2---:R-:W-:Y:S11]  /*2c0e0*/  HMMA.16816.F32 R16, R16, R26, R8 ;  /* 0x0000001a1010723c */ /* 0x004ff60000001808 */
[----:B------:R-:W-:Y:S04]  /*2c0f0*/  @!UPT UIADD3 URZ, URZ, URZ, URZ ;  /* 0x0000003f3f3ff290 */ /* 0x000fe8000fffe03f */
[----:B------:R-:W-:Y:S01]  /*2c100*/  STL.64 [R1+0x500], R4 ;  /* 0x0005000401007387 */ /* 0x000fe20000100a00 */
[----:B------:R0:W-:Y:S08]  /*2c110*/  STL.64 [R1+0x508], R6 ;  /* 0x0005080601007387 */ /* 0x0001f00000100a00 */
[----:B------:R-:W-:Y:S02]  /*2c120*/  IMAD.MOV.U32 R0, RZ, RZ, R19 ;  /* 0x000000ffff007224 */ /* 0x000fe400078e0013 */
[----:B------:R-:W-:-:S02]  /*2c130*/  IMAD.MOV.U32 R2, RZ, RZ, R18 ;  /* 0x000000ffff027224 */ /* 0x000fc400078e0012 */
[----:B------:R-:W-:Y:S02]  /*2c140*/  IMAD.MOV.U32 R3, RZ, RZ, R17 ;  /* 0x000000ffff037224 */ /* 0x000fe400078e0011 */
[----:B------:R-:W-:Y:S01]  /*2c150*/  IMAD.MOV.U32 R28, RZ, RZ, R16 ;  /* 0x000000ffff1c7224 */ /* 0x000fe200078e0010 */
[----:B0-----:R-:W2:Y:S01]  /*2c160*/  LDL.LU.64 R6, [R1+0x2828] ;  /* 0x0028280001067983 */ /* 0x001ea20000300a00 */
[----:B------:R-:W3:Y:S02]  /*2c170*/  LDL.LU.64 R4, [R1+0x2820] ;  /* 0x0028200001047983 */ /* 0x000ee40000300a00 */
[----:B------:R-:W4:Y:S02]  /*2c180*/  LDL.LU.64 R10, [R1+0x2818] ;  /* 0x00281800010a7983 */ /* 0x000f240000300a00 */
[----:B------:R-:W2:Y:S01]  /*2c190*/  LDL.LU.64 R8, [R1+0x2810] ;  /* 0x0028100001087983 */ /* 0x000ea20000300a00 */
[----:B------:R-:W-:Y:S01]  /*2c1a0*/  STL [R1+0x23f0], R0 ;  /* 0x0023f00001007387 */ /* 0x000fe20000100800 */
[----:B------:R-:W-:Y:S02]  /*2c1b0*/  STL [R1+0x23ec], R2 ;  /* 0x0023ec0201007387 */ /* 0x000fe40000100800 */
[----:B------:R-:W-:Y:S02]  /*2c1c0*/  STL [R1+0x23e8], R3 ;  /* 0x0023e80301007387 */ /* 0x000fe40000100800 */
[----:B------:R0:W-:Y:S02]  /*2c1d0*/  STL [R1+0x23d0], R28 ;  /* 0x0023d01c01007387 */ /* 0x0001e40000100800 */
[----:B0-----:R-:W2:Y:S01]  /*2c1e0*/  LDL R28, [R1+0x5e0] ;  /* 0x0005e000011c7983 */ /* 0x001ea20000100800 */
[----:B------:R-:W-:-:S03]  /*2c1f0*/  IMAD.MOV.U32 R15, RZ, RZ, R25 ;  /* 0x000000ffff0f7224 */ /* 0x000fc600078e0019 */
[----:B--2---:R-:W0:Y:S04]  /*2c200*/  LDSM.16.MT88.4 R24, [R28+0x8200] ;  /* 0x008200001c18783b */ /* 0x004e280000004200 */
[----:B0-----:R-:W-:Y:S01]  /*2c210*/  STL.64 [R1+0x26f8], R26 ;  /* 0x0026f81a01007387 */ /* 0x001fe20000100a00 */
[----:B------:R0:W-:Y:S03]  /*2c220*/  STL.64 [R1+0x26f0], R24 ;  /* 0x0026f01801007387 */ /* 0x0001e60000100a00 */
[----:B0-----:R-:W2:Y:S01]  /*2c230*/  LDL.LU R24, [R1+0x3d0] ;  /* 0x0003d00001187983 */ /* 0x001ea20000300800 */
[----:B------:R-:W2:Y:S02]  /*2c240*/  LDL.LU R25, [R1+0x3d4] ;  /* 0x0003d40001197983 */ /* 0x000ea40000300800 */
[----:B------:R-:W2:Y:S02]  /*2c250*/  LDL.LU R26, [R1+0x3d8] ;  /* 0x0003d800011a7983 */ /* 0x000ea40000300800 */
[----:B------:R-:W2:Y:S02]  /*2c260*/  LDL.LU R27, [R1+0x3dc] ;  /* 0x0003dc00011b7983 */ /* 0x000ea40000300800 */
[----:B--2---:R0:W-:Y:S01]  /*2c270*/  STL.64 [R1+0x2778], R26 ;  /* 0x0027781a01007387 */ /* 0x0041e20000100a00 */
[----:B------:R4:W-:Y:S02]  /*2c280*/  STL.64 [R1+0x2770], R24 ;  /* 0x0027701801007387 */ /* 0x0009e40000100a00 */
[----:B0-----:R-:W-:-:S02]  /*2c290*/  IMAD.MOV.U32 R26, RZ, RZ, R7 ;  /* 0x000000ffff1a7224 */ /* 0x001fc400078e0007 */
[----:B------:R-:W-:Y:S02]  /*2c2a0*/  IMAD.MOV.U32 R27, RZ, RZ, R6 ;  /* 0x000000ffff1b7224 */ /* 0x000fe400078e0006 */
[----:B----4-:R-:W-:Y:S02]  /*2c2b0*/  IMAD.MOV.U32 R24, RZ, RZ, R11 ;  /* 0x000000ffff187224 */ /* 0x010fe400078e000b */
[----:B------:R-:W-:Y:S01]  /*2c2c0*/  IMAD.MOV.U32 R25, RZ, RZ, R10 ;  /* 0x000000ffff197224 */ /* 0x000fe200078e000a */
[----:B------:R-:W-:Y:S04]  /*2c2d0*/  STL.64 [R1+0x27c8], R26 ;  /* 0x0027c81a01007387 */ /* 0x000fe80000100a00 */
[----:B------:R0:W-:Y:S02]  /*2c2e0*/  STL.64 [R1+0x27c0], R24 ;  /* 0x0027c01801007387 */ /* 0x0001e40000100a00 */
[----:B0-----:R-:W3:Y:S01]  /*2c2f0*/  LDL.LU R24, [R1+0x60] ;  /* 0x0000600001187983 */ /* 0x001ee20000300800 */
[----:B------:R-:W-:-:S02]  /*2c300*/  IMAD.MOV.U32 R25, RZ, RZ, R21 ;  /* 0x000000ffff197224 */ /* 0x000fc400078e0015 */
[----:B------:R-:W2:Y:S02]  /*2c310*/  LDL.LU R21, [R1+0x280c] ;  /* 0x00280c0001157983 */ /* 0x000ea40000300800 */
[----:B------:R-:W-:Y:S02]  /*2c320*/  IMAD.MOV.U32 R26, RZ, RZ, R20 ;  /* 0x000000ffff1a7224 */ /* 0x000fe400078e0014 */
[----:B------:R-:W4:Y:S01]  /*2c330*/  LDL.LU R20, [R1+0x2808] ;  /* 0x0028080001147983 */ /* 0x000f220000300800 */
[----:B------:R-:W-:-:S07]  /*2c340*/  IMAD.MOV.U32 R27, RZ, RZ, R29 ;  /* 0x000000ffff1b7224 */ /* 0x000fce00078e001d */
[----:B---3--:R-:W-:Y:S11]  /*2c350*/  HMMA.16816.F32 R12, R24, R4, R12 ;  /* 0x00000004180c723c */ /* 0x008ff6000000180c */
[----:B------:R-:W-:Y:S11]  /*2c360*/  @!UPT UIADD3 URZ, URZ, URZ, URZ ;  /* 0x0000003f3f3ff290 */ /* 0x000ff6000fffe03f */
[----:B------:R-:W-:Y:S02]  /*2c370*/  @!UPT UIADD3 URZ, URZ, URZ, URZ ;  /* 0x0000003f3f3ff290 */ /* 0x000fe4000fffe03f */
[----:B------:R-:W-:Y:S02]  /*2c380*/  IMAD.MOV.U32 R6, RZ, RZ, R13 ;  /* 0x000000ffff067224 */ /* 0x000fe400078e000d */
[----:B------:R-:W-:Y:S01]  /*2c390*/  IMAD.MOV.U32 R7, RZ, RZ, R14 ;  /* 0x000000ffff077224 */ /* 0x000fe200078e000e */
[----:B------:R-:W-:Y:S04]  /*2c3a0*/  STL [R1+0x4f0], R12 ;  /* 0x0004f00c01007387 */ /* 0x000fe80000100800 */
[----:B------:R4:W-:Y:S01]  /*2c3b0*/  STL.64 [R1+0x27d8], R6 ;  /* 0x0027d80601007387 */ /* 0x0009e20000100a00 */
[----:B------:R0:W-:Y:S02]  /*2c3c0*/  STL.64 [R1+0x27d0], R4 ;  /* 0x0027d00401007387 */ /* 0x0001e40000100a00 */
[----:B----4-:R-:W-:Y:S01]  /*2c3d0*/  IMAD.MOV.U32 R6, RZ, RZ, R20 ;  /* 0x000000ffff067224 */ /* 0x010fe200078e0014 */
[----:B0-----:R-:W3:Y:S01]  /*2c3e0*/  LDL.LU R4, [R1+0x560] ;  /* 0x0005600001047983 */ /* 0x001ee20000300800 */
[----:B------:R-:W3:Y:S02]  /*2c3f0*/  LDL.LU R5, [R1+0x564] ;  /* 0x0005640001057983 */ /* 0x000ee40000300800 */
[----:B------:R-:W4:Y:S02]  /*2c400*/  LDL.LU R20, [R1+0x2804] ;  /* 0x0028040001147983 */ /* 0x000f240000300800 */
[----:B--2---:R-:W-:-:S02]  /*2c410*/  IMAD.MOV.U32 R7, RZ, RZ, R21 ;  /* 0x000000ffff077224 */ /* 0x004fc400078e0015 */
[----:B------:R-:W2:Y:S01]  /*2c420*/  LDL.LU R21, [R1+0x2800] ;  /* 0x0028000001157983 */ /* 0x000ea20000300800 */
[----:B------:R-:W-:Y:S02]  /*2c430*/  IMAD.MOV.U32 R29, RZ, RZ, R15 ;  /* 0x000000ffff1d7224 */ /* 0x000fe400078e000f */
[----:B------:R-:W3:Y:S02]  /*2c440*/  LDL.LU R16, [R1+0x5d0] ;  /* 0x0005d00001107983 */ /* 0x000ee40000300800 */
[----:B------:R-:W3:Y:S01]  /*2c450*/  LDL.LU R17, [R1+0x5d4] ;  /* 0x0005d40001117983 */ /* 0x000ee20000300800 */
[----:B------:R-:W3:Y:S01]  /*2c460*/  LDL.LU R18, [R1+0x5d8] ;  /* 0x0005d80001127983 */ /* 0x000ee20000300800 */
[----:B------:R-:W3:Y:S02]  /*2c470*/  LDL.LU R19, [R1+0x5dc] ;  /* 0x0005dc0001137983 */ /* 0x000ee40000300800 */
[----:B------:R-:W3:Y:S02]  /*2c480*/  LDL.LU R12, [R1+0x4e0] ;  /* 0x0004e000010c7983 */ /* 0x000ee40000300800 */
[----:B------:R-:W3:Y:S01]  /*2c490*/  LDL.LU R13, [R1+0x4e4] ;  /* 0x0004e400010d7983 */ /* 0x000ee20000300800 */
[----:B------:R-:W-:Y:S01]  /*2c4a0*/  STL [R1+0x23f4], R29 ;  /* 0x0023f41d01007387 */ /* 0x000fe20000100800 */
[----:B----4-:R-:W-:-:S02]  /*2c4b0*/  IMAD.MOV.U32 R15, RZ, RZ, R20 ;  /* 0x000000ffff0f7224 */ /* 0x010fc400078e0014 */
[----:B--2---:R-:W-:Y:S02]  /*2c4c0*/  IMAD.MOV.U32 R14, RZ, RZ, R21 ;  /* 0x000000ffff0e7224 */ /* 0x004fe400078e0015 */
[----:B------:R-:W0:Y:S04]  /*2c4d0*/  LDSM.16.MT88.4 R20, [R28+0x8280] ;  /* 0x008280001c14783b */ /* 0x000e280000004200 */
[----:B0-----:R-:W-:Y:S01]  /*2c4e0*/  STL.64 [R1+0x26b8], R22 ;  /* 0x0026b81601007387 */ /* 0x001fe20000100a00 */
[----:B------:R0:W-:Y:S03]  /*2c4f0*/  STL.64 [R1+0x26b0], R20 ;  /* 0x0026b01401007387 */ /* 0x0001e60000100a00 */
[----:B0-----:R-:W2:Y:S01]  /*2c500*/  LDL.LU.64 R20, [R1+0x40] ;  /* 0x0000400001147983 */ /* 0x001ea20000300a00 */
[----:B------:R-:W4:Y:S03]  /*2c510*/  LDL.LU.64 R22, [R1+0x48] ;  /* 0x0000480001167983 */ /* 0x000f260000300a00 */
[----:B----4-:R-:W-:Y:S01]  /*2c520*/  STL.64 [R1+0x2788], R22 ;  /* 0x0027881601007387 */ /* 0x010fe20000100a00 */
[----:B--2---:R0:W-:Y:S03]  /*2c530*/  STL.64 [R1+0x2780], R20 ;  /* 0x0027801401007387 */ /* 0x0041e60000100a00 */
[----:B0-----:R-:W2:Y:S01]  /*2c540*/  LDL.LU R20, [R1+0x410] ;  /* 0x0004100001147983 */ /* 0x001ea20000300800 */
[----:B------:R-:W2:Y:S02]  /*2c550*/  LDL.LU R21, [R1+0x414] ;  /* 0x0004140001157983 */ /* 0x000ea40000300800 */
[----:B------:R-:W4:Y:S02]  /*2c560*/  LDL.LU R22, [R1+0x418] ;  /* 0x0004180001167983 */ /* 0x000f240000300800 */
[----:B------:R-:W4:Y:S02]  /*2c570*/  LDL.LU R23, [R1+0x41c] ;  /* 0x00041c0001177983 */ /* 0x000f240000300800 */
[----:B----4-:R-:W-:Y:S01]  /*2c580*/  STL.64 [R1+0x2798], R22 ;  /* 0x0027981601007387 */ /* 0x010fe20000100a00 */
[----:B--2---:R0:W-:Y:S03]  /*2c590*/  STL.64 [R1+0x2790], R20 ;  /* 0x0027901401007387 */ /* 0x0041e60000100a00 */
[----:B0-----:R-:W2:Y:S01]  /*2c5a0*/  LDL.LU R20, [R1+0x530] ;  /* 0x0005300001147983 */ /* 0x001ea20000300800 */
[----:B------:R-:W2:Y:S02]  /*2c5b0*/  LDL.LU R21, [R1+0x534] ;  /* 0x0005340001157983 */ /* 0x000ea40000300800 */
[----:B------:R-:W4:Y:S02]  /*2c5c0*/  LDL.LU R22, [R1+0x538] ;  /* 0x0005380001167983 */ /* 0x000f240000300800 */
[----:B------:R-:W4:Y:S01]  /*2c5d0*/  LDL.LU R23, [R1+0x53c] ;  /* 0x00053c0001177983 */ /* 0x000f220000300800 */
[C---:B---3--:R-:W-:Y:S01]  /*2c5e0*/  HMMA.16816.F32 R12, R24.reuse, R8, R12 ;  /* 0x00000008180c723c */ /* 0x048fe2000000180c */
[----:B----4-:R-:W-:Y:S01]  /*2c5f0*/  STL.64 [R1+0x27a8], R22 ;  /* 0x0027a81601007387 */ /* 0x010fe20000100a00 */
[----:B--2---:R0:W-:Y:S03]  /*2c600*/  STL.64 [R1+0x27a0], R20 ;  /* 0x0027a01401007387 */ /* 0x0041e60000100a00 */
        /* <DEDUP_REMOVED lines=12> */
[----:B0-----:R-:W3:Y:S01]  /*2c6d0*/  LDL.LU.64 R14, [R1+0x27f8] ;  /* 0x0027f800010e7983 */ /* 0x001ee20000300a00 */
[----:B------:R-:W4:Y:S02]  /*2c6e0*/  LDL.LU.64 R12, [R1+0x27f0] ;  /* 0x0027f000010c7983 */ /* 0x000f240000300a00 */
[C---:B----4-:R-:W-:Y:S11]  /*2c6f0*/  HMMA.16816.F32 R16, R24.reuse, R12, R16 ;  /* 0x0000000c1810723c */ /* 0x050ff60000001810 */
[----:B------:R-:W-:Y:S11]  /*2c700*/  @!UPT UIADD3 URZ, URZ, URZ, URZ ;  /* 0x0000003f3f3ff290 */ /* 0x000ff6000fffe03f */
[----:B------:R-:W-:Y:S01]  /*2c710*/  @!UPT UIADD3 URZ, URZ, URZ, URZ ;  /* 0x0000003f3f3ff290 */ /* 0x000fe2000fffe03f */
[----:B------:R-:W-:Y:S01]  /*2c720*/  STL.64 [R1+0x4d0], R16 ;  /* 0x0004d01001007387 */ /* 0x000fe20000100a00 */
[----:B------:R0:W-:Y:S03]  /*2c730*/  STL.64 [R1+0x4d8], R18 ;  /* 0x0004d81201007387 */ /* 0x0001e60000100a00 */
[----:B0-----:R-:W4:Y:S01]  /*2c740*/  LDL.LU.64 R18, [R1+0x27e8] ;  /* 0x0027e80001127983 */ /* 0x001f220000300a00 */
        /* <DEDUP_REMOVED lines=19> */
[----:B------:R0:W-:Y:S01]  /*2c880*/  STL.64 [R1+0x490], R20 ;  /* 0x0004901401007387 */ /* 0x0001e20000100a00 */
[----:B------:R-:W-:Y:S02]  /*2c890*/  IMAD.MOV.U32 R10, RZ, RZ, R22 ;  /* 0x000000ffff0a7224 */ /* 0x000fe400078e0016 */
[----:B------:R-:W-:Y:S02]  /*2c8a0*/  IMAD.MOV.U32 R11, RZ, RZ, R23 ;  /* 0x000000ffff0b7224 */ /* 0x000fe400078e0017 */
[----:B------:R-:W2:Y:S04]  /*2c8b0*/  LDL.LU.64 R22, [R1+0x27a8] ;  /* 0x0027a80001167983 */ /* 0x000ea80000300a00 */
[----:B0-----:R-:W2:Y:S01]  /*2c8c0*/  LDL.LU.64 R20, [R1+0x27a0] ;  /* 0x0027a00001147983 */ /* 0x001ea20000300a00 */
[----:B------:R-:W-:Y:S02]  /*2c8d0*/  STL [R1+0x234c], R11 ;  /* 0x00234c0b01007387 */ /* 0x000fe40000100800 */
[----:B------:R-:W-:Y:S01]  /*2c8e0*/  STL [R1+0x2348], R10 ;  /* 0x0023480a01007387 */ /* 0x000fe20000100800 */
        /* <DEDUP_REMOVED lines=9> */
[----:B------:R-:W3:Y:S11]  /*2c980*/  LDL.LU.64 R20, [R1+0x2780] ;  /* 0x0027800001147983 */ /* 0x000ef60000300a00 */
[----:B------:R-:W-:Y:S10]  /*2c990*/  @!UPT UIADD3 URZ, URZ, URZ, URZ ;  /* 0x0000003f3f3ff290 */ /* 0x000ff4000fffe03f */
[----:B------:R0:W-:Y:S01]  /*2c9a0*/  STL.64 [R1+0x470], R24 ;  /* 0x0004701801007387 */ /* 0x0001e20000100a00 */
[----:B------:R-:W-:Y:S02]  /*2c9b0*/  IMAD.MOV.U32 R11, RZ, RZ, R26 ;  /* 0x000000ffff0b7224 */ /* 0x000fe400078e001a */
[----:B------:R-:W-:Y:S02]  /*2c9c0*/  IMAD.MOV.U32 R10, RZ, RZ, R27 ;  /* 0x000000ffff0a7224 */ /* 0x000fe400078e001b */
[----:B------:R-:W3:Y:S04]  /*2c9d0*/  LDL.LU.64 R26, [R1+0x2778] ;  /* 0x00277800011a7983 */ /* 0x000ee80000300a00 */
[----:B0-----:R-:W3:Y:S01]  /*2c9e0*/  LDL.LU.64 R24, [R1+0x2770] ;  /* 0x0027700001187983 */ /* 0x001ee20000300a00 */
[----:B----4-:R-:W-:Y:S02]  /*2c9f0*/  STL.64 [R1+0x2768], R18 ;  /* 0x0027681201007387 */ /* 0x010fe40000100a00 */
[----:B------:R0:W-:Y:S02]  /*2ca00*/  STL.64 [R1+0x2760], R16 ;  /* 0x0027601001007387 */ /* 0x0001e40000100a00 */
[----:B0-----:R-:W4:Y:S01]  /*2ca10*/  LDL.LU R16, [R1+0x400] ;  /* 0x0004000001107983 */ /* 0x001f220000300800 */
[----:B------:R-:W4:Y:S02]  /*2ca20*/  LDL.LU R17, [R1+0x404] ;  /* 0x0004040001117983 */ /* 0x000f240000300800 */
[----:B------:R-:W4:Y:S02]  /*2ca30*/  LDL.LU R18, [R1+0x408] ;  /* 0x0004080001127983 */ /* 0x000f240000300800 */
[----:B------:R-:W4:Y:S01]  /*2ca40*/  LDL.LU R19, [R1+0x40c] ;  /* 0x00040c0001137983 */ /* 0x000f220000300800 */
[----:B------:R-:W4:Y:S01]  /*2ca50*/  LDL R0, [R1+0x5e4] ;  /* 0x0005e40001007983 */ /* 0x000f220000100800 */
[----:B------:R-:W-:Y:S02]  /*2ca60*/  STL [R1+0x2354], R10 ;  /* 0x0023540a01007387 */ /* 0x000fe40000100800 */
[----:B------:R3:W-:Y:S02]  /*2ca70*/  STL [R1+0x2350], R11 ;  /* 0x0023500b01007387 */ /* 0x0007e40000100800 */
[----:B--2---:R-:W-:-:S02]  /*2ca80*/  IMAD.MOV.U32 R3, RZ, RZ, R22 ;  /* 0x000000ffff037224 */ /* 0x004fc400078e0016 */
[----:B---3--:R-:W-:Y:S02]  /*2ca90*/  IMAD.MOV.U32 R11, RZ, RZ, R20 ;  /* 0x000000ffff0b7224 */ /* 0x008fe400078e0014 */
[----:B------:R-:W-:Y:S02]  /*2caa0*/  IMAD.MOV.U32 R10, RZ, RZ, R21 ;  /* 0x000000ffff0a7224 */ /* 0x000fe400078e0015 */
[----:B------:R-:W-:Y:S01]  /*2cab0*/  IMAD.MOV.U32 R2, RZ, RZ, R23 ;  /* 0x000000ffff027224 */ /* 0x000fe200078e0017 */
[----:B----4-:R-:W-:Y:S11]  /*2cac0*/  HMMA.16816.F32 R16, R20, R4, R16 ;  /* 0x000000041410723c */ /* 0x010ff60000001810 */
[----:B------:R-:W-:Y:S11]  /*2cad0*/  @!UPT UIADD3 URZ, URZ, URZ, URZ ;  /* 0x0000003f3f3ff290 */ /* 0x000ff6000fffe03f */
[----:B------:R-:W-:Y:S01]  /*2cae0*/  @!UPT UIADD3 URZ, URZ, URZ, URZ ;  /* 0x0000003f3f3ff290 */ /* 0x000fe2000fffe03f */
[----:B------:R-:W-:Y:S01]  /*2caf0*/  STL.64 [R1+0x460], R16 ;  /* 0x0004601001007387 */ /* 0x000fe20000100a00 */
[----:B------:R-:W-:Y:S02]  /*2cb00*/  STL.64 [R1+0x468], R18 ;  /* 0x0004681201007387 */ /* 0x000fe40000100a00 */
[----:B------:R0:W-:Y:S02]  /*2cb10*/  STL.64 [R1+0x2748], R6 ;  /* 0x0027480601007387 */ /* 0x0001e40000100a00 */
[----:B------:R1:W-:Y:S02]  /*2cb20*/  STL.64 [R1+0x2740], R4 ;  /* 0x0027400401007387 */ /* 0x0003e40000100a00 */
[----:B0-----:R-:W-:Y:S02]  /*2cb30*/  IMAD.MOV.U32 R6, RZ, RZ, R3 ;  /* 0x000000ffff067224 */ /* 0x001fe400078e0003 */
[----:B-1----:R-:W-:Y:S02]  /*2cb40*/  IMAD.MOV.U32 R4, RZ, RZ, R11 ;  /* 0x000000ffff047224 */ /* 0x002fe400078e000b */
[----:B------:R-:W-:-:S02]  /*2cb50*/  IMAD.MOV.U32 R5, RZ, RZ, R10 ;  /* 0x000000ffff057224 */ /* 0x000fc400078e000a */
[----:B------:R-:W-:-:S07]  /*2cb60*/  IMAD.MOV.U32 R7, RZ, RZ, R2 ;  /* 0x000000ffff077224 */ /* 0x000fce00078e0002 */
[----:B------:R-:W-:Y:S11]  /*2cb70*/  HMMA.16816.F32 R16, R4, R8, R24 ;  /* 0x000000080410723c */ /* 0x000ff60000001818 */
[----:B------:R-:W-:Y:S11]  /*2cb80*/  @!UPT UIADD3 URZ, URZ, URZ, URZ ;  /* 0x0000003f3f3ff290 */ /* 0x000ff6000fffe03f */
[----:B------:R-:W-:Y:S01]  /*2cb90*/  @!UPT UIADD3 URZ, URZ, URZ, URZ ;  /* 0x0000003f3f3ff290 */ /* 0x000fe2000fffe03f */
[----:B------:R-:W-:Y:S01]  /*2cba0*/  STL.64 [R1+0x450], R16 ;  /* 0x0004501001007387 */ /* 0x000fe20000100a00 */
[----:B------:R-:W2:Y:S02]  /*2cbb0*/  LDL.LU R24, [R1+0x10] ;  /* 0x0000100001187983 */ /* 0x000ea40000300800 */
[----:B------:R-:W2:Y:S02]  /*2cbc0*/  LDL.LU R25, [R1+0x14] ;  /* 0x0000140001197983 */ /* 0x000ea40000300800 */
[----:B------:R-:W-:Y:S02]  /*2cbd0*/  IMAD.MOV.U32 R26, RZ, RZ, R15 ;  /* 0x000000ffff1a7224 */ /* 0x000fe400078e000f */
[----:B------:R-:W-:-:S05]  /*2cbe0*/  IMAD.MOV.U32 R27, RZ, RZ, R14 ;  /* 0x000000ffff1b7224 */ /* 0x000fca00078e000e */
[----:B------:R-:W-:Y:S04]  /*2cbf0*/  STL.64 [R1+0x2758], R26 ;  /* 0x0027581a01007387 */ /* 0x000fe80000100a00 */
[----:B--2---:R-:W-:Y:S01]  /*2cc00*/  STL.64 [R1+0x2750], R24 ;  /* 0x0027501801007387 */ /* 0x004fe20000100a00 */
[----:B------:R-:W2:Y:S02]  /*2cc10*/  LDL.LU R20, [R1+0xb0] ;  /* 0x0000b00001147983 */ /* 0x000ea40000300800 */
[----:B------:R-:W2:Y:S02]  /*2cc20*/  LDL.LU R21, [R1+0xb4] ;  /* 0x0000b40001157983 */ /* 0x000ea40000300800 */
[----:B------:R-:W3:Y:S01]  /*2cc30*/  LDL.LU R22, [R1+0xb8] ;  /* 0x0000b80001167983 */ /* 0x000ee20000300800 */
[----:B------:R-:W3:Y:S04]  /*2cc40*/  LDL.LU R23, [R1+0xbc] ;  /* 0x0000bc0001177983 */ /* 0x000ee80000300800 */
[----:B---3--:R-:W-:Y:S01]  /*2cc50*/  STL.64 [R1+0x26c8], R22 ;  /* 0x0026c81601007387 */ /* 0x008fe20000100a00 */
        /* <DEDUP_REMOVED lines=16> */
[----:B------:R-:W-:-:S02]  /*2cd60*/  IMAD.MOV.U32 R10, RZ, RZ, R18 ;  /* 0x000000ffff0a7224 */ /* 0x000fc400078e0012 */
[----:B------:R-:W4:Y:S02]  /*2cd70*/  LDL.LU R17, [R1+0x3a4] ;  /* 0x0003a40001117983 */ /* 0x000f240000300800 */
[----:B------:R-:W-:Y:S01]  /*2cd80*/  IMAD.MOV.U32 R11, RZ, RZ, R19 ;  /* 0x000000ffff0b7224 */ /* 0x000fe200078e0013 */
[----:B------:R-:W4:Y:S01]  /*2cd90*/  LDL.LU R18, [R1+0x3a8] ;  /* 0x0003a80001127983 */ /* 0x000f220000300800 */
[----:B------:R-:W4:Y:S03]  /*2cda0*/  LDL.LU R19, [R1+0x3ac] ;  /* 0x0003ac0001137983 */ /* 0x000f260000300800 */
        /* <DEDUP_REMOVED lines=18> */
[C---:B----4-:R-:W-:Y:S01]  /*2ced0*/  HMMA.16816.F32 R16, R4.reuse, R12, R16 ;  /* 0x0000000c0410723c */ /* 0x050fe20000001810 */
        /* <DEDUP_REMOVED lines=11> */
[----:B------:R-:W2:Y:S01]  /*2cf90*/  LDL.LU R23, [R1+0x1bc] ;  /* 0x0001bc0001177983 */ /* 0x000ea20000300800 */
[----:B------:R-:W-:Y:S01]  /*2cfa0*/  STL [R1+0x235c], R11 ;  /* 0x00235c0b01007387 */ /* 0x000fe20000100800 */
[----:B------:R-:W-:Y:S02]  /*2cfb0*/  STL [R1+0x2358], R10 ;  /* 0x0023580a01007387 */ /* 0x000fe40000100800 */
[----:B------:R-:W-:Y:S02]  /*2cfc0*/  STL.64 [R1+0x440], R16 ;  /* 0x0004401001007387 */ /* 0x000fe40000100a00 */
[----:B------:R0:W-:Y:S02]  /*2cfd0*/  STL.64 [R1+0x448], R18 ;  /* 0x0004481201007387 */ /* 0x0001e40000100a00 */
[----:B0-----:R-:W3:Y:S01]  /*2cfe0*/  LDL.LU.64 R18, [R1+0x2768] ;  /* 0x0027680001127983 */ /* 0x001ee20000300a00 */
[----:B------:R-:W4:Y:S02]  /*2cff0*/  LDL.LU.64 R16, [R1+0x2760] ;  /* 0x0027600001107983 */ /* 0x000f240000300a00 */
[----:B----4-:R-:W-:Y:S01]  /*2d000*/  HMMA.16816.F32 R4, R4, R16, R24 ;  /* 0x000000100404723c */ /* 0x010fe20000001818 */
[----:B------:R-:W2:Y:S01]  /*2d010*/  LDL.LU.64 R26, [R1+0x2758] ;  /* 0x00275800011a7983 */ /* 0x000ea20000300a00 */
[----:B------:R-:W2:Y:S11]  /*2d020*/  LDL.LU.64 R24, [R1+0x2750] ;  /* 0x0027500001187983 */ /* 0x000eb60000300a00 */
[----:B------:R-:W-:Y:S10]  /*2d030*/  @!UPT UIADD3 URZ, URZ, URZ, URZ ;  /* 0x0000003f3f3ff290 */ /* 0x000ff4000fffe03f */
[----:B------:R-:W-:Y:S01]  /*2d040*/  STL.64 [R1+0x430], R4 ;  /* 0x0004300401007387 */ /* 0x000fe20000100a00 */
[----:B------:R-:W-:Y:S02]  /*2d050*/  IMAD.MOV.U32 R11, RZ, RZ, R6 ;  /* 0x000000ffff0b7224 */ /* 0x000fe400078e0006 */
[----:B------:R-:W-:Y:S02]  /*2d060*/  IMAD.MOV.U32 R10, RZ, RZ, R7 ;  /* 0x000000ffff0a7224 */ /* 0x000fe400078e0007 */
[----:B------:R-:W0:Y:S04]  /*2d070*/  LDSM.16.MT88.4 R4, [R28+0x8300] ;  /* 0x008300001c04783b */ /* 0x000e280000004200 */
[----:B------:R-:W-:Y:S01]  /*2d080*/  STL [R1+0x2364], R11 ;  /* 0x0023640b01007387 */ /* 0x000fe20000100800 */
[----:B------:R-:W-:Y:S03]  /*2d090*/  STL [R1+0x2360], R10 ;  /* 0x0023600a01007387 */ /* 0x000fe60000100800 */
[----:B0-----:R-:W-:Y:S01]  /*2d0a0*/  STL.64 [R1+0x50], R4 ;  /* 0x0000500401007387 */ /* 0x001fe20000100a00 */
[----:B------:R0:W-:Y:S03]  /*2d0b0*/  STL.64 [R1+0x58], R6 ;  /* 0x0000580601007387 */ /* 0x0001e60000100a00 */
[----:B0-----:R-:W4:Y:S01]  /*2d0c0*/  LDL.LU.64 R6, [R1+0x2748] ;  /* 0x0027480001067983 */ /* 0x001f220000300a00 */
[----:B------:R-:W2:Y:S02]  /*2d0d0*/  LDL.LU.64 R4, [R1+0x2740] ;  /* 0x0027400001047983 */ /* 0x000ea40000300a00 */
[C---:B--2---:R-:W-:Y:S11]  /*2d0e0*/  HMMA.16816.F32 R20, R24.reuse, R4, R20 ;  /* 0x000000041814723c */ /* 0x044ff60000001814 */
[----:B------:R-:W-:Y:S11]  /*2d0f0*/  @!UPT UIADD3 URZ, URZ, URZ, URZ ;  /* 0x0000003f3f3ff290 */ /* 0x000ff6000fffe03f */
[----:B------:R-:W-:Y:S01]  /*2d100*/  @!UPT UIADD3 URZ, URZ, URZ, URZ ;  /* 0x0000003f3f3ff290 */ /* 0x000fe2000fffe03f */
[----:B------:R-:W-:Y:S01]  /*2d110*/  STL [R1+0x410], R20 ;  /* 0x0004101401007387 */ /* 0x000fe20000100800 */
[----:B------:R0:W-:Y:S02]  /*2d120*/  STL [R1+0x41c], R23 ;  /* 0x00041c1701007387 */ /* 0x0001e40000100800 */
[----:B------:R-:W-:Y:S02]  /*2d130*/  IMAD.MOV.U32 R10, RZ, RZ, R22 ;  /* 0x000000ffff0a7224 */ /* 0x000fe400078e0016 */
[----:B------:R-:W-:Y:S01]  /*2d140*/  IMAD.MOV.U32 R11, RZ, RZ, R21 ;  /* 0x000000ffff0b7224 */ /* 0x000fe200078e0015 */
[----:B0-----:R-:W2:Y:S01]  /*2d150*/  LDL.LU.64 R22, [R1+0x2738] ;  /* 0x0027380001167983 */ /* 0x001ea20000300a00 */
[----:B------:R-:W2:Y:S03]  /*2d160*/  LDL.LU.64 R20, [R1+0x2730] ;  /* 0x0027300001147983 */ /* 0x000ea60000300a00 */
        /* <DEDUP_REMOVED lines=21> */
[----:B------:R-:W-:Y:S02]  /*2d2c0*/  STL.64 [R1+0x3d8], R26 ;  /* 0x0003d81a01007387 */ /* 0x000fe40000100a00 */
[----:B------:R-:W0:Y:S02]  /*2d2d0*/  LDSM.16.MT88.4 R24, [R28+0x8380] ;  /* 0x008380001c18783b */ /* 0x000e240000004200 */
[----:B0-----:R-:W-:Y:S02]  /*2d2e0*/  STL.64 [R1+0x40], R24 ;  /* 0x0000401801007387 */ /* 0x001fe40000100a00 */
[----:B------:R0:W-:Y:S02]  /*2d2f0*/  STL.64 [R1+0x48], R26 ;  /* 0x0000481a01007387 */ /* 0x0001e40000100a00 */
[----:B0-----:R-:W2:Y:S01]  /*2d300*/  LDL.LU.64 R26, [R1+0x26f8] ;  /* 0x0026f800011a7983 */ /* 0x001ea20000300a00 */
[----:B------:R-:W2:Y:S02]  /*2d310*/  LDL.LU.64 R24, [R1+0x26f0] ;  /* 0x0026f00001187983 */ /* 0x000ea40000300a00 */
        /* <DEDUP_REMOVED lines=16> */
[----:B0-----:R-:W3:Y:S01]  /*2d420*/  LDL.LU R8, [R1+0x90] ;  /* 0x0000900001087983 */ /* 0x001ee20000300800 */
[----:B------:R-:W3:Y:S02]  /*2d430*/  LDL.LU R9, [R1+0x94] ;  /* 0x0000940001097983 */ /* 0x000ee40000300800 */
[----:B------:R-:W3:Y:S02]  /*2d440*/  LDL.LU R10, [R1+0x98] ;  /* 0x00009800010a7983 */ /* 0x000ee40000300800 */
        /* <DEDUP_REMOVED lines=13> */
[----:B--2---:R-:W-:Y:S01]  /*2d520*/  HMMA.16816.F32 R24, R24, R16, R20 ;  /* 0x000000101818723c */ /* 0x004fe20000001814 */
[----:B------:R-:W3:Y:S01]  /*2d530*/  LDL.LU.64 R22, [R1+0x26b8] ;  /* 0x0026b80001167983 */ /* 0x000ee20000300a00 */
[----:B------:R-:W3:Y:S11]  /*2d540*/  LDL.LU.64 R20, [R1+0x26b0] ;  /* 0x0026b00001147983 */ /* 0x000ef60000300a00 */
[----:B------:R-:W-:Y:S10]  /*2d550*/  @!UPT UIADD3 URZ, URZ, URZ, URZ ;  /* 0x0000003f3f3ff290 */ /* 0x000ff4000fffe03f */
[----:B------:R0:W-:Y:S01]  /*2d560*/  STL.64 [R1+0x220], R24 ;  /* 0x0002201801007387 */ /* 0x0001e20000100a00 */
[----:B------:R1:W-:Y:S03]  /*2d570*/  STL.64 [R1+0x228], R26 ;  /* 0x0002281a01007387 */ /* 0x0003e60000100a00 */
[----:B0-----:R-:W2:Y:S01]  /*2d580*/  LDL.LU R24, [R1+0xd0] ;  /* 0x0000d00001187983 */ /* 0x001ea20000300800 */
[----:B------:R-:W2:Y:S02]  /*2d590*/  LDL.LU R25, [R1+0xd4] ;  /* 0x0000d40001197983 */ /* 0x000ea40000300800 */
[----:B-1----:R-:W2:Y:S02]  /*2d5a0*/  LDL.LU R26, [R1+0xd8] ;  /* 0x0000d800011a7983 */ /* 0x002ea40000300800 */
[----:B------:R-:W2:Y:S01]  /*2d5b0*/  LDL.LU R27, [R1+0xdc] ;  /* 0x0000dc00011b7983 */ /* 0x000ea20000300800 */
[C---:B---3--:R-:W-:Y:S11]  /*2d5c0*/  HMMA.16816.F32 R8, R20.reuse, R4, R8 ;  /* 0x000000041408723c */ /* 0x048ff60000001808 */
[----:B------:R-:W-:Y:S11]  /*2d5d0*/  @!UPT UIADD3 URZ, URZ, URZ, URZ ;  /* 0x0000003f3f3ff290 */ /* 0x000ff6000fffe03f */
[----:B------:R-:W-:Y:S01]  /*2d5e0*/  @!UPT UIADD3 URZ, URZ, URZ, URZ ;  /* 0x0000003f3f3ff290 */ /* 0x000fe2000fffe03f */
[----:B------:R0:W-:Y:S01]  /*2d5f0*/  STL.64 [R1+0x210], R8 ;  /* 0x0002100801007387 */ /* 0x0001e20000100a00 */
[----:B------:R-:W-:Y:S03]  /*2d600*/  STL.64 [R1+0x218], R10 ;  /* 0x0002180a01007387 */ /* 0x000fe60000100a00 */
[----:B0-----:R-:W3:Y:S01]  /*2d610*/  LDL.LU.64 R8, [R1+0x26a8] ;  /* 0x0026a80001087983 */ /* 0x001ee20000300a00 */
[----:B----4-:R-:W-:Y:S02]  /*2d620*/  STL.64 [R1+0x2698], R6 ;  /* 0x0026980601007387 */ /* 0x010fe40000100a00 */
[----:B------:R0:W-:Y:S02]  /*2d630*/  STL.64 [R1+0x2690], R4 ;  /* 0x0026900401007387 */ /* 0x0001e40000100a00 */
[----:B0-----:R-:W4:Y:S01]  /*2d640*/  LDL.LU R4, [R1+0x70] ;  /* 0x0000700001047983 */ /* 0x001f220000300800 */
[----:B------:R-:W4:Y:S02]  /*2d650*/  LDL.LU R5, [R1+0x74] ;  /* 0x0000740001057983 */ /* 0x000f240000300800 */
[----:B------:R-:W4:Y:S02]  /*2d660*/  LDL.LU R6, [R1+0x78] ;  /* 0x0000780001067983 */ /* 0x000f240000300800 */
[----:B------:R-:W4:Y:S01]  /*2d670*/  LDL.LU R7, [R1+0x7c] ;  /* 0x00007c0001077983 */ /* 0x000f220000300800 */
[C---:B---3--:R-:W-:Y:S11]  /*2d680*/  HMMA.16816.F32 R12, R20.reuse, R8, R12 ;  /* 0x00000008140c723c */ /* 0x048ff6000000180c */
[----:B------:R-:W-:Y:S11]  /*2d690*/  @!UPT UIADD3 URZ, URZ, URZ, URZ ;  /* 0x0000003f3f3ff290 */ /* 0x000ff6000fffe03f */
[----:B------:R-:W-:Y:S01]  /*2d6a0*/  @!UPT UIADD3 URZ, URZ, URZ, URZ ;  /* 0x0000003f3f3ff290 */ /* 0x000fe2000fffe03f */
[----:B------:R0:W-:Y:S01]  /*2d6b0*/  STL.64 [R1+0x1e0], R12 ;  /* 0x0001e00c01007387 */ /* 0x0001e20000100a00 */
[----:B------:R-:W-:Y:S03]  /*2d6c0*/  STL.64 [R1+0x1e8], R14 ;  /* 0x0001e80e01007387 */ /* 0x000fe60000100a00 */
[----:B0-----:R-:W4:Y:S02]  /*2d6d0*/  LDL.LU.64 R12, [R1+0x26a0] ;  /* 0x0026a000010c7983 */ /* 0x001f240000300a00 */
[----:B----4-:R-:W-:Y:S11]  /*2d6e0*/  HMMA.16816.F32 R4, R20, R12, R4 ;  /* 0x0000000c1404723c */ /* 0x010ff60000001804 */
[----:B------:R-:W-:Y:S11]  /*2d6f0*/  @!UPT UIADD3 URZ, URZ, URZ, URZ ;  /* 0x0000003f3f3ff290 */ /* 0x000ff6000fffe03f */
[----:B------:R-:W-:Y:S01]  /*2d700*/  @!UPT UIADD3 URZ, URZ, URZ, URZ ;  /* 0x0000003f3f3ff290 */ /* 0x000fe2000fffe03f */
[----:B------:R-:W-:Y:S01]  /*2d710*/  STL.64 [R1+0x1c0], R4 ;  /* 0x0001c00401007387 */ /* 0x000fe20000100a00 */
[----:B------:R-:W-:Y:S02]  /*2d720*/  STL.64 [R1+0x1c8], R6 ;  /* 0x0001c80601007387 */ /* 0x000fe40000100a00 */
[----:B------:R-:W0:Y:S04]  /*2d730*/  LDSM.16.MT88.4 R4, [R0+0x8000] ;  /* 0x008000000004783b */ /* 0x000e280000004200 */
[----:B0-----:R-:W-:Y:S02]  /*2d740*/  IMAD.MOV.U32 R11, RZ, RZ, R4 ;  /* 0x000000ffff0b7224 */ /* 0x001fe400078e0004 */
[----:B------:R-:W-:Y:S02]  /*2d750*/  IMAD.MOV.U32 R10, RZ, RZ, R5 ;  /* 0x000000ffff0a7224 */ /* 0x000fe400078e0005 */
[----:B------:R-:W-:-:S02]  /*2d760*/  IMAD.MOV.U32 R3, RZ, RZ, R6 ;  /* 0x000000ffff037224 */ /* 0x000fc400078e0006 */
[----:B------:R-:W-:Y:S02]  /*2d770*/  IMAD.MOV.U32 R2, RZ, RZ, R7 ;  /* 0x000000ffff027224 */ /* 0x000fe400078e0007 */
[----:B------:R-:W0:Y:S04]  /*2d780*/  LDSM.16.MT88.4 R4, [R0+0x8080] ;  /* 0x008080000004783b */ /* 0x000e280000004200 */
[----:B------:R-:W-:Y:S01]  /*2d790*/  STL [R1+0x2638], R2 ;  /* 0x0026380201007387 */ /* 0x000fe20000100800 */
[----:B------:R-:W-:Y:S02]  /*2d7a0*/  STL [R1+0x2634], R3 ;  /* 0x0026340301007387 */ /* 0x000fe40000100800 */
[----:B------:R-:W-:Y:S02]  /*2d7b0*/  STL [R1+0x2630], R10 ;  /* 0x0026300a01007387 */ /* 0x000fe40000100800 */
[----:B------:R-:W-:Y:S02]  /*2d7c0*/  STL [R1+0x262c], R11 ;  /* 0x00262c0b01007387 */ /* 0x000fe40000100800 */
[----:B0-----:R-:W-:-:S02]  /*2d7d0*/  IMAD.MOV.U32 R28, RZ, RZ, R4 ;  /* 0x000000ffff1c7224 */ /* 0x001fc400078e0004 */
[----:B------:R-:W-:Y:S02]  /*2d7e0*/  IMAD.MOV.U32 R29, RZ, RZ, R5 ;  /* 0x000000ffff1d7224 */ /* 0x000fe400078e0005 */
[----:B------:R-:W-:Y:S02]  /*2d7f0*/  IMAD.MOV.U32 R15, RZ, RZ, R6 ;  /* 0x000000ffff0f7224 */ /* 0x000fe400078e0006 */
[----:B------:R-:W-:Y:S02]  /*2d800*/  IMAD.MOV.U32 R14, RZ, RZ, R7 ;  /* 0x000000ffff0e7224 */ /* 0x000fe400078e0007 */
[----:B--2---:R-:W-:Y:S03]  /*2d810*/  HMMA.16816.F32 R4, R20, R16, R24 ;  /* 0x000000101404723c */ /* 0x004fe60000001818 */
[----:B------:R-:W-:Y:S01]  /*2d820*/  STL [R1+0x2648], R14 ;  /* 0x0026480e01007387 */ /* 0x000fe20000100800 */
[----:B------:R-:W-:Y:S02]  /*2d830*/  STL [R1+0x2644], R15 ;  /* 0x0026440f01007387 */ /* 0x000fe40000100800 */
[----:B------:R-:W-:Y:S02]  /*2d840*/  STL [R1+0x2640], R29 ;  /* 0x0026401d01007387 */ /* 0x000fe40000100800 */
[----:B------:R-:W-:Y:S01]  /*2d850*/  STL [R1+0x263c], R28 ;  /* 0x00263c1c01007387 */ /* 0x000fe20000100800 */
[----:B------:R-:W2:Y:S11]  /*2d860*/  LDL.LU R24, [R1+0x2c0] ;  /* 0x0002c00001187983 */ /* 0x000eb60000300800 */
[----:B------:R-:W-:Y:S03]  /*2d870*/  @!UPT UIADD3 URZ, URZ, URZ, URZ ;  /* 0x0000003f3f3ff290 */ /* 0x000fe6000fffe03f */
[----:B------:R-:W-:Y:S01]  /*2d880*/  STL.64 [R1+0x60], R4 ;  /* 0x0000600401007387 */ /* 0x000fe20000100a00 */
[----:B------:R-:W-:Y:S02]  /*2d890*/  STL.64 [R1+0x68], R6 ;  /* 0x0000680601007387 */ /* 0x000fe40000100a00 */
[----:B------:R-:W2:Y:S02]  /*2d8a0*/  LDL.LU R25, [R1+0x2c4] ;  /* 0x0002c40001197983 */ /* 0x000ea40000300800 */
[----:B------:R-:W2:Y:S01]  /*2d8b0*/  LDL.LU R26, [R1+0x2c8] ;  /* 0x0002c800011a7983 */ /* 0x000ea20000300800 */
[----:B------:R-:W2:Y:S01]  /*2d8c0*/  LDL.LU R27, [R1+0x2cc] ;  /* 0x0002cc00011b7983 */ /* 0x000ea20000300800 */
[----:B------:R-:W-:Y:S02]  /*2d8d0*/  STL.64 [R1+0x2678], R18 ;  /* 0x0026781201007387 */ /* 0x000fe40000100a00 */
[----:B------:R0:W-:Y:S01]  /*2d8e0*/  STL.64 [R1+0x2670], R16 ;  /* 0x0026701001007387 */ /* 0x0001e20000100a00 */
[----:B------:R-:W1:Y:S04]  /*2d8f0*/  LDSM.16.MT88.4 R4, [R0+0x8100] ;  /* 0x008100000004783b */ /* 0x000e680000004200 */
[----:B0-----:R-:W3:Y:S01]  /*2d900*/  LDL.LU R16, [R1+0x610] ;  /* 0x0006100001107983 */ /* 0x001ee20000300800 */
[----:B------:R-:W3:Y:S02]  /*2d910*/  LDL.LU R17, [R1+0x614] ;  /* 0x0006140001117983 */ /* 0x000ee40000300800 */
[----:B------:R-:W4:Y:S02]  /*2d920*/  LDL.LU R18, [R1+0x618] ;  /* 0x0006180001127983 */ /* 0x000f240000300800 */
[----:B------:R-:W4:Y:S02]  /*2d930*/  LDL.LU R19, [R1+0x61c] ;  /* 0x00061c0001137983 */ /* 0x000f240000300800 */
[----:B-1----:R-:W-:-:S02]  /*2d940*/  IMAD.MOV.U32 R2, RZ, RZ, R4 ;  /* 0x000000ffff027224 */ /* 0x002fc400078e0004 */
[----:B------:R-:W-:Y:S02]  /*2d950*/  IMAD.MOV.U32 R3, RZ, RZ, R5 ;  /* 0x000000ffff037224 */ /* 0x000fe400078e0005 */
[----:B------:R-:W-:Y:S02]  /*2d960*/  IMAD.MOV.U32 R10, RZ, RZ, R6 ;  /* 0x000000ffff0a7224 */ /* 0x000fe400078e0006 */
[----:B------:R-:W-:Y:S02]  /*2d970*/  IMAD.MOV.U32 R11, RZ, RZ, R7 ;  /* 0x000000ffff0b7224 */ /* 0x000fe400078e0007 */
[----:B------:R-:W0:Y:S04]  /*2d980*/  LDSM.16.MT88.4 R4, [R0+0x8180] ;  /* 0x008180000004783b */ /* 0x000e280000004200 */
[----:B----4-:R-:W-:Y:S01]  /*2d990*/  STL.64 [R1+0x2688], R18 ;  /* 0x0026881201007387 */ /* 0x010fe20000100a00 */
[----:B---3--:R1:W-:Y:S03]  /*2d9a0*/  STL.64 [R1+0x2680], R16 ;  /* 0x0026801001007387 */ /* 0x0083e60000100a00 */
[----:B-1----:R-:W3:Y:S01]  /*2d9b0*/  LDL.LU R16, [R1+0x620] ;  /* 0x0006200001107983 */ /* 0x002ee20000300800 */
[----:B------:R-:W3:Y:S02]  /*2d9c0*/  LDL.LU R17, [R1+0x624] ;  /* 0x0006240001117983 */ /* 0x000ee40000300800 */
[----:B------:R-:W3:Y:S02]  /*2d9d0*/  LDL.LU R18, [R1+0x628] ;  /* 0x0006280001127983 */ /* 0x000ee40000300800 */
[----:B------:R-:W3:Y:S01]  /*2d9e0*/  LDL.LU R19, [R1+0x62c] ;  /* 0x00062c0001137983 */ /* 0x000ee20000300800 */
[----:B------:R-:W4:Y:S01]  /*2d9f0*/  LDL.LU.64 R20, [R1+0x40] ;  /* 0x0000400001147983 */ /* 0x000f220000300a00 */
[----:B------:R-:W2:Y:S02]  /*2da00*/  LDL.LU.64 R22, [R1+0x48] ;  /* 0x0000480001167983 */ /* 0x000ea40000300a00 */
[----:B0-----:R-:W-:-:S02]  /*2da10*/  IMAD.MOV.U32 R29, RZ, RZ, R6 ;  /* 0x000000ffff1d7224 */ /* 0x001fc400078e0006 */
[----:B------:R-:W-:Y:S02]  /*2da20*/  IMAD.MOV.U32 R28, RZ, RZ, R7 ;  /* 0x000000ffff1c7224 */ /* 0x000fe400078e0007 */
[----:B------:R-:W-:Y:S02]  /*2da30*/  IMAD.MOV.U32 R14, RZ, RZ, R4 ;  /* 0x000000ffff0e7224 */ /* 0x000fe400078e0004 */
[----:B------:R-:W-:Y:S01]  /*2da40*/  IMAD.MOV.U32 R15, RZ, RZ, R5 ;  /* 0x000000ffff0f7224 */ /* 0x000fe200078e0005 */
[----:B--2---:R-:W-:Y:S01]  /*2da50*/  STL.64 [R1+0x2658], R22 ;  /* 0x0026581601007387 */ /* 0x004fe20000100a00 */
[----:B----4-:R0:W-:Y:S03]  /*2da60*/  STL.64 [R1+0x2650], R20 ;  /* 0x0026501401007387 */ /* 0x0101e60000100a00 */
[----:B0-----:R-:W2:Y:S01]  /*2da70*/  LDL.LU R20, [R1+0x50] ;  /* 0x0000500001147983 */ /* 0x001ea20000300800 */
[----:B------:R-:W2:Y:S02]  /*2da80*/  LDL.LU R21, [R1+0x54] ;  /* 0x0000540001157983 */ /* 0x000ea40000300800 */
[----:B------:R-:W2:Y:S02]  /*2da90*/  LDL.LU R22, [R1+0x58] ;  /* 0x0000580001167983 */ /* 0x000ea40000300800 */
[----:B------:R-:W2:Y:S01]  /*2daa0*/  LDL.LU R23, [R1+0x5c] ;  /* 0x00005c0001177983 */ /* 0x000ea20000300800 */
[----:B------:R-:W4:Y:S01]  /*2dab0*/  LDL.LU.64 R6, [R1+0x2698] ;  /* 0x0026980001067983 */ /* 0x000f220000300a00 */
[----:B------:R-:W2:Y:S02]  /*2dac0*/  LDL.LU.64 R4, [R1+0x2690] ;  /* 0x0026900001047983 */ /* 0x000ea40000300a00 */
[C---:B--2---:R-:W-:Y:S01]  /*2dad0*/  HMMA.16816.F32 R24, R20.reuse, R4, R24 ;  /* 0x000000041418723c */ /* 0x044fe20000001818 */
[----:B----4-:R-:W-:Y:S01]  /*2dae0*/  STL.64 [R1+0x2668], R6 ;  /* 0x0026680601007387 */ /* 0x010fe20000100a00 */
[----:B------:R0:W-:Y:S11]  /*2daf0*/  STL.64 [R1+0x2660], R4 ;  /* 0x0026600401007387 */ /* 0x0001f60000100a00 */
[----:B------:R-:W-:Y:S10]  /*2db00*/  @!UPT UIADD3 URZ, URZ, URZ, URZ ;  /* 0x0000003f3f3ff290 */ /* 0x000ff4000fffe03f */
[----:B------:R-:W-:Y:S01]  /*2db10*/  STL.64 [R1+0x1b0], R24 ;  /* 0x0001b01801007387 */ /* 0x000fe20000100a00 */
[----:B------:R-:W-:Y:S02]  /*2db20*/  STL.64 [R1+0x1b8], R26 ;  /* 0x0001b81a01007387 */ /* 0x000fe40000100a00 */
[----:B------:R-:W1:Y:S01]  /*2db30*/  LDSM.16.MT88.4 R24, [R0+0x8200] ;  /* 0x008200000018783b */ /* 0x000e620000004200 */
[C---:B---3--:R-:W-:Y:S01]  /*2db40*/  HMMA.16816.F32 R16, R20.reuse, R8, R16 ;  /* 0x000000081410723c */ /* 0x048fe20000001810 */
[----:B0-----:R-:W2:Y:S02]  /*2db50*/  LDL.LU R4, [R1+0x2b0] ;  /* 0x0002b00001047983 */ /* 0x001ea40000300800 */
[----:B------:R-:W2:Y:S02]  /*2db60*/  LDL.LU R5, [R1+0x2b4] ;  /* 0x0002b40001057983 */ /* 0x000ea40000300800 */
[----:B------:R-:W2:Y:S02]  /*2db70*/  LDL.LU R6, [R1+0x2b8] ;  /* 0x0002b80001067983 */ /* 0x000ea40000300800 */
[----:B------:R-:W2:Y:S01]  /*2db80*/  LDL.LU R7, [R1+0x2bc] ;  /* 0x0002bc0001077983 */ /* 0x000ea20000300800 */
[----:B-1----:R-:W-:Y:S01]  /*2db90*/  STL.64 [R1+0x24b0], R26 ;  /* 0x0024b01a01007387 */ /* 0x002fe20000100a00 */
[----:B------:R0:W-:Y:S03]  /*2dba0*/  STL.64 [R1+0x24a8], R24 ;  /* 0x0024a81801007387 */ /* 0x0001e60000100a00 */
[----:B0-----:R-:W3:Y:S01]  /*2dbb0*/  LDL.LU R24, [R1+0x600] ;  /* 0x0006000001187983 */ /* 0x001ee20000300800 */
[----:B------:R-:W3:Y:S02]  /*2dbc0*/  LDL.LU R25, [R1+0x604] ;  /* 0x0006040001197983 */ /* 0x000ee40000300800 */
[----:B------:R-:W3:Y:S02]  /*2dbd0*/  LDL.LU R26, [R1+0x608] ;  /* 0x00060800011a7983 */ /* 0x000ee40000300800 */
[----:B------:R-:W3:Y:S06]  /*2dbe0*/  LDL.LU R27, [R1+0x60c] ;  /* 0x00060c00011b7983 */ /* 0x000eec0000300800 */
        /* <DEDUP_REMOVED lines=19> */
[----:B----4-:R-:W-:Y:S02]  /*2dd20*/  STL.64 [R1+0x2610], R18 ;  /* 0x0026101201007387 */ /* 0x010fe40000100a00 */
[----:B------:R0:W-:Y:S02]  /*2dd30*/  STL.64 [R1+0x2608], R16 ;  /* 0x0026081001007387 */ /* 0x0001e40000100a00 */
[----:B0-----:R-:W2:Y:S01]  /*2dd40*/  LDL.LU R16, [R1+0x2a0] ;  /* 0x0002a00001107983 */ /* 0x001ea20000300800 */
[----:B------:R-:W2:Y:S02]  /*2dd50*/  LDL.LU R17, [R1+0x2a4] ;  /* 0x0002a40001117983 */ /* 0x000ea40000300800 */
[----:B------:R-:W2:Y:S02]  /*2dd60*/  LDL.LU R18, [R1+0x2a8] ;  /* 0x0002a80001127983 */ /* 0x000ea40000300800 */
[----:B------:R-:W2:Y:S02]  /*2dd70*/  LDL.LU R19, [R1+0x2ac] ;  /* 0x0002ac0001137983 */ /* 0x000ea40000300800 */
[----:B--2---:R-:W-:Y:S11]  /*2dd80*/  HMMA.16816.F32 R16, R20, R4, R16 ;  /* 0x000000041410723c */ /* 0x004ff60000001810 */
[----:B------:R-:W-:Y:S11]  /*2dd90*/  @!UPT UIADD3 URZ, URZ, URZ, URZ ;  /* 0x0000003f3f3ff290 */ /* 0x000ff6000fffe03f */
[----:B------:R-:W-:Y:S01]  /*2dda0*/  @!UPT UIADD3 URZ, URZ, URZ, URZ ;  /* 0x0000003f3f3ff290 */ /* 0x000fe2000fffe03f */
[----:B------:R0:W-:Y:S01]  /*2ddb0*/  STL.64 [R1+0x370], R16 ;  /* 0x0003701001007387 */ /* 0x0001e20000100a00 */
[----:B------:R1:W-:Y:S02]  /*2ddc0*/  STL.64 [R1+0x378], R18 ;  /* 0x0003781201007387 */ /* 0x0003e40000100a00 */
[----:B0-----:R-:W-:Y:S02]  /*2ddd0*/  IMAD.MOV.U32 R17, RZ, RZ, R22 ;  /* 0x000000ffff117224 */ /* 0x001fe400078e0016 */
[----:B-1----:R-:W-:Y:S02]  /*2dde0*/  IMAD.MOV.U32 R19, RZ, RZ, R20 ;  /* 0x000000ffff137224 */ /* 0x002fe400078e0014 */
[----:B------:R-:W-:Y:S02]  /*2ddf0*/  IMAD.MOV.U32 R18, RZ, RZ, R21 ;  /* 0x000000ffff127224 */ /* 0x000fe400078e0015 */
[----:B------:R-:W-:Y:S02]  /*2de00*/  IMAD.MOV.U32 R16, RZ, RZ, R23 ;  /* 0x000000ffff107224 */ /* 0x000fe400078e0017 */
[----:B------:R-:W0:Y:S04]  /*2de10*/  LDSM.16.MT88.4 R20, [R0+0x8280] ;  /* 0x008280000014783b */ /* 0x000e280000004200 */
[----:B------:R1:W-:Y:S01]  /*2de20*/  STL.64 [R1+0x25f0], R6 ;  /* 0x0025f00601007387 */ /* 0x0003e20000100a00 */
[----:B------:R2:W-:Y:S02]  /*2de30*/  STL.64 [R1+0x25e8], R4 ;  /* 0x0025e80401007387 */ /* 0x0005e40000100a00 */
[----:B-1----:R-:W-:-:S02]  /*2de40*/  IMAD.MOV.U32 R6, RZ, RZ, R17 ;  /* 0x000000ffff067224 */ /* 0x002fc400078e0011 */
[----:B--2---:R-:W-:Y:S02]  /*2de50*/  IMAD.MOV.U32 R4, RZ, RZ, R19 ;  /* 0x000000ffff047224 */ /* 0x004fe400078e0013 */
[----:B------:R-:W-:Y:S02]  /*2de60*/  IMAD.MOV.U32 R5, RZ, RZ, R18 ;  /* 0x000000ffff057224 */ /* 0x000fe400078e0012 */
[----:B------:R-:W-:-:S07]  /*2de70*/  IMAD.MOV.U32 R7, RZ, RZ, R16 ;  /* 0x000000ffff077224 */ /* 0x000fce00078e0010 */
[----:B---3--:R-:W-:Y:S01]  /*2de80*/  HMMA.16816.F32 R16, R4, R8, R24 ;  /* 0x000000080410723c */ /* 0x008fe20000001818 */
[----:B0-----:R-:W-:Y:S01]  /*2de90*/  STL.64 [R1+0x2480], R22 ;  /* 0x0024801601007387 */ /* 0x001fe20000100a00 */
[----:B------:R0:W-:Y:S02]  /*2dea0*/  STL.64 [R1+0x2478], R20 ;  /* 0x0024781401007387 */ /* 0x0001e40000100a00 */
[----:B------:R-:W-:Y:S02]  /*2deb0*/  STL.64 [R1+0x2620], R6 ;  /* 0x0026200601007387 */ /* 0x000fe40000100a00 */
[----:B------:R-:W-:Y:S02]  /*2dec0*/  STL.64 [R1+0x2618], R4 ;  /* 0x0026180401007387 */ /* 0x000fe40000100a00 */
[----:B------:R-:W-:Y:S02]  /*2ded0*/  IMAD.MOV.U32 R24, RZ, RZ, R14 ;  /* 0x000000ffff187224 */ /* 0x000fe400078e000e */
[----:B------:R-:W-:Y:S11]  /*2dee0*/  IMAD.MOV.U32 R26, RZ, RZ, R29 ;  /* 0x000000ffff1a7224 */ /* 0x000ff600078e001d */
[----:B------:R-:W-:Y:S02]  /*2def0*/  @!UPT UIADD3 URZ, URZ, URZ, URZ ;  /* 0x0000003f3f3ff290 */ /* 0x000fe4000fffe03f */
[----:B------:R-:W-:Y:S01]  /*2df00*/  STL.64 [R1+0x360], R16 ;  /* 0x0003601001007387 */ /* 0x000fe20000100a00 */
[----:B------:R-:W-:Y:S02]  /*2df10*/  STL.64 [R1+0x368], R18 ;  /* 0x0003681201007387 */ /* 0x000fe40000100a00 */
[----:B------:R-:W-:Y:S02]  /*2df20*/  IMAD.MOV.U32 R27, RZ, RZ, R28 ;  /* 0x000000ffff1b7224 */ /* 0x000fe400078e001c */
[----:B------:R-:W-:Y:S01]  /*2df30*/  IMAD.MOV.U32 R25, RZ, RZ, R15 ;  /* 0x000000ffff197224 */ /* 0x000fe200078e000f */
[----:B------:R-:W1:Y:S04]  /*2df40*/  LDSM.16.MT88.4 R4, [R0+0x8300] ;  /* 0x008300000004783b */ /* 0x000e680000004200 */
        /* <DEDUP_REMOVED lines=8> */
[----:B------:R-:W-:Y:S01]  /*2dfd0*/  STL.64 [R1+0x2500], R26 ;  /* 0x0025001a01007387 */ /* 0x000fe20000100a00 */
[----:B------:R-:W-:Y:S03]  /*2dfe0*/  STL.64 [R1+0x24f8], R24 ;  /* 0x0024f81801007387 */ /* 0x000fe60000100a00 */
        /* <DEDUP_REMOVED lines=12> */
[----:B------:R-:W-:-:S02]  /*2e0b0*/  IMAD.MOV.U32 R24, RZ, RZ, R2 ;  /* 0x000000ffff187224 */ /* 0x000fc400078e0002 */
[----:B------:R-:W-:Y:S01]  /*2e0c0*/  IMAD.MOV.U32 R26, RZ, RZ, R10 ;  /* 0x000000ffff1a7224 */ /* 0x000fe200078e000a */
[----:B---3--:R-:W-:Y:S01]  /*2e0d0*/  STL.64 [R1+0x24c0], R22 ;  /* 0x0024c01601007387 */ /* 0x008fe20000100a00 */
[----:B--2---:R0:W-:Y:S03]  /*2e0e0*/  STL.64 [R1+0x24b8], R20 ;  /* 0x0024b81401007387 */ /* 0x0041e60000100a00 */
[----:B0-----:R-:W2:Y:S01]  /*2e0f0*/  LDL.LU R20, [R1+0xc0] ;  /* 0x0000c00001147983 */ /* 0x001ea20000300800 */
[----:B------:R-:W2:Y:S02]  /*2e100*/  LDL.LU R21, [R1+0xc4] ;  /* 0x0000c40001157983 */ /* 0x000ea40000300800 */
[----:B------:R-:W3:Y:S02]  /*2e110*/  LDL.LU R22, [R1+0xc8] ;  /* 0x0000c80001167983 */ /* 0x000ee40000300800 */
[----:B------:R-:W3:Y:S02]  /*2e120*/  LDL.LU R23, [R1+0xcc] ;  /* 0x0000cc0001177983 */ /* 0x000ee40000300800 */
[----:B------:R-:W-:Y:S01]  /*2e130*/  IMAD.MOV.U32 R27, RZ, RZ, R11 ;  /* 0x000000ffff1b7224 */ /* 0x000fe200078e000b */
[----:B------:R-:W4:Y:S01]  /*2e140*/  LDL.LU R2, [R1+0x2638] ;  /* 0x0026380001027983 */ /* 0x000f220000300800 */
[----:B------:R-:W-:-:S02]  /*2e150*/  IMAD.MOV.U32 R25, RZ, RZ, R3 ;  /* 0x000000ffff197224 */ /* 0x000fc400078e0003 */
[----:B------:R-:W4:Y:S02]  /*2e160*/  LDL.LU R3, [R1+0x2634] ;  /* 0x0026340001037983 */ /* 0x000f240000300800 */
[----:B------:R-:W4:Y:S01]  /*2e170*/  LDL.LU R10, [R1+0x2630] ;  /* 0x00263000010a7983 */ /* 0x000f220000300800 */
[----:B------:R-:W4:Y:S01]  /*2e180*/  LDL.LU R11, [R1+0x262c] ;  /* 0x00262c00010b7983 */ /* 0x000f220000300800 */
[----:B------:R-:W-:Y:S02]  /*2e190*/  STL.64 [R1+0x2550], R26 ;  /* 0x0025501a01007387 */ /* 0x000fe40000100a00 */
[----:B------:R-:W-:Y:S01]  /*2e1a0*/  STL.64 [R1+0x2548], R24 ;  /* 0x0025481801007387 */ /* 0x000fe20000100a00 */
        /* <DEDUP_REMOVED lines=12> */
[----:B----4-:R-:W-:-:S02]  /*2e270*/  IMAD.MOV.U32 R26, RZ, RZ, R15 ;  /* 0x000000ffff1a7224 */ /* 0x010fc400078e000f */
[----:B------:R-:W-:Y:S01]  /*2e280*/  IMAD.MOV.U32 R27, RZ, RZ, R14 ;  /* 0x000000ffff1b7224 */ /* 0x000fe200078e000e */
        /* <DEDUP_REMOVED lines=8> */
[----:B------:R-:W4:Y:S01]  /*2e310*/  LDL.LU R28, [R1+0x2628] ;  /* 0x00262800011c7983 */ /* 0x000f220000300800 */
[----:B------:R-:W-:Y:S03]  /*2e320*/  STL.64 [R1+0x25a0], R26 ;  /* 0x0025a01a01007387 */ /* 0x000fe60000100a00 */
[----:B------:R-:W-:Y:S04]  /*2e330*/  STL.64 [R1+0x2598], R24 ;  /* 0x0025981801007387 */ /* 0x000fe80000100a00 */
        /* <DEDUP_REMOVED lines=28> */
[----:B------:R-:W-:Y:S04]  /*2e500*/  STL.64 [R1+0x2600], R26 ;  /* 0x0026001a01007387 */ /* 0x000fe80000100a00 */
        /* <DEDUP_REMOVED lines=25> */
[----:B------:R-:W2:Y:S01]  /*2e6a0*/  LDL.LU R16, [R1+0x650] ;  /* 0x0006500001107983 */ /* 0x000ea20000300800 */
[----:B------:R-:W4:Y:S02]  /*2e6b0*/  LDL.LU R17, [R1+0x654] ;  /* 0x0006540001117983 */ /* 0x000f240000300800 */
[----:B------:R-:W4:Y:S02]  /*2e6c0*/  LDL.LU R18, [R1+0x658] ;  /* 0x0006580001127983 */ /* 0x000f240000300800 */
[----:B------:R-:W4:Y:S01]  /*2e6d0*/  LDL.LU R19, [R1+0x65c] ;  /* 0x00065c0001137983 */ /* 0x000f220000300800 */
[----:B------:R-:W4:Y:S01]  /*2e6e0*/  LDL.LU R24, [R1+0x5f0] ;  /* 0x0005f00001187983 */ /* 0x000f220000300800 */
[----:B------:R-:W4:Y:S02]  /*2e6f0*/  LDL.LU R25, [R1+0x5f4] ;  /* 0x0005f40001197983 */ /* 0x000f240000300800 */
[----:B------:R-:W4:Y:S02]  /*2e700*/  LDL.LU R26, [R1+0x5f8] ;  /* 0x0005f800011a7983 */ /* 0x000f240000300800 */
[----:B------:R-:W4:Y:S01]  /*2e710*/  LDL.LU R27, [R1+0x5fc] ;  /* 0x0005fc00011b7983 */ /* 0x000f220000300800 */
        /* <DEDUP_REMOVED lines=18> */
[----:B-1----:R-:W-:-:S02]  /*2e840*/  IMAD.MOV.U32 R11, RZ, RZ, R6 ;  /* 0x000000ffff0b7224 */ /* 0x002fc400078e0006 */
[----:B------:R-:W-:Y:S02]  /*2e850*/  IMAD.MOV.U32 R10, RZ, RZ, R7 ;  /* 0x000000ffff0a7224 */ /* 0x000fe400078e0007 */
[----:B------:R-:W-:Y:S02]  /*2e860*/  IMAD.MOV.U32 R15, RZ, RZ, R4 ;  /* 0x000000ffff0f7224 */ /* 0x000fe400078e0004 */
[----:B------:R-:W-:Y:S01]  /*2e870*/  IMAD.MOV.U32 R14, RZ, RZ, R5 ;  /* 0x000000ffff0e7224 */ /* 0x000fe200078e0005 */
[----:B---3--:R-:W-:Y:S01]  /*2e880*/  STL.64 [R1+0x25e0], R22 ;  /* 0x0025e01601007387 */ /* 0x008fe20000100a00 */
[----:B--2---:R0:W-:Y:S03]  /*2e890*/  STL.64 [R1+0x25d8], R20 ;  /* 0x0025d81401007387 */ /* 0x0041e60000100a00 */
[----:B0-----:R-:W2:Y:S01]  /*2e8a0*/  LDL.LU R20, [R1+0x640] ;  /* 0x0006400001147983 */ /* 0x001ea20000300800 */
[----:B------:R-:W2:Y:S02]  /*2e8b0*/  LDL.LU R21, [R1+0x644] ;  /* 0x0006440001157983 */ /* 0x000ea40000300800 */
[----:B------:R-:W2:Y:S02]  /*2e8c0*/  LDL.LU R22, [R1+0x648] ;  /* 0x0006480001167983 */ /* 0x000ea40000300800 */
[----:B------:R-:W2:Y:S01]  /*2e8d0*/  LDL.LU R23, [R1+0x64c] ;  /* 0x00064c0001177983 */ /* 0x000ea20000300800 */
[----:B------:R-:W4:Y:S01]  /*2e8e0*/  LDL.LU.64 R6, [R1+0x2620] ;  /* 0x0026200001067983 */ /* 0x000f220000300a00 */
[----:B------:R-:W4:Y:S02]  /*2e8f0*/  LDL.LU.64 R4, [R1+0x2618] ;  /* 0x0026180001047983 */ /* 0x000f240000300a00 */
        /* <DEDUP_REMOVED lines=11> */
[----:B------:R-:W-:Y:S01]  /*2e9b0*/  STL.64 [R1+0x2e0], R4 ;  /* 0x0002e00401007387 */ /* 0x000fe20000100a00 */
[----:B------:R0:W-:Y:S03]  /*2e9c0*/  STL.64 [R1+0x2e8], R6 ;  /* 0x0002e80601007387 */ /* 0x0001e60000100a00 */
[----:B0-----:R-:W4:Y:S01]  /*2e9d0*/  LDL.LU.64 R6, [R1+0x25f0] ;  /* 0x0025f00001067983 */ /* 0x001f220000300a00 */
        /* <DEDUP_REMOVED lines=131> */
[----:B------:R-:W-:Y:S02]  /*2f210*/  STL.64 [R1+0x2470], R10 ;  /* 0x0024700a01007387 */ /* 0x000fe40000100a00 */
[----:B------:R0:W-:Y:S02]  /*2f220*/  STL.64 [R1+0x2468], R8 ;  /* 0x0024680801007387 */ /* 0x0001e40000100a00 */
[----:B0-----:R-:W2:Y:S01]  /*2f230*/  LDL.LU R8, [R1+0x280] ;  /* 0x0002800001087983 */ /* 0x001ea20000300800 */
[----:B------:R-:W2:Y:S02]  /*2f240*/  LDL.LU R9, [R1+0x284] ;  /* 0x0002840001097983 */ /* 0x000ea40000300800 */
[----:B------:R-:W2:Y:S02]  /*2f250*/  LDL.LU R10, [R1+0x288] ;  /* 0x00028800010a7983 */ /* 0x000ea40000300800 */
[----:B------:R-:W2:Y:S01]  /*2f260*/  LDL.LU R11, [R1+0x28c] ;  /* 0x00028c00010b7983 */ /* 0x000ea20000300800 */
[----:B------:R-:W-:Y:S01]  /*2f270*/  STL.64 [R1+0x2460], R14 ;  /* 0x0024600e01007387 */ /* 0x000fe20000100a00 */
[----:B------:R0:W-:Y:S01]  /*2f280*/  STL.64 [R1+0x2458], R12 ;  /* 0x0024580c01007387 */ /* 0x0001e20000100a00 */
[C---:B--2---:R-:W-:Y:S11]  /*2f290*/  HMMA.16816.F32 R8, R24.reuse, R12, R8 ;  /* 0x0000000c1808723c */ /* 0x044ff60000001808 */
[----:B------:R-:W-:Y:S11]  /*2f2a0*/  @!UPT UIADD3 URZ, URZ, URZ, URZ ;  /* 0x0000003f3f3ff290 */ /* 0x000ff6000fffe03f */
[----:B------:R-:W-:Y:S01]  /*2f2b0*/  @!UPT UIADD3 URZ, URZ, URZ, URZ ;  /* 0x0000003f3f3ff290 */ /* 0x000fe2000fffe03f */
[----:B------:R-:W-:Y:S01]  /*2f2c0*/  STL.64 [R1+0x150], R8 ;  /* 0x0001500801007387 */ /* 0x000fe20000100a00 */
[----:B------:R1:W-:Y:S02]  /*2f2d0*/  STL.64 [R1+0x158], R10 ;  /* 0x0001580a01007387 */ /* 0x0003e40000100a00 */
[----:B0-----:R-:W2:Y:S01]  /*2f2e0*/  LDL.LU R12, [R1+0x390] ;  /* 0x00039000010c7983 */ /* 0x001ea20000300800 */
[----:B-1----:R-:W-:Y:S01]  /*2f2f0*/  HMMA.16816.F32 R8, R24, R16, R20 ;  /* 0x000000101808723c */ /* 0x002fe20000001814 */
[----:B------:R-:W0:Y:S11]  /*2f300*/  LDSM.16.MT88.4 R20, [R0+0x8380] ;  /* 0x008380000014783b */ /* 0x000e360000004200 */
[----:B------:R-:W-:Y:S11]  /*2f310*/  @!UPT UIADD3 URZ, URZ, URZ, URZ ;  /* 0x0000003f3f3ff290 */ /* 0x000ff6000fffe03f */
[----:B------:R1:W-:Y:S01]  /*2f320*/  STL.64 [R1+0x140], R8 ;  /* 0x0001400801007387 */ /* 0x0003e20000100a00 */
[----:B------:R3:W-:Y:S02]  /*2f330*/  STL.64 [R1+0x148], R10 ;  /* 0x0001480a01007387 */ /* 0x0007e40000100a00 */
[----:B------:R-:W2:Y:S02]  /*2f340*/  LDL.LU R13, [R1+0x394] ;  /* 0x00039400010d7983 */ /* 0x000ea40000300800 */
[----:B------:R-:W2:Y:S01]  /*2f350*/  LDL.LU R14, [R1+0x398] ;  /* 0x00039800010e7983 */ /* 0x000ea20000300800 */
[----:B------:R-:W2:Y:S04]  /*2f360*/  LDL.LU R15, [R1+0x39c] ;  /* 0x00039c00010f7983 */ /* 0x000ea80000300800 */
[----:B-1----:R-:W2:Y:S01]  /*2f370*/  LDL.LU R8, [R1+0x340] ;  /* 0x0003400001087983 */ /* 0x002ea20000300800 */
[----:B------:R-:W2:Y:S02]  /*2f380*/  LDL.LU R9, [R1+0x344] ;  /* 0x0003440001097983 */ /* 0x000ea40000300800 */
[----:B---3--:R-:W2:Y:S02]  /*2f390*/  LDL.LU R10, [R1+0x348] ;  /* 0x00034800010a7983 */ /* 0x008ea40000300800 */
[----:B------:R-:W2:Y:S01]  /*2f3a0*/  LDL.LU R11, [R1+0x34c] ;  /* 0x00034c00010b7983 */ /* 0x000ea20000300800 */
[----:B------:R-:W-:Y:S01]  /*2f3b0*/  STL.64 [R1+0x2450], R18 ;  /* 0x0024501201007387 */ /* 0x000fe20000100a00 */
[----:B------:R1:W-:Y:S03]  /*2f3c0*/  STL.64 [R1+0x2448], R16 ;  /* 0x0024481001007387 */ /* 0x0003e60000100a00 */
[----:B-1----:R-:W3:Y:S01]  /*2f3d0*/  LDL.LU R16, [R1+0x3c0] ;  /* 0x0003c00001107983 */ /* 0x002ee20000300800 */
[----:B------:R-:W3:Y:S02]  /*2f3e0*/  LDL.LU R17, [R1+0x3c4] ;  /* 0x0003c40001117983 */ /* 0x000ee40000300800 */
[----:B------:R-:W3:Y:S02]  /*2f3f0*/  LDL.LU R18, [R1+0x3c8] ;  /* 0x0003c80001127983 */ /* 0x000ee40000300800 */
[----:B------:R-:W3:Y:S01]  /*2f400*/  LDL.LU R19, [R1+0x3cc] ;  /* 0x0003cc0001137983 */ /* 0x000ee20000300800 */
[----:B------:R-:W2:Y:S01]  /*2f410*/  LDL.LU R24, [R1+0x520] ;  /* 0x0005200001187983 */ /* 0x000ea20000300800 */
        /* <DEDUP_REMOVED lines=15> */
[----:B0-----:R-:W-:-:S02]  /*2f510*/  IMAD.MOV.U32 R2, RZ, RZ, R22 ;  /* 0x000000ffff027224 */ /* 0x001fc400078e0016 */
[----:B------:R-:W-:Y:S02]  /*2f520*/  IMAD.MOV.U32 R3, RZ, RZ, R23 ;  /* 0x000000ffff037224 */ /* 0x000fe400078e0017 */
[----:B------:R-:W-:Y:S02]  /*2f530*/  IMAD.MOV.U32 R29, RZ, RZ, R20 ;  /* 0x000000ffff1d7224 */ /* 0x000fe400078e0014 */
[----:B------:R-:W-:Y:S01]  /*2f540*/  IMAD.MOV.U32 R0, RZ, RZ, R21 ;  /* 0x000000ffff007224 */ /* 0x000fe200078e0015 */
[----:B--2---:R-:W-:Y:S01]  /*2f550*/  STL.64 [R1+0x2440], R26 ;  /* 0x0024401a01007387 */ /* 0x004fe20000100a00 */
[----:B------:R0:W-:Y:S03]  /*2f560*/  STL.64 [R1+0x2438], R24 ;  /* 0x0024381801007387 */ /* 0x0001e60000100a00 */
[----:B0-----:R-:W2:Y:S01]  /*2f570*/  LDL.LU R24, [R1+0x3b0] ;  /* 0x0003b00001187983 */ /* 0x001ea20000300800 */
[----:B------:R-:W2:Y:S02]  /*2f580*/  LDL.LU R25, [R1+0x3b4] ;  /* 0x0003b40001197983 */ /* 0x000ea40000300800 */
[----:B------:R-:W2:Y:S02]  /*2f590*/  LDL.LU R26, [R1+0x3b8] ;  /* 0x0003b800011a7983 */ /* 0x000ea40000300800 */
[----:B------:R-:W2:Y:S01]  /*2f5a0*/  LDL.LU R27, [R1+0x3bc] ;  /* 0x0003bc00011b7983 */ /* 0x000ea20000300800 */
[----:B------:R-:W2:Y:S01]  /*2f5b0*/  LDL.LU.64 R22, [R1+0x2480] ;  /* 0x0024800001167983 */ /* 0x000ea20000300a00 */
        /* <DEDUP_REMOVED lines=14> */
[----:B------:R-:W3:Y:S02]  /*2f6a0*/  LDL.LU.64 R12, [R1+0x2458] ;  /* 0x00245800010c7983 */ /* 0x000ee40000300a00 */
        /* <DEDUP_REMOVED lines=11> */
[----:B------:R0:W-:Y:S01]  /*2f760*/  STL.64 [R1+0x100], R20 ;  /* 0x0001001401007387 */ /* 0x0001e20000100a00 */
[----:B------:R1:W-:Y:S02]  /*2f770*/  STL.64 [R1+0x108], R22 ;  /* 0x0001081601007387 */ /* 0x0003e40000100a00 */
[----:B0-----:R-:W-:Y:S02]  /*2f780*/  IMAD.MOV.U32 R20, RZ, RZ, R15 ;  /* 0x000000ffff147224 */ /* 0x001fe400078e000f */
[----:B------:R-:W-:Y:S02]  /*2f790*/  IMAD.MOV.U32 R21, RZ, RZ, R14 ;  /* 0x000000ffff157224 */ /* 0x000fe400078e000e */
[----:B-1----:R-:W-:Y:S02]  /*2f7a0*/  IMAD.MOV.U32 R22, RZ, RZ, R11 ;  /* 0x000000ffff167224 */ /* 0x002fe400078e000b */
[----:B------:R-:W-:Y:S01]  /*2f7b0*/  IMAD.MOV.U32 R23, RZ, RZ, R10 ;  /* 0x000000ffff177224 */ /* 0x000fe200078e000a */
[----:B------:R-:W3:Y:S01]  /*2f7c0*/  LDL.LU R15, [R1+0x2434] ;  /* 0x00243400010f7983 */ /* 0x000ee20000300800 */
[----:B------:R-:W3:Y:S05]  /*2f7d0*/  LDL.LU R14, [R1+0x2430] ;  /* 0x00243000010e7983 */ /* 0x000eea0000300800 */
[----:B--2---:R-:W-:Y:S11]  /*2f7e0*/  HMMA.16816.F32 R24, R20, R4, R24 ;  /* 0x000000041418723c */ /* 0x004ff60000001818 */
[----:B------:R-:W-:Y:S11]  /*2f7f0*/  @!UPT UIADD3 URZ, URZ, URZ, URZ ;  /* 0x0000003f3f3ff290 */ /* 0x000ff6000fffe03f */
[----:B------:R-:W-:Y:S01]  /*2f800*/  @!UPT UIADD3 URZ, URZ, URZ, URZ ;  /* 0x0000003f3f3ff290 */ /* 0x000fe2000fffe03f */
[----:B------:R-:W-:Y:S01]  /*2f810*/  STL.64 [R1+0xf0], R24 ;  /* 0x0000f01801007387 */ /* 0x000fe20000100a00 */
[----:B------:R0:W-:Y:S03]  /*2f820*/  STL.64 [R1+0xf8], R26 ;  /* 0x0000f81a01007387 */ /* 0x0001e60000100a00 */
[----:B0-----:R-:W2:Y:S01]  /*2f830*/  LDL.LU.64 R26, [R1+0x2428] ;  /* 0x00242800011a7983 */ /* 0x001ea20000300a00 */
[----:B------:R-:W2:Y:S02]  /*2f840*/  LDL.LU.64 R24, [R1+0x2420] ;  /* 0x0024200001187983 */ /* 0x000ea40000300a00 */
[----:B----4-:R-:W-:Y:S02]  /*2f850*/  STL.64 [R1+0x23e0], R6 ;  /* 0x0023e00601007387 */ /* 0x010fe40000100a00 */
[----:B------:R-:W-:Y:S02]  /*2f860*/  STL.64 [R1+0x23d8], R4 ;  /* 0x0023d80401007387 */ /* 0x000fe40000100a00 */
[----:B------:R-:W0:Y:S04]  /*2f870*/  LDSM.16.MT88.4 R4, [R28+0xc000] ;  /* 0x00c000001c04783b */ /* 0x000e280000004200 */
[----:B0-----:R-:W-:Y:S01]  /*2f880*/  STL.64 [R1+0x30], R4 ;  /* 0x0000300401007387 */ /* 0x001fe20000100a00 */
[----:B------:R-:W-:Y:S02]  /*2f890*/  STL.64 [R1+0x38], R6 ;  /* 0x0000380601007387 */ /* 0x000fe40000100a00 */
[----:B------:R-:W0:Y:S04]  /*2f8a0*/  LDSM.16.MT88.4 R4, [R28+0xc080] ;  /* 0x00c080001c04783b */ /* 0x000e280000004200 */
[----:B0-----:R-:W-:-:S02]  /*2f8b0*/  IMAD.MOV.U32 R11, RZ, RZ, R5 ;  /* 0x000000ffff0b7224 */ /* 0x001fc400078e0005 */
[----:B------:R-:W-:Y:S02]  /*2f8c0*/  IMAD.MOV.U32 R10, RZ, RZ, R6 ;  /* 0x000000ffff0a7224 */ /* 0x000fe400078e0006 */
[----:B---3--:R-:W-:Y:S02]  /*2f8d0*/  IMAD.MOV.U32 R5, RZ, RZ, R14 ;  /* 0x000000ffff057224 */ /* 0x008fe400078e000e */
[----:B------:R-:W-:Y:S01]  /*2f8e0*/  IMAD.MOV.U32 R6, RZ, RZ, R15 ;  /* 0x000000ffff067224 */ /* 0x000fe200078e000f */
[C---:B--2---:R-:W-:Y:S11]  /*2f8f0*/  HMMA.16816.F32 R24, R20.reuse, R8, R24 ;  /* 0x000000081418723c */ /* 0x044ff60000001818 */
[----:B------:R-:W-:Y:S11]  /*2f900*/  @!UPT UIADD3 URZ, URZ, URZ, URZ ;  /* 0x0000003f3f3ff290 */ /* 0x000ff6000fffe03f */
[----:B------:R-:W-:Y:S01]  /*2f910*/  @!UPT UIADD3 URZ, URZ, URZ, URZ ;  /* 0x0000003f3f3ff290 */ /* 0x000fe2000fffe03f */
[----:B------:R-:W-:Y:S01]  /*2f920*/  STL.64 [R1+0xe0], R24 ;  /* 0x0000e01801007387 */ /* 0x000fe20000100a00 */
[----:B------:R-:W-:Y:S02]  /*2f930*/  STL.64 [R1+0xe8], R26 ;  /* 0x0000e81a01007387 */ /* 0x000fe40000100a00 */
[----:B------:R-:W0:Y:S04]  /*2f940*/  LDSM.16.MT88.4 R24, [R28+0xc100] ;  /* 0x00c100001c18783b */ /* 0x000e280000004200 */
[----:B------:R1:W-:Y:S01]  /*2f950*/  STL [R1+0x20], R4 ;  /* 0x0000200401007387 */ /* 0x0003e20000100800 */
[----:B------:R2:W-:Y:S04]  /*2f960*/  STL [R1+0x2c], R7 ;  /* 0x00002c0701007387 */ /* 0x0005e80000100800 */
[----:B-1----:R-:W3:Y:S01]  /*2f970*/  LDL.LU R4, [R1+0x580] ;  /* 0x0005800001047983 */ /* 0x002ee20000300800 */
[----:B------:R-:W4:Y:S02]  /*2f980*/  LDL.LU R14, [R1+0x241c] ;  /* 0x00241c00010e7983 */ /* 0x000f240000300800 */
[----:B------:R-:W4:Y:S02]  /*2f990*/  LDL.LU R15, [R1+0x2418] ;  /* 0x00241800010f7983 */ /* 0x000f240000300800 */
[----:B--2---:R-:W3:Y:S01]  /*2f9a0*/  LDL.LU R7, [R1+0x58c] ;  /* 0x00058c0001077983 */ /* 0x004ee20000300800 */
[----:B------:R-:W-:Y:S01]  /*2f9b0*/  STL [R1+0x2374], R10 ;  /* 0x0023740a01007387 */ /* 0x000fe20000100800 */
[----:B------:R-:W-:Y:S03]  /*2f9c0*/  STL [R1+0x2370], R11 ;  /* 0x0023700b01007387 */ /* 0x000fe60000100800 */
[----:B0-----:R-:W-:Y:S01]  /*2f9d0*/  STL.64 [R1+0x10], R24 ;  /* 0x0000101801007387 */ /* 0x001fe20000100a00 */
[----:B------:R0:W-:Y:S03]  /*2f9e0*/  STL.64 [R1+0x18], R26 ;  /* 0x0000181a01007387 */ /* 0x0001e60000100a00 */
[----:B0-----:R-:W2:Y:S01]  /*2f9f0*/  LDL.LU.64 R26, [R1+0x2410] ;  /* 0x00241000011a7983 */ /* 0x001ea20000300a00 */
[----:B------:R-:W2:Y:S03]  /*2fa00*/  LDL.LU.64 R24, [R1+0x2408] ;  /* 0x0024080001187983 */ /* 0x000ea60000300a00 */
[----:B----4-:R-:W-:Y:S01]  /*2fa10*/  STL.64 [R1+0x23b0], R14 ;  /* 0x0023b00e01007387 */ /* 0x010fe20000100a00 */
[----:B------:R0:W-:Y:S01]  /*2fa20*/  STL.64 [R1+0x23a8], R12 ;  /* 0x0023a80c01007387 */ /* 0x0001e20000100a00 */
[----:B--2---:R-:W-:Y:S11]  /*2fa30*/  HMMA.16816.F32 R24, R20, R12, R24 ;  /* 0x0000000c1418723c */ /* 0x004ff60000001818 */
[----:B------:R-:W-:Y:S11]  /*2fa40*/  @!UPT UIADD3 URZ, URZ, URZ, URZ ;  /* 0x0000003f3f3ff290 */ /* 0x000ff6000fffe03f */
[----:B------:R-:W-:Y:S01]  /*2fa50*/  @!UPT UIADD3 URZ, URZ, URZ, URZ ;  /* 0x0000003f3f3ff290 */ /* 0x000fe2000fffe03f */
[----:B------:R-:W-:Y:S01]  /*2fa60*/  STL.64 [R1+0xd0], R24 ;  /* 0x0000d01801007387 */ /* 0x000fe20000100a00 */
[----:B------:R-:W-:Y:S02]  /*2fa70*/  STL.64 [R1+0xd8], R26 ;  /* 0x0000d81a01007387 */ /* 0x000fe40000100a00 */
[----:B------:R-:W1:Y:S04]  /*2fa80*/  LDSM.16.MT88.4 R24, [R28+0xc180] ;  /* 0x00c180001c18783b */ /* 0x000e680000004200 */
[----:B0-----:R-:W-:Y:S02]  /*2fa90*/  IMAD.MOV.U32 R12, RZ, RZ, R18 ;  /* 0x000000ffff0c7224 */ /* 0x001fe400078e0012 */
[----:B------:R-:W-:Y:S02]  /*2faa0*/  IMAD.MOV.U32 R13, RZ, RZ, R19 ;  /* 0x000000ffff0d7224 */ /* 0x000fe400078e0013 */
[----:B-1----:R-:W-:-:S02]  /*2fab0*/  IMAD.MOV.U32 R10, RZ, RZ, R26 ;  /* 0x000000ffff0a7224 */ /* 0x002fc400078e001a */
[----:B------:R-:W-:Y:S01]  /*2fac0*/  IMAD.MOV.U32 R11, RZ, RZ, R27 ;  /* 0x000000ffff0b7224 */ /* 0x000fe200078e001b */
[----:B------:R-:W-:Y:S02]  /*2fad0*/  STL.64 [R1], R24 ;  /* 0x0000001801007387 */ /* 0x000fe40000100a00 */
[----:B------:R-:W0:Y:S02]  /*2fae0*/  LDSM.16.MT88.4 R24, [R28+0xc200] ;  /* 0x00c200001c18783b */ /* 0x000e240000004200 */
[----:B------:R-:W-:Y:S02]  /*2faf0*/  STL.64 [R1+0x23c0], R10 ;  /* 0x0023c00a01007387 */ /* 0x000fe40000100a00 */
[----:B------:R1:W-:Y:S02]  /*2fb00*/  STL.64 [R1+0x23b8], R8 ;  /* 0x0023b80801007387 */ /* 0x0003e40000100a00 */
[----:B------:R-:W2:Y:S02]  /*2fb10*/  LDL.LU R18, [R1+0x2404] ;  /* 0x0024040001127983 */ /* 0x000ea40000300800 */
[----:B------:R-:W4:Y:S01]  /*2fb20*/  LDL.LU R19, [R1+0x2400] ;  /* 0x0024000001137983 */ /* 0x000f220000300800 */
[----:B------:R-:W3:Y:S01]  /*2fb30*/  LDL.LU R14, [R1+0x518] ;  /* 0x00051800010e7983 */ /* 0x000ee20000300800 */
[----:B------:R-:W3:Y:S03]  /*2fb40*/  LDL.LU R15, [R1+0x51c] ;  /* 0x00051c00010f7983 */ /* 0x000ee60000300800 */
[----:B-1----:R-:W3:Y:S01]  /*2fb50*/  LDL.LU R8, [R1+0x570] ;  /* 0x0005700001087983 */ /* 0x002ee20000300800 */
[----:B------:R-:W3:Y:S02]  /*2fb60*/  LDL.LU R9, [R1+0x574] ;  /* 0x0005740001097983 */ /* 0x000ee40000300800 */
[----:B--2---:R-:W-:-:S02]  /*2fb70*/  IMAD.MOV.U32 R10, RZ, RZ, R18 ;  /* 0x000000ffff0a7224 */ /* 0x004fc400078e0012 */
[----:B----4-:R-:W-:Y:S01]  /*2fb80*/  IMAD.MOV.U32 R11, RZ, RZ, R19 ;  /* 0x000000ffff0b7224 */ /* 0x010fe200078e0013 */
[----:B------:R-:W2:Y:S01]  /*2fb90*/  LDL.LU R18, [R1+0x23fc] ;  /* 0x0023fc0001127983 */ /* 0x000ea20000300800 */
[----:B------:R-:W2:Y:S02]  /*2fba0*/  LDL.LU R19, [R1+0x23f8] ;  /* 0x0023f80001137983 */ /* 0x000ea40000300800 */
[----:B0-----:R-:W-:Y:S02]  /*2fbb0*/  STL.64 [R1+0x2228], R26 ;  /* 0x0022281a01007387 */ /* 0x001fe40000100a00 */
[----:B------:R0:W-:Y:S02]  /*2fbc0*/  STL.64 [R1+0x2220], R24 ;  /* 0x0022201801007387 */ /* 0x0001e40000100a00 */
[----:B0-----:R-:W4:Y:S01]  /*2fbd0*/  LDL.LU.64 R24, [R1+0x30] ;  /* 0x0000300001187983 */ /* 0x001f220000300a00 */
[----:B------:R-:W2:Y:S01]  /*2fbe0*/  LDL.LU.64 R26, [R1+0x38] ;  /* 0x00003800011a7983 */ /* 0x000ea20000300a00 */
[----:B---3--:R-:W-:Y:S02]  /*2fbf0*/  HMMA.16816.F32 R20, R20, R16, R4 ;  /* 0x000000101414723c */ /* 0x008fe40000001804 */
[----:B--2---:R-:W-:Y:S01]  /*2fc00*/  STL.64 [R1+0x2380], R26 ;  /* 0x0023801a01007387 */ /* 0x004fe20000100a00 */
[----:B----4-:R0:W-:Y:S02]  /*2fc10*/  STL.64 [R1+0x2378], R24 ;  /* 0x0023781801007387 */ /* 0x0101e40000100a00 */
[----:B0-----:R-:W-:-:S02]  /*2fc20*/  IMAD.MOV.U32 R24, RZ, RZ, R29 ;  /* 0x000000ffff187224 */ /* 0x001fc400078e001d */
[----:B------:R-:W-:Y:S01]  /*2fc30*/  IMAD.MOV.U32 R25, RZ, RZ, R0 ;  /* 0x000000ffff197224 */ /* 0x000fe200078e0000 */
[----:B------:R-:W2:Y:S01]  /*2fc40*/  LDL.LU R29, [R1+0x23f4] ;  /* 0x0023f400011d7983 */ /* 0x000ea20000300800 */
[----:B------:R-:W3:Y:S02]  /*2fc50*/  LDL.LU R0, [R1+0x23f0] ;  /* 0x0023f00001007983 */ /* 0x000ee40000300800 */
[----:B------:R-:W-:Y:S02]  /*2fc60*/  IMAD.MOV.U32 R26, RZ, RZ, R2 ;  /* 0x000000ffff1a7224 */ /* 0x000fe400078e0002 */
[----:B------:R-:W-:Y:S01]  /*2fc70*/  IMAD.MOV.U32 R27, RZ, RZ, R3 ;  /* 0x000000ffff1b7224 */ /* 0x000fe200078e0003 */
[----:B------:R-:W4:Y:S01]  /*2fc80*/  LDL.LU R2, [R1+0x23ec] ;  /* 0x0023ec0001027983 */ /* 0x000f220000300800 */
[----:B------:R-:W2:Y:S02]  /*2fc90*/  LDL.LU R3, [R1+0x23e8] ;  /* 0x0023e80001037983 */ /* 0x000ea40000300800 */
[----:B------:R-:W2:Y:S02]  /*2fca0*/  LDL.LU.64 R6, [R1+0x23e0] ;  /* 0x0023e00001067983 */ /* 0x000ea40000300a00 */
[----:B------:R-:W2:Y:S01]  /*2fcb0*/  LDL.LU.64 R4, [R1+0x23d8] ;  /* 0x0023d80001047983 */ /* 0x000ea20000300a00 */
[----:B------:R-:W-:Y:S01]  /*2fcc0*/  STL.64 [R1+0x23a0], R18 ;  /* 0x0023a01201007387 */ /* 0x000fe20000100a00 */
[----:B------:R0:W-:Y:S02]  /*2fcd0*/  STL.64 [R1+0x2398], R16 ;  /* 0x0023981001007387 */ /* 0x0001e40000100a00 */
[----:B------:R-:W-:Y:S02]  /*2fce0*/  STL.64 [R1+0xc0], R20 ;  /* 0x0000c01401007387 */ /* 0x000fe40000100a00 */
[----:B------:R-:W-:Y:S02]  /*2fcf0*/  STL.64 [R1+0xc8], R22 ;  /* 0x0000c81601007387 */ /* 0x000fe40000100a00 */
[----:B------:R1:W1:Y:S04]  /*2fd00*/  LDSM.16.MT88.4 R20, [R28+0xc280] ;  /* 0x00c280001c14783b */ /* 0x0002680000004200 */
[----:B0-----:R-:W3:Y:S01]  /*2fd10*/  LDL.LU R16, [R1+0x500] ;  /* 0x0005000001107983 */ /* 0x001ee20000300800 */
[----:B------:R-:W3:Y:S02]  /*2fd20*/  LDL.LU R17, [R1+0x504] ;  /* 0x0005040001117983 */ /* 0x000ee40000300800 */
[----:B------:R-:W3:Y:S02]  /*2fd30*/  LDL.LU R18, [R1+0x508] ;  /* 0x0005080001127983 */ /* 0x000ee40000300800 */
[----:B------:R-:W3:Y:S01]  /*2fd40*/  LDL.LU R19, [R1+0x50c] ;  /* 0x00050c0001137983 */ /* 0x000ee20000300800 */
[----:B-1----:R-:W3:Y:S04]  /*2fd50*/  LDL.LU R28, [R1+0x23d0] ;  /* 0x0023d000011c7983 */ /* 0x002ee80000300800 */
[----:B------:R-:W-:Y:S01]  /*2fd60*/  STL.64 [R1+0x21e8], R22 ;  /* 0x0021e81601007387 */ /* 0x000fe20000100a00 */
[----:B------:R0:W-:Y:S03]  /*2fd70*/  STL.64 [R1+0x21e0], R20 ;  /* 0x0021e01401007387 */ /* 0x0001e60000100a00 */
[----:B0-----:R-:W3:Y:S01]  /*2fd80*/  LDL.LU R20, [R1+0x4f0] ;  /* 0x0004f00001147983 */ /* 0x001ee20000300800 */
[----:B--2---:R-:W-:Y:S01]  /*2fd90*/  HMMA.16816.F32 R8, R24, R4, R8 ;  /* 0x000000041808723c */ /* 0x004fe20000001808 */
[----:B------:R-:W-:-:S02]  /*2fda0*/  IMAD.MOV.U32 R22, RZ, RZ, R7 ;  /* 0x000000ffff167224 */ /* 0x000fc400078e0007 */
[----:B------:R-:W-:Y:S02]  /*2fdb0*/  IMAD.MOV.U32 R23, RZ, RZ, R29 ;  /* 0x000000ffff177224 */ /* 0x000fe400078e001d */
[----:B------:R-:W-:Y:S02]  /*2fdc0*/  IMAD.MOV.U32 R21, RZ, RZ, R6 ;  /* 0x000000ffff157224 */ /* 0x000fe400078e0006 */
[----:B------:R-:W2:Y:S01]  /*2fdd0*/  LDL.LU R6, [R1+0x23cc] ;  /* 0x0023cc0001067983 */ /* 0x000ea20000300800 */
[----:B------:R-:W2:Y:S02]  /*2fde0*/  LDL.LU R7, [R1+0x23c8] ;  /* 0x0023c80001077983 */ /* 0x000ea40000300800 */
[----:B------:R-:W-:Y:S01]  /*2fdf0*/  STL.64 [R1+0x2390], R22 ;  /* 0x0023901601007387 */ /* 0x000fe20000100a00 */
[----:B---3--:R-:W-:Y:S11]  /*2fe00*/  STL.64 [R1+0x2388], R20 ;  /* 0x0023881401007387 */ /* 0x008ff60000100a00 */
[----:B------:R-:W-:Y:S01]  /*2fe10*/  @!UPT UIADD3 URZ, URZ, URZ, URZ ;  /* 0x0000003f3f3ff290 */ /* 0x000fe2000fffe03f */
[----:B------:R-:W-:Y:S02]  /*2fe20*/  STL.64 [R1+0xb0], R8 ;  /* 0x0000b00801007387 */ /* 0x000fe40000100a00 */
[----:B------:R0:W-:Y:S02]  /*2fe30*/  STL.64 [R1+0xb8], R10 ;  /* 0x0000b80a01007387 */ /* 0x0001e40000100a00 */
[----:B0-----:R-:W3:Y:S01]  /*2fe40*/  LDL.LU.64 R10, [R1+0x23c0] ;  /* 0x0023c000010a7983 */ /* 0x001ee20000300a00 */
        /* <DEDUP_REMOVED lines=8> */
[----:B------:R-:W3:Y:S02]  /*2fed0*/  LDL R9, [R1+0x5e0] ;  /* 0x0005e00001097983 */ /* 0x000ee40000100800 */
[----:B------:R-:W-:Y:S02]  /*2fee0*/  IMAD.MOV.U32 R21, RZ, RZ, R3 ;  /* 0x000000ffff157224 */ /* 0x000fe400078e0003 */
[----:B------:R-:W-:Y:S01]  /*2fef0*/  IMAD.MOV.U32 R23, RZ, RZ, R0 ;  /* 0x000000ffff177224 */ /* 0x000fe200078e0000 */
[----:B--2---:R-:W-:Y:S11]  /*2ff00*/  HMMA.16816.F32 R16, R24, R12, R16 ;  /* 0x0000000c1810723c */ /* 0x004ff60000001810 */
[----:B------:R-:W-:Y:S11]  /*2ff10*/  @!UPT UIADD3 URZ, URZ, URZ, URZ ;  /* 0x0000003f3f3ff290 */ /* 0x000ff6000fffe03f */
[----:B------:R-:W-:Y:S01]  /*2ff20*/  @!UPT UIADD3 URZ, URZ, URZ, URZ ;  /* 0x0000003f3f3ff290 */ /* 0x000fe2000fffe03f */
[----:B------:R-:W-:Y:S01]  /*2ff30*/  STL [R1+0x90], R16 ;  /* 0x0000901001007387 */ /* 0x000fe20000100800 */
[----:B------:R-:W-:Y:S02]  /*2ff40*/  IMAD.MOV.U32 R0, RZ, RZ, R17 ;  /* 0x000000ffff007224 */ /* 0x000fe400078e0011 */
[----:B------:R-:W-:Y:S02]  /*2ff50*/  IMAD.MOV.U32 R3, RZ, RZ, R18 ;  /* 0x000000ffff037224 */ /* 0x000fe400078e0012 */
[----:B------:R-:W-:Y:S02]  /*2ff60*/  IMAD.MOV.U32 R4, RZ, RZ, R19 ;  /* 0x000000ffff047224 */ /* 0x000fe400078e0013 */
[----:B---3--:R-:W0:Y:S04]  /*2ff70*/  LDSM.16.MT88.4 R16, [R9+0xc300] ;  /* 0x00c300000910783b */ /* 0x008e280000004200 */
[----:B------:R-:W-:Y:S01]  /*2ff80*/  STL [R1+0x207c], R3 ;  /* 0x00207c0301007387 */ /* 0x000fe20000100800 */
[----:B------:R-:W-:Y:S03]  /*2ff90*/  STL [R1+0x2078], R0 ;  /* 0x0020780001007387 */ /* 0x000fe60000100800 */
[----:B0-----:R-:W-:Y:S01]  /*2ffa0*/  STL.64 [R1+0x70], R16 ;  /* 0x0000701001007387 */ /* 0x001fe20000100a00 */
[----:B------:R0:W-:Y:S03]  /*2ffb0*/  STL.64 [R1+0x78], R18 ;  /* 0x0000781201007387 */ /* 0x0001e60000100a00 */
[----:B0-----:R-:W2:Y:S01]  /*2ffc0*/  LDL.LU.64 R18, [R1+0x23a0] ;  /* 0x0023a00001127983 */ /* 0x001ea20000300a00 */
[----:B------:R-:W3:Y:S02]  /*2ffd0*/  LDL.LU.64 R16, [R1+0x2398] ;  /* 0x0023980001107983 */ /* 0x000ee40000300a00 */
[----:B------:R-:W-:-:S02]  /*2ffe0*/  IMAD.MOV.U32 R20, RZ, RZ, R28 ;  /* 0x000000ffff147224 */ /* 0x000fc400078e001c */
[----:B----4-:R-:W-:-:S07]  /*2fff0*/  IMAD.MOV.U32 R22, RZ, RZ, R2 ;  /* 0x000000ffff167224 */ /* 0x010fce00078e0002 */
[----:B---3--:R-:W-:Y:S01]  /*30000*/  HMMA.16816.F32 R24, R24, R16, R20 ;  /* 0x000000101818723c */ /* 0x008fe20000001814 */
[----:B------:R-:W3:Y:S01]  /*30010*/  LDL.LU.64 R22, [R1+0x2390] ;  /* 0x0023900001167983 */ /* 0x000ee20000300a00 */
[----:B------:R-:W3:Y:S11]  /*30020*/  LDL.LU.64 R20, [R1+0x2388] ;  /* 0x0023880001147983 */ /* 0x000ef60000300a00 */
[----:B------:R-:W-:Y:S10]  /*30030*/  @!UPT UIADD3 URZ, URZ, URZ, URZ ;  /* 0x0000003f3f3ff290 */ /* 0x000ff4000fffe03f */
[----:B------:R0:W-:Y:S01]  /*30040*/  STL [R1+0x80], R24 ;  /* 0x0000801801007387 */ /* 0x0001e20000100800 */
[----:B------:R-:W-:Y:S02]  /*30050*/  IMAD.MOV.U32 R5, RZ, RZ, R26 ;  /* 0x000000ffff057224 */ /* 0x000fe400078e001a */
[----:B------:R-:W-:Y:S02]  /*30060*/  IMAD.MOV.U32 R2, RZ, RZ, R27 ;  /* 0x000000ffff027224 */ /* 0x000fe400078e001b */
[----:B------:R-:W-:Y:S01]  /*30070*/  IMAD.MOV.U32 R13, RZ, RZ, R25 ;  /* 0x000000ffff0d7224 */ /* 0x000fe200078e0019 */
[----:B------:R-:W3:Y:S04]  /*30080*/  LDL.LU.64 R26, [R1+0x2380] ;  /* 0x00238000011a7983 */ /* 0x000ee80000300a00 */
[----:B0-----:R-:W3:Y:S01]  /*30090*/  LDL.LU.64 R24, [R1+0x2378] ;  /* 0x0023780001187983 */ /* 0x001ee20000300a00 */
[----:B--2---:R-:W-:Y:S02]  /*300a0*/  STL.64 [R1+0x2330], R18 ;  /* 0x0023301201007387 */ /* 0x004fe40000100a00 */
[----:B------:R-:W-:Y:S02]  /*300b0*/  STL [R1+0x2080], R2 ;  /* 0x0020800201007387 */ /* 0x000fe40000100800 */
[----:B------:R-:W-:Y:S01]  /*300c0*/  STL [R1+0x1ee8], R13 ;  /* 0x001ee80d01007387 */ /* 0x000fe20000100800 */
[----:B------:R-:W-:Y:S01]  /*300d0*/  STL.64 [R1+0x2338], R14 ;  /* 0x0023380e01007387 */ /* 0x000fe20000100a00 */
[----:B---3--:R-:W-:Y:S01]  /*300e0*/  HMMA.16816.F32 R20, R24, R6, R20 ;  /* 0x000000061814723c */ /* 0x008fe20000001814 */
[----:B------:R-:W-:-:S02]  /*300f0*/  IMAD.MOV.U32 R8, RZ, RZ, R24 ;  /* 0x000000ffff087224 */ /* 0x000fc400078e0018 */
[----:B------:R-:W-:Y:S11]  /*30100*/  IMAD.MOV.U32 R3, RZ, RZ, R25 ;  /* 0x000000ffff037224 */ /* 0x000ff600078e0019 */
[----:B------:R-:W-:Y:S09]  /*30110*/  @!UPT UIADD3 URZ, URZ, URZ, URZ ;  /* 0x0000003f3f3ff290 */ /* 0x000ff2000fffe03f */
[----:B------:R0:W-:Y:S01]  /*30120*/  STL.64 [R1+0x600], R20 ;  /* 0x0006001401007387 */ /* 0x0001e20000100a00 */
[----:B------:R1:W-:Y:S02]  /*30130*/  STL.64 [R1+0x608], R22 ;  /* 0x0006081601007387 */ /* 0x0003e40000100a00 */
[----:B------:R-:W-:Y:S02]  /*30140*/  STL.64 [R1+0x2318], R6 ;  /* 0x0023180601007387 */ /* 0x000fe40000100a00 */
[----:B------:R-:W-:Y:S01]  /*30150*/  IMAD.MOV.U32 R28, RZ, RZ, R20 ;  /* 0x000000ffff1c7224 */ /* 0x000fe200078e0014 */
[----:B------:R-:W-:Y:S01]  /*30160*/  STL.64 [R1+0x2310], R4 ;  /* 0x0023100401007387 */ /* 0x000fe20000100a00 */
[----:B------:R-:W-:-:S03]  /*30170*/  IMAD.MOV.U32 R29, RZ, RZ, R21 ;  /* 0x000000ffff1d7224 */ /* 0x000fc600078e0015 */
[----:B0-----:R-:W2:Y:S01]  /*30180*/  LDL.LU R20, [R1+0x220] ;  /* 0x0002200001147983 */ /* 0x001ea20000300800 */
[----:B------:R-:W2:Y:S02]  /*30190*/  LDL.LU R21, [R1+0x224] ;  /* 0x0002240001157983 */ /* 0x000ea40000300800 */
[----:B-1----:R-:W3:Y:S02]  /*301a0*/  LDL.LU R22, [R1+0x228] ;  /* 0x0002280001167983 */ /* 0x002ee40000300800 */
[----:B------:R-:W3:Y:S01]  /*301b0*/  LDL.LU R23, [R1+0x22c] ;  /* 0x00022c0001177983 */ /* 0x000ee20000300800 */
[----:B------:R-:W4:Y:S01]  /*301c0*/  LDL.LU R24, [R1] ;  /* 0x0000000001187983 */ /* 0x000f220000300800 */
[----:B------:R-:W4:Y:S02]  /*301d0*/  LDL.LU R25, [R1+0x4] ;  /* 0x0000040001197983 */ /* 0x000f240000300800 */
[----:B------:R-:W-:Y:S02]  /*301e0*/  IMAD.MOV.U32 R2, RZ, RZ, R26 ;  /* 0x000000ffff027224 */ /* 0x000fe400078e001a */
[----:B------:R-:W-:-:S02]  /*301f0*/  IMAD.MOV.U32 R0, RZ, RZ, R27 ;  /* 0x000000ffff007224 */ /* 0x000fc400078e001b */
[----:B------:R-:W-:Y:S02]  /*30200*/  IMAD.MOV.U32 R26, RZ, RZ, R10 ;  /* 0x000000ffff1a7224 */ /* 0x000fe400078e000a */
[----:B------:R-:W-:Y:S01]  /*30210*/  IMAD.MOV.U32 R27, RZ, RZ, R11 ;  /* 0x000000ffff1b7224 */ /* 0x000fe200078e000b */
[----:B------:R-:W2:Y:S01]  /*30220*/  LDL.LU R10, [R1+0x2374] ;  /* 0x00237400010a7983 */ /* 0x000ea20000300800 */
[----:B------:R-:W2:Y:S03]  /*30230*/  LDL.LU R11, [R1+0x2370] ;  /* 0x00237000010b7983 */ /* 0x000ea60000300800 */
[----:B------:R-:W-:Y:S04]  /*30240*/  STL.64 [R1+0x2278], R26 ;  /* 0x0022781a01007387 */ /* 0x000fe80000100a00 */
[----:B----4-:R-:W-:Y:S01]  /*30250*/  STL.64 [R1+0x2270], R24 ;  /* 0x0022701801007387 */ /* 0x010fe20000100a00 */
[----:B---3--:R-:W-:Y:S02]  /*30260*/  STL.64 [R1+0x21f8], R22 ;  /* 0x0021f81601007387 */ /* 0x008fe40000100a00 */
[----:B--2---:R0:W-:Y:S02]  /*30270*/  STL.64 [R1+0x21f0], R20 ;  /* 0x0021f01401007387 */ /* 0x0041e40000100a00 */
        /* <DEDUP_REMOVED lines=18> */
[----:B------:R-:W2:Y:S02]  /*303a0*/  LDL.LU R26, [R1+0x18] ;  /* 0x00001800011a7983 */ /* 0x000ea40000300800 */
[----:B------:R-:W2:Y:S02]  /*303b0*/  LDL.LU R27, [R1+0x1c] ;  /* 0x00001c00011b7983 */ /* 0x000ea40000300800 */
[----:B--2---:R-:W-:Y:S01]  /*303c0*/  STL.64 [R1+0x22c8], R26 ;  /* 0x0022c81a01007387 */ /* 0x004fe20000100a00 */
[----:B----4-:R-:W-:Y:S02]  /*303d0*/  STL.64 [R1+0x22c0], R24 ;  /* 0x0022c01801007387 */ /* 0x010fe40000100a00 */
[----:B---3--:R-:W-:Y:S02]  /*303e0*/  STL.64 [R1+0x2238], R22 ;  /* 0x0022381601007387 */ /* 0x008fe40000100a00 */
[----:B------:R0:W-:Y:S02]  /*303f0*/  STL.64 [R1+0x2230], R20 ;  /* 0x0022301401007387 */ /* 0x0001e40000100a00 */
        /* <DEDUP_REMOVED lines=17> */
[----:B------:R-:W3:Y:S01]  /*30510*/  LDL.LU R23, [R1+0x40c] ;  /* 0x00040c0001177983 */ /* 0x000ee20000300800 */
[----:B------:R-:W4:Y:S01]  /*30520*/  LDL.LU R24, [R1+0x20] ;  /* 0x0000200001187983 */ /* 0x000f220000300800 */
[----:B------:R-:W2:Y:S02]  /*30530*/  LDL.LU R11, [R1+0x236c] ;  /* 0x00236c00010b7983 */ /* 0x000ea40000300800 */
[----:B------:R-:W2:Y:S02]  /*30540*/  LDL.LU R10, [R1+0x2368] ;  /* 0x00236800010a7983 */ /* 0x000ea40000300800 */
[----:B------:R-:W2:Y:S02]  /*30550*/  LDL.LU R27, [R1+0x2c] ;  /* 0x00002c00011b7983 */ /* 0x000ea40000300800 */
[----:B--2---:R-:W-:Y:S01]  /*30560*/  STL.64 [R1+0x2328], R26 ;  /* 0x0023281a01007387 */ /* 0x004fe20000100a00 */
[----:B----4-:R-:W-:Y:S02]  /*30570*/  STL.64 [R1+0x2320], R24 ;  /* 0x0023201801007387 */ /* 0x010fe40000100a00 */
[----:B---3--:R0:W-:Y:S02]  /*30580*/  STL.64 [R1+0x2268], R22 ;  /* 0x0022681601007387 */ /* 0x0081e40000100a00 */
[----:B------:R1:W-:Y:S02]  /*30590*/  STL.64 [R1+0x2260], R20 ;  /* 0x0022601401007387 */ /* 0x0003e40000100a00 */
[----:B0-----:R-:W-:Y:S01]  /*305a0*/  IMAD.MOV.U32 R22, RZ, RZ, R10 ;  /* 0x000000ffff167224 */ /* 0x001fe200078e000a */
[----:B-1----:R-:W2:Y:S01]  /*305b0*/  LDL.LU R20, [R1+0x410] ;  /* 0x0004100001147983 */ /* 0x002ea20000300800 */
[----:B------:R-:W-:-:S02]  /*305c0*/  IMAD.MOV.U32 R21, RZ, RZ, R11 ;  /* 0x000000ffff157224 */ /* 0x000fc400078e000b */
[----:B------:R-:W3:Y:S02]  /*305d0*/  LDL.LU R11, [R1+0x2364] ;  /* 0x00236400010b7983 */ /* 0x000ee40000300800 */
[----:B------:R-:W4:Y:S01]  /*305e0*/  LDL.LU R10, [R1+0x2360] ;  /* 0x00236000010a7983 */ /* 0x000f220000300800 */
[----:B------:R-:W2:Y:S04]  /*305f0*/  LDL.LU R23, [R1+0x41c] ;  /* 0x00041c0001177983 */ /* 0x000ea80000300800 */
[----:B--2---:R-:W-:Y:S01]  /*30600*/  STL.64 [R1+0x2288], R22 ;  /* 0x0022881601007387 */ /* 0x004fe20000100a00 */
[----:B------:R0:W-:Y:S03]  /*30610*/  STL.64 [R1+0x2280], R20 ;  /* 0x0022801401007387 */ /* 0x0001e60000100a00 */
[----:B0-----:R-:W2:Y:S01]  /*30620*/  LDL.LU R20, [R1+0x430] ;  /* 0x0004300001147983 */ /* 0x001ea20000300800 */
[----:B------:R-:W2:Y:S02]  /*30630*/  LDL.LU R21, [R1+0x434] ;  /* 0x0004340001157983 */ /* 0x000ea40000300800 */
[----:B---3--:R-:W-:-:S02]  /*30640*/  IMAD.MOV.U32 R22, RZ, RZ, R11 ;  /* 0x000000ffff167224 */ /* 0x008fc400078e000b */
[----:B----4-:R-:W-:Y:S01]  /*30650*/  IMAD.MOV.U32 R23, RZ, RZ, R10 ;  /* 0x000000ffff177224 */ /* 0x010fe200078e000a */
[----:B------:R-:W3:Y:S01]  /*30660*/  LDL.LU R11, [R1+0x235c] ;  /* 0x00235c00010b7983 */ /* 0x000ee20000300800 */
[----:B------:R-:W4:Y:S03]  /*30670*/  LDL.LU R10, [R1+0x2358] ;  /* 0x00235800010a7983 */ /* 0x000f260000300800 */
[----:B------:R-:W-:Y:S04]  /*30680*/  STL.64 [R1+0x2298], R22 ;  /* 0x0022981601007387 */ /* 0x000fe80000100a00 */
[----:B--2---:R0:W-:Y:S04]  /*30690*/  STL.64 [R1+0x2290], R20 ;  /* 0x0022901401007387 */ /* 0x0041e80000100a00 */
        /* <DEDUP_REMOVED lines=8> */
[----:B----4-:R-:W-:-:S02]  /*30720*/  IMAD.MOV.U32 R22, RZ, RZ, R10 ;  /* 0x000000ffff167224 */ /* 0x010fc400078e000a */
[----:B---3--:R-:W-:Y:S01]  /*30730*/  IMAD.MOV.U32 R23, RZ, RZ, R11 ;  /* 0x000000ffff177224 */ /* 0x008fe200078e000b */
[----:B------:R-:W3:Y:S01]  /*30740*/  LDL.LU R10, [R1+0x2354] ;  /* 0x00235400010a7983 */ /* 0x000ee20000300800 */
[----:B------:R-:W4:Y:S02]  /*30750*/  LDL.LU R11, [R1+0x2350] ;  /* 0x00235000010b7983 */ /* 0x000f240000300800 */
        /* <DEDUP_REMOVED lines=12> */
[----:B------:R-:W-:Y:S01]  /*30820*/  STL.64 [R1+0x22b8], R22 ;  /* 0x0022b81601007387 */ /* 0x000fe20000100a00 */
        /* <DEDUP_REMOVED lines=19> */
[----:B------:R-:W-:-:S02]  /*30960*/  IMAD.MOV.U32 R4, RZ, RZ, R8 ;  /* 0x000000ffff047224 */ /* 0x000fc400078e0008 */
[----:B------:R-:W-:Y:S01]  /*30970*/  IMAD.MOV.U32 R5, RZ, RZ, R3 ;  /* 0x000000ffff057224 */ /* 0x000fe200078e0003 */
[----:B--2---:R4:W-:Y:S01]  /*30980*/  STL.64 [R1+0x22f8], R22 ;  /* 0x0022f81601007387 */ /* 0x0049e20000100a00 */
[----:B------:R0:W-:Y:S02]  /*30990*/  STL.64 [R1+0x22f0], R20 ;  /* 0x0022f01401007387 */ /* 0x0001e40000100a00 */
[----:B----4-:R-:W-:Y:S01]  /*309a0*/  IMAD.MOV.U32 R22, RZ, RZ, R10 ;  /* 0x000000ffff167224 */ /* 0x010fe200078e000a */
[----:B0-----:R-:W2:Y:S01]  /*309b0*/  LDL.LU R20, [R1+0x490] ;  /* 0x0004900001147983 */ /* 0x001ea20000300800 */
[----:B------:R-:W2:Y:S02]  /*309c0*/  LDL.LU R21, [R1+0x494] ;  /* 0x0004940001157983 */ /* 0x000ea40000300800 */
[----:B------:R-:W4:Y:S02]  /*309d0*/  LDL.LU R10, [R1+0x2344] ;  /* 0x00234400010a7983 */ /* 0x000f240000300800 */
[----:B---3--:R-:W-:-:S02]  /*309e0*/  IMAD.MOV.U32 R23, RZ, RZ, R11 ;  /* 0x000000ffff177224 */ /* 0x008fc400078e000b */
[----:B------:R-:W4:Y:S01]  /*309f0*/  LDL.LU R11, [R1+0x2340] ;  /* 0x00234000010b7983 */ /* 0x000f220000300800 */
[----:B------:R-:W-:Y:S02]  /*30a00*/  IMAD.MOV.U32 R6, RZ, RZ, R2 ;  /* 0x000000ffff067224 */ /* 0x000fe400078e0002 */
[----:B------:R-:W-:Y:S02]  /*30a10*/  IMAD.MOV.U32 R7, RZ, RZ, R0 ;  /* 0x000000ffff077224 */ /* 0x000fe400078e0000 */
[----:B------:R-:W-:Y:S05]  /*30a20*/  STL.64 [R1+0x2308], R22 ;  /* 0x0023081601007387 */ /* 0x000fea0000100a00 */
[C---:B----4-:R-:W-:Y:S01]  /*30a30*/  HMMA.16816.F32 R12, R4.reuse, R10, R12 ;  /* 0x0000000a040c723c */ /* 0x050fe2000000180c */
[----:B--2---:R0:W-:Y:S04]  /*30a40*/  STL.64 [R1+0x2300], R20 ;  /* 0x0023001401007387 */ /* 0x0041e80000100a00 */
[----:B0-----:R-:W2:Y:S01]  /*30a50*/  LDL.LU R20, [R1+0x4a0] ;  /* 0x0004a00001147983 */ /* 0x001ea20000300800 */
[----:B------:R-:W2:Y:S02]  /*30a60*/  LDL.LU R21, [R1+0x4a4] ;  /* 0x0004a40001157983 */ /* 0x000ea40000300800 */
[----:B------:R-:W2:Y:S02]  /*30a70*/  LDL.LU R22, [R1+0x4a8] ;  /* 0x0004a80001167983 */ /* 0x000ea40000300800 */
[----:B------:R-:W2:Y:S01]  /*30a80*/  LDL.LU R23, [R1+0x4ac] ;  /* 0x0004ac0001177983 */ /* 0x000ea20000300800 */
[----:B------:R-:W-:Y:S01]  /*30a90*/  STL [R1+0x1d80], R28 ;  /* 0x001d801c01007387 */ /* 0x000fe20000100800 */
[----:B------:R-:W-:Y:S11]  /*30aa0*/  STL [R1+0x1d7c], R29 ;  /* 0x001d7c1d01007387 */ /* 0x000ff60000100800 */
        /* <DEDUP_REMOVED lines=8> */
[----:B0-----:R-:W3:Y:S02]  /*30b30*/  LDL.LU.64 R18, [R1+0x2330] ;  /* 0x0023300001127983 */ /* 0x001ee40000300a00 */
[----:B---3--:R-:W-:Y:S02]  /*30b40*/  HMMA.16816.F32 R4, R4, R18, R24 ;  /* 0x000000120404723c */ /* 0x008fe40000001818 */
[----:B------:R-:W2:Y:S01]  /*30b50*/  LDL.LU.64 R26, [R1+0x2328] ;  /* 0x00232800011a7983 */ /* 0x000ea20000300a00 */
[----:B------:R-:W2:Y:S11]  /*30b60*/  LDL.LU.64 R24, [R1+0x2320] ;  /* 0x0023200001187983 */ /* 0x000eb60000300a00 */
[----:B------:R-:W-:Y:S09]  /*30b70*/  @!UPT UIADD3 URZ, URZ, URZ, URZ ;  /* 0x0000003f3f3ff290 */ /* 0x000ff2000fffe03f */
[----:B------:R-:W-:Y:S01]  /*30b80*/  STL.64 [R1+0x5c0], R4 ;  /* 0x0005c00401007387 */ /* 0x000fe20000100a00 */
[----:B------:R0:W-:Y:S03]  /*30b90*/  STL.64 [R1+0x5c8], R6 ;  /* 0x0005c80601007387 */ /* 0x0001e60000100a00 */
[----:B0-----:R-:W2:Y:S01]  /*30ba0*/  LDL.LU.64 R6, [R1+0x2318] ;  /* 0x0023180001067983 */ /* 0x001ea20000300a00 */
[----:B------:R-:W3:Y:S01]  /*30bb0*/  LDL.LU.64 R4, [R1+0x2310] ;  /* 0x0023100001047983 */ /* 0x000ee20000300a00 */
        /* <DEDUP_REMOVED lines=102> */
[----:B------:R0:W-:Y:S01]  /*31220*/  STL [R1+0x21d0], R9 ;  /* 0x0021d00901007387 */ /* 0x0001e20000100800 */
[----:B------:R-:W4:Y:S04]  /*31230*/  LDL.LU R8, [R1+0x210] ;  /* 0x0002100001087983 */ /* 0x000f280000300800 */
[----:B0-----:R-:W4:Y:S01]  /*31240*/  LDL.LU R9, [R1+0x214] ;  /* 0x0002140001097983 */ /* 0x001f220000300800 */
[----:B------:R-:W4:Y:S02]  /*31250*/  LDL.LU R10, [R1+0x218] ;  /* 0x00021800010a7983 */ /* 0x000f240000300800 */
[----:B------:R-:W4:Y:S01]  /*31260*/  LDL.LU R11, [R1+0x21c] ;  /* 0x00021c00010b7983 */ /* 0x000f220000300800 */
        /* <DEDUP_REMOVED lines=12> */
[----:B--2---:R-:W-:Y:S02]  /*31330*/  HMMA.16816.F32 R24, R24, R18, R20 ;  /* 0x000000121818723c */ /* 0x004fe40000001814 */
[----:B------:R-:W4:Y:S01]  /*31340*/  LDL.LU.64 R22, [R1+0x21e8] ;  /* 0x0021e80001167983 */ /* 0x000f220000300a00 */
[----:B------:R-:W4:Y:S02]  /*31350*/  LDL.LU.64 R20, [R1+0x21e0] ;  /* 0x0021e00001147983 */ /* 0x000f240000300a00 */
[----:B------:R0:W-:Y:S02]  /*31360*/  STL.64 [R1+0x21c0], R18 ;  /* 0x0021c01201007387 */ /* 0x0001e40000100a00 */
[----:B------:R-:W2:Y:S11]  /*31370*/  LDL.LU R16, [R1+0x1c0] ;  /* 0x0001c00001107983 */ /* 0x000eb60000300800 */
[----:B------:R-:W-:Y:S05]  /*31380*/  @!UPT UIADD3 URZ, URZ, URZ, URZ ;  /* 0x0000003f3f3ff290 */ /* 0x000fea000fffe03f */
[----:B------:R1:W-:Y:S01]  /*31390*/  STL.64 [R1+0x480], R24 ;  /* 0x0004801801007387 */ /* 0x0003e20000100a00 */
[----:B------:R3:W-:Y:S02]  /*313a0*/  STL.64 [R1+0x488], R26 ;  /* 0x0004881a01007387 */ /* 0x0007e40000100a00 */
[----:B------:R-:W2:Y:S02]  /*313b0*/  LDL.LU R17, [R1+0x1c4] ;  /* 0x0001c40001117983 */ /* 0x000ea40000300800 */
[----:B0-----:R-:W2:Y:S01]  /*313c0*/  LDL.LU R18, [R1+0x1c8] ;  /* 0x0001c80001127983 */ /* 0x001ea20000300800 */
[----:B------:R-:W2:Y:S04]  /*313d0*/  LDL.LU R19, [R1+0x1cc] ;  /* 0x0001cc0001137983 */ /* 0x000ea80000300800 */
[----:B-1----:R-:W2:Y:S01]  /*313e0*/  LDL.LU.64 R24, [R1+0x70] ;  /* 0x0000700001187983 */ /* 0x002ea20000300a00 */
[----:B---3--:R-:W3:Y:S01]  /*313f0*/  LDL.LU.64 R26, [R1+0x78] ;  /* 0x00007800011a7983 */ /* 0x008ee20000300a00 */
[C---:B----4-:R-:W-:Y:S02]  /*31400*/  HMMA.16816.F32 R8, R20.reuse, R6, R8 ;  /* 0x000000061408723c */ /* 0x050fe40000001808 */
[----:B---3--:R-:W-:Y:S01]  /*31410*/  STL.64 [R1+0x21b8], R26 ;  /* 0x0021b81a01007387 */ /* 0x008fe20000100a00 */
[----:B--2---:R0:W-:Y:S03]  /*31420*/  STL.64 [R1+0x21b0], R24 ;  /* 0x0021b01801007387 */ /* 0x0041e60000100a00 */
[----:B0-----:R-:W2:Y:S01]  /*31430*/  LDL.LU R24, [R1+0x60] ;  /* 0x0000600001187983 */ /* 0x001ea20000300800 */
[----:B------:R-:W2:Y:S02]  /*31440*/  LDL.LU R25, [R1+0x64] ;  /* 0x0000640001197983 */ /* 0x000ea40000300800 */
[----:B------:R-:W2:Y:S02]  /*31450*/  LDL.LU R26, [R1+0x68] ;  /* 0x00006800011a7983 */ /* 0x000ea40000300800 */
[----:B------:R-:W2:Y:S11]  /*31460*/  LDL.LU R27, [R1+0x6c] ;  /* 0x00006c00011b7983 */ /* 0x000eb60000300800 */
[----:B------:R-:W-:Y:S01]  /*31470*/  @!UPT UIADD3 URZ, URZ, URZ, URZ ;  /* 0x0000003f3f3ff290 */ /* 0x000fe2000fffe03f */
[----:B------:R-:W-:Y:S01]  /*31480*/  STL.64 [R1+0x3b0], R8 ;  /* 0x0003b00801007387 */ /* 0x000fe20000100a00 */
[----:B------:R0:W-:Y:S03]  /*31490*/  STL.64 [R1+0x3b8], R10 ;  /* 0x0003b80a01007387 */ /* 0x0001e60000100a00 */
[----:B0-----:R-:W3:Y:S01]  /*314a0*/  LDL.LU.64 R10, [R1+0x21d8] ;  /* 0x0021d800010a7983 */ /* 0x001ee20000300a00 */
[----:B------:R-:W4:Y:S01]  /*314b0*/  LDL.LU R9, [R1+0x21d0] ;  /* 0x0021d00001097983 */ /* 0x000f220000300800 */
[C---:B---3--:R-:W-:Y:S11]  /*314c0*/  HMMA.16816.F32 R12, R20.reuse, R10, R12 ;  /* 0x0000000a140c723c */ /* 0x048ff6000000180c */
[----:B------:R-:W-:Y:S11]  /*314d0*/  @!UPT UIADD3 URZ, URZ, URZ, URZ ;  /* 0x0000003f3f3ff290 */ /* 0x000ff6000fffe03f */
[----:B------:R-:W-:Y:S01]  /*314e0*/  @!UPT UIADD3 URZ, URZ, URZ, URZ ;  /* 0x0000003f3f3ff290 */ /* 0x000fe2000fffe03f */
        /* <DEDUP_REMOVED lines=8> */
[----:B0-----:R-:W2:Y:S02]  /*31570*/  LDL.LU.64 R18, [R1+0x21c0] ;  /* 0x0021c00001127983 */ /* 0x001ea40000300a00 */
[----:B--2---:R-:W-:Y:S02]  /*31580*/  HMMA.16816.F32 R24, R20, R18, R24 ;  /* 0x000000121418723c */ /* 0x004fe40000001818 */
[----:B------:R-:W-:Y:S01]  /*31590*/  STL [R1+0x2188], R19 ;  /* 0x0021881301007387 */ /* 0x000fe20000100800 */
[----:B------:R-:W2:Y:S11]  /*315a0*/  LDL R23, [R1+0x5e4] ;  /* 0x0005e40001177983 */ /* 0x000eb60000100800 */
[----:B------:R-:W-:Y:S09]  /*315b0*/  @!UPT UIADD3 URZ, URZ, URZ, URZ ;  /* 0x0000003f3f3ff290 */ /* 0x000ff2000fffe03f */
[----:B------:R-:W-:Y:S01]  /*315c0*/  STL.64 [R1+0x380], R24 ;  /* 0x0003801801007387 */ /* 0x000fe20000100a00 */
[----:B------:R-:W-:Y:S02]  /*315d0*/  STL.64 [R1+0x388], R26 ;  /* 0x0003881a01007387 */ /* 0x000fe40000100a00 */
[----:B----4-:R-:W0:Y:S04]  /*315e0*/  LDSM.16.MT88.4 R24, [R9+0xc380] ;  /* 0x00c380000918783b */ /* 0x010e280000004200 */
[----:B------:R-:W-:Y:S02]  /*315f0*/  STL.64 [R1+0x21a8], R10 ;  /* 0x0021a80a01007387 */ /* 0x000fe40000100a00 */
[----:B0-----:R-:W-:Y:S02]  /*31600*/  IMAD.MOV.U32 R13, RZ, RZ, R24 ;  /* 0x000000ffff0d7224 */ /* 0x001fe400078e0018 */
[----:B------:R-:W-:-:S02]  /*31610*/  IMAD.MOV.U32 R12, RZ, RZ, R25 ;  /* 0x000000ffff0c7224 */ /* 0x000fc400078e0019 */
[----:B------:R-:W-:Y:S02]  /*31620*/  IMAD.MOV.U32 R9, RZ, RZ, R26 ;  /* 0x000000ffff097224 */ /* 0x000fe400078e001a */
[----:B------:R-:W-:-:S05]  /*31630*/  IMAD.MOV.U32 R8, RZ, RZ, R27 ;  /* 0x000000ffff087224 */ /* 0x000fca00078e001b */
[----:B------:R0:W-:Y:S04]  /*31640*/  STL.64 [R1+0x21a0], R8 ;  /* 0x0021a00801007387 */ /* 0x0001e80000100a00 */
[----:B0-----:R-:W3:Y:S01]  /*31650*/  LDL.LU R8, [R1+0x1b0] ;  /* 0x0001b00001087983 */ /* 0x001ee20000300800 */
[----:B------:R-:W3:Y:S02]  /*31660*/  LDL.LU R9, [R1+0x1b4] ;  /* 0x0001b40001097983 */ /* 0x000ee40000300800 */
[----:B------:R-:W3:Y:S02]  /*31670*/  LDL.LU R10, [R1+0x1b8] ;  /* 0x0001b800010a7983 */ /* 0x000ee40000300800 */
[----:B------:R-:W3:Y:S01]  /*31680*/  LDL.LU R11, [R1+0x1bc] ;  /* 0x0001bc00010b7983 */ /* 0x000ee20000300800 */
[----:B------:R-:W-:Y:S01]  /*31690*/  STL.64 [R1+0x2198], R14 ;  /* 0x0021980e01007387 */ /* 0x000fe20000100a00 */
[----:B------:R0:W-:Y:S03]  /*316a0*/  STL.64 [R1+0x2190], R12 ;  /* 0x0021900c01007387 */ /* 0x0001e60000100a00 */
[----:B0-----:R-:W4:Y:S01]  /*316b0*/  LDL.LU R12, [R1+0x200] ;  /* 0x00020000010c7983 */ /* 0x001f220000300800 */
[----:B------:R-:W4:Y:S02]  /*316c0*/  LDL.LU R13, [R1+0x204] ;  /* 0x00020400010d7983 */ /* 0x000f240000300800 */
[----:B------:R-:W4:Y:S02]  /*316d0*/  LDL.LU R14, [R1+0x208] ;  /* 0x00020800010e7983 */ /* 0x000f240000300800 */
[----:B------:R-:W4:Y:S01]  /*316e0*/  LDL.LU R15, [R1+0x20c] ;  /* 0x00020c00010f7983 */ /* 0x000f220000300800 */
[----:B--2---:R-:W0:Y:S04]  /*316f0*/  LDSM.16.MT88.4 R24, [R23+0xc000] ;  /* 0x00c000001718783b */ /* 0x004e280000004200 */
[----:B0-----:R-:W-:Y:S01]  /*31700*/  STL [R1+0x54], R25 ;  /* 0x0000541901007387 */ /* 0x001fe20000100800 */
[----:B------:R0:W-:Y:S02]  /*31710*/  STL [R1+0x58], R26 ;  /* 0x0000581a01007387 */ /* 0x0001e40000100800 */
[----:B------:R-:W-:-:S02]  /*31720*/  IMAD.MOV.U32 R22, RZ, RZ, R27 ;  /* 0x000000ffff167224 */ /* 0x000fc400078e001b */
[----:B------:R-:W-:Y:S01]  /*31730*/  IMAD.MOV.U32 R19, RZ, RZ, R24 ;  /* 0x000000ffff137224 */ /* 0x000fe200078e0018 */
[----:B0-----:R-:W3:Y:S01]  /*31740*/  LDL.LU.64 R26, [R1+0x21b8] ;  /* 0x0021b800011a7983 */ /* 0x001ee20000300a00 */
[----:B------:R-:W3:Y:S02]  /*31750*/  LDL.LU.64 R24, [R1+0x21b0] ;  /* 0x0021b00001187983 */ /* 0x000ee40000300a00 */
[----:B------:R-:W-:Y:S02]  /*31760*/  STL.64 [R1+0x2180], R6 ;  /* 0x0021800601007387 */ /* 0x000fe40000100a00 */
[----:B------:R0:W-:Y:S01]  /*31770*/  STL.64 [R1+0x2178], R4 ;  /* 0x0021780401007387 */ /* 0x0001e20000100a00 */
[C---:B---3--:R-:W-:Y:S11]  /*31780*/  HMMA.16816.F32 R8, R24.reuse, R6, R8 ;  /* 0x000000061808723c */ /* 0x048ff60000001808 */
[----:B------:R-:W-:Y:S11]  /*31790*/  @!UPT UIADD3 URZ, URZ, URZ, URZ ;  /* 0x0000003f3f3ff290 */ /* 0x000ff6000fffe03f */
[----:B------:R-:W-:Y:S01]  /*317a0*/  @!UPT UIADD3 URZ, URZ, URZ, URZ ;  /* 0x0000003f3f3ff290 */ /* 0x000fe2000fffe03f */
[----:B------:R-:W-:Y:S01]  /*317b0*/  STL.64 [R1+0x340], R8 ;  /* 0x0003400801007387 */ /* 0x000fe20000100a00 */
[----:B------:R-:W-:Y:S02]  /*317c0*/  STL.64 [R1+0x348], R10 ;  /* 0x0003480a01007387 */ /* 0x000fe40000100a00 */
[----:B------:R-:W1:Y:S04]  /*317d0*/  LDSM.16.MT88.4 R8, [R23+0xc080] ;  /* 0x00c080001708783b */ /* 0x000e680000004200 */
[----:B0-----:R-:W2:Y:S01]  /*317e0*/  LDL.LU R4, [R1+0x290] ;  /* 0x0002900001047983 */ /* 0x001ea20000300800 */
[----:B------:R-:W2:Y:S01]  /*317f0*/  LDL.LU R5, [R1+0x294] ;  /* 0x0002940001057983 */ /* 0x000ea20000300800 */
[----:B------:R-:W2:Y:S02]  /*31800*/  LDL.LU R6, [R1+0x298] ;  /* 0x0002980001067983 */ /* 0x000ea40000300800 */
[----:B------:R-:W2:Y:S01]  /*31810*/  LDL.LU R7, [R1+0x29c] ;  /* 0x00029c0001077983 */ /* 0x000ea20000300800 */
[----:B-1----:R-:W-:Y:S01]  /*31820*/  STL.64 [R1+0x40], R8 ;  /* 0x0000400801007387 */ /* 0x002fe20000100a00 */
[----:B------:R-:W-:Y:S02]  /*31830*/  STL.64 [R1+0x48], R10 ;  /* 0x0000480a01007387 */ /* 0x000fe40000100a00 */
[----:B------:R-:W0:Y:S02]  /*31840*/  LDSM.16.MT88.4 R8, [R23+0xc100] ;  /* 0x00c100001708783b */ /* 0x000e240000004200 */
[----:B0-----:R-:W-:Y:S02]  /*31850*/  STL.64 [R1+0x30], R8 ;  /* 0x0000300801007387 */ /* 0x001fe40000100a00 */
[----:B------:R0:W-:Y:S02]  /*31860*/  STL.64 [R1+0x38], R10 ;  /* 0x0000380a01007387 */ /* 0x0001e40000100a00 */
[----:B0-----:R-:W4:Y:S01]  /*31870*/  LDL.LU.64 R10, [R1+0x21a8] ;  /* 0x0021a800010a7983 */ /* 0x001f220000300a00 */
[----:B------:R-:W3:Y:S01]  /*31880*/  LDL.LU.64 R8, [R1+0x21a0] ;  /* 0x0021a00001087983 */ /* 0x000ee20000300a00 */
[----:B----4-:R-:W-:Y:S02]  /*31890*/  HMMA.16816.F32 R12, R24, R10, R12 ;  /* 0x0000000a180c723c */ /* 0x010fe4000000180c */
[----:B------:R-:W-:Y:S11]  /*318a0*/  STL.64 [R1+0x2170], R10 ;  /* 0x0021700a01007387 */ /* 0x000ff60000100a00 */
[----:B------:R-:W-:Y:S10]  /*318b0*/  @!UPT UIADD3 URZ, URZ, URZ, URZ ;  /* 0x0000003f3f3ff290 */ /* 0x000ff4000fffe03f */
        /* <DEDUP_REMOVED lines=12> */
[----:B0-----:R-:W-:Y:S01]  /*31980*/  IMAD.MOV.U32 R3, RZ, RZ, R14 ;  /* 0x000000ffff037224 */ /* 0x001fe200078e000e */
[----:B------:R0:W-:Y:S01]  /*31990*/  STL [R1+0x10], R12 ;  /* 0x0000100c01007387 */ /* 0x0001e20000100800 */
[----:B------:R-:W-:-:S02]  /*319a0*/  IMAD.MOV.U32 R0, RZ, RZ, R15 ;  /* 0x000000ffff007224 */ /* 0x000fc400078e000f */
[----:B------:R-:W2:Y:S02]  /*319b0*/  LDL.LU.64 R14, [R1+0x2198] ;  /* 0x00219800010e7983 */ /* 0x000ea40000300a00 */
[----:B------:R-:W-:Y:S02]  /*319c0*/  IMAD.MOV.U32 R21, RZ, RZ, R24 ;  /* 0x000000ffff157224 */ /* 0x000fe400078e0018 */
[----:B------:R-:W-:Y:S02]  /*319d0*/  IMAD.MOV.U32 R20, RZ, RZ, R25 ;  /* 0x000000ffff147224 */ /* 0x000fe400078e0019 */
[----:B------:R-:W-:Y:S02]  /*319e0*/  IMAD.MOV.U32 R11, RZ, RZ, R26 ;  /* 0x000000ffff0b7224 */ /* 0x000fe400078e001a */
[----:B------:R-:W-:Y:S02]  /*319f0*/  IMAD.MOV.U32 R10, RZ, RZ, R27 ;  /* 0x000000ffff0a7224 */ /* 0x000fe400078e001b */
[----:B------:R-:W-:-:S02]  /*31a00*/  IMAD.MOV.U32 R2, RZ, RZ, R13 ;  /* 0x000000ffff027224 */ /* 0x000fc400078e000d */
[----:B0-----:R-:W4:Y:S01]  /*31a10*/  LDL.LU.64 R12, [R1+0x2190] ;  /* 0x00219000010c7983 */ /* 0x001f220000300a00 */
[----:B--2---:R-:W-:Y:S03]  /*31a20*/  HMMA.16816.F32 R4, R24, R14, R4 ;  /* 0x0000000e1804723c */ /* 0x004fe60000001804 */
[----:B------:R-:W0:Y:S02]  /*31a30*/  LDSM.16.MT88.4 R24, [R23+0xc280] ;  /* 0x00c280001718783b */ /* 0x000e240000004200 */
[----:B0-----:R-:W-:Y:S02]  /*31a40*/  IMAD.MOV.U32 R16, RZ, RZ, R24 ;  /* 0x000000ffff107224 */ /* 0x001fe400078e0018 */
[----:B------:R-:W-:Y:S02]  /*31a50*/  IMAD.MOV.U32 R17, RZ, RZ, R25 ;  /* 0x000000ffff117224 */ /* 0x000fe400078e0019 */
[----:B------:R-:W-:-:S02]  /*31a60*/  IMAD.MOV.U32 R28, RZ, RZ, R26 ;  /* 0x000000ffff1c7224 */ /* 0x000fc400078e001a */
[----:B------:R-:W-:Y:S02]  /*31a70*/  IMAD.MOV.U32 R29, RZ, RZ, R27 ;  /* 0x000000ffff1d7224 */ /* 0x000fe400078e001b */
[----:B------:R-:W0:Y:S10]  /*31a80*/  LDSM.16.MT88.4 R24, [R23+0xc300] ;  /* 0x00c300001718783b */ /* 0x000e340000004200 */
[----:B------:R1:W-:Y:S01]  /*31a90*/  STL.64 [R1+0x290], R4 ;  /* 0x0002900401007387 */ /* 0x0003e20000100a00 */
[----:B------:R2:W-:Y:S03]  /*31aa0*/  STL.64 [R1+0x298], R6 ;  /* 0x0002980601007387 */ /* 0x0005e60000100a00 */
[----:B-1----:R-:W3:Y:S01]  /*31ab0*/  LDL.LU R4, [R1+0x2f0] ;  /* 0x0002f00001047983 */ /* 0x002ee20000300800 */
[----:B------:R-:W3:Y:S02]  /*31ac0*/  LDL.LU R5, [R1+0x2f4] ;  /* 0x0002f40001057983 */ /* 0x000ee40000300800 */
[----:B--2---:R-:W3:Y:S02]  /*31ad0*/  LDL.LU R6, [R1+0x2f8] ;  /* 0x0002f80001067983 */ /* 0x004ee40000300800 */
[----:B------:R-:W3:Y:S01]  /*31ae0*/  LDL.LU R7, [R1+0x2fc] ;  /* 0x0002fc0001077983 */ /* 0x000ee20000300800 */
[----:B------:R-:W-:Y:S04]  /*31af0*/  STL.64 [R1+0x2168], R14 ;  /* 0x0021680e01007387 */ /* 0x000fe80000100a00 */
[----:B0-----:R-:W-:Y:S01]  /*31b00*/  STL.64 [R1+0x1f58], R26 ;  /* 0x001f581a01007387 */ /* 0x001fe20000100a00 */
[----:B------:R0:W-:Y:S03]  /*31b10*/  STL.64 [R1+0x1f50], R24 ;  /* 0x001f501801007387 */ /* 0x0001e60000100a00 */
[----:B0-----:R-:W2:Y:S01]  /*31b20*/  LDL.LU.64 R24, [R1+0x30] ;  /* 0x0000300001187983 */ /* 0x001ea20000300a00 */
[----:B------:R-:W2:Y:S03]  /*31b30*/  LDL.LU.64 R26, [R1+0x38] ;  /* 0x00003800011a7983 */ /* 0x000ea60000300a00 */
[----:B--2---:R-:W-:Y:S01]  /*31b40*/  STL.64 [R1+0x20a0], R26 ;  /* 0x0020a01a01007387 */ /* 0x004fe20000100a00 */
[----:B------:R0:W-:Y:S03]  /*31b50*/  STL.64 [R1+0x2098], R24 ;  /* 0x0020981801007387 */ /* 0x0001e60000100a00 */
[----:B0-----:R-:W2:Y:S01]  /*31b60*/  LDL.LU R24, [R1+0x260] ;  /* 0x0002600001187983 */ /* 0x001ea20000300800 */
[----:B------:R-:W2:Y:S02]  /*31b70*/  LDL.LU R25, [R1+0x264] ;  /* 0x0002640001197983 */ /* 0x000ea40000300800 */
[----:B------:R-:W2:Y:S02]  /*31b80*/  LDL.LU R26, [R1+0x268] ;  /* 0x00026800011a7983 */ /* 0x000ea40000300800 */
[----:B------:R-:W2:Y:S02]  /*31b90*/  LDL.LU R27, [R1+0x26c] ;  /* 0x00026c00011b7983 */ /* 0x000ea40000300800 */
[----:B--2---:R-:W-:Y:S01]  /*31ba0*/  STL.64 [R1+0x20b0], R26 ;  /* 0x0020b01a01007387 */ /* 0x004fe20000100a00 */
[----:B------:R0:W-:Y:S03]  /*31bb0*/  STL.64 [R1+0x20a8], R24 ;  /* 0x0020a81801007387 */ /* 0x0001e60000100a00 */
[----:B0-----:R-:W2:Y:S01]  /*31bc0*/  LDL.LU.64 R24, [R1+0x40] ;  /* 0x0000400001187983 */ /* 0x001ea20000300a00 */
[----:B------:R-:W2:Y:S03]  /*31bd0*/  LDL.LU.64 R26, [R1+0x48] ;  /* 0x00004800011a7983 */ /* 0x000ea60000300a00 */
[----:B--2---:R-:W-:Y:S01]  /*31be0*/  STL.64 [R1+0x20f0], R26 ;  /* 0x0020f01a01007387 */ /* 0x004fe20000100a00 */
[----:B------:R0:W-:Y:S02]  /*31bf0*/  STL.64 [R1+0x20e8], R24 ;  /* 0x0020e81801007387 */ /* 0x0001e40000100a00 */
[----:B0-----:R-:W-:-:S02]  /*31c00*/  IMAD.MOV.U32 R24, RZ, RZ, R19 ;  /* 0x000000ffff187224 */ /* 0x001fc400078e0013 */
[----:B------:R-:W3:Y:S01]  /*31c10*/  LDL.LU R19, [R1+0x2188] ;  /* 0x0021880001137983 */ /* 0x000ee20000300800 */
[----:B------:R-:W2:Y:S02]  /*31c20*/  LDL.LU R25, [R1+0x54] ;  /* 0x0000540001197983 */ /* 0x000ea40000300800 */
[----:B------:R-:W2:Y:S02]  /*31c30*/  LDL.LU R26, [R1+0x58] ;  /* 0x00005800011a7983 */ /* 0x000ea40000300800 */
[----:B------:R-:W-:-:S05]  /*31c40*/  IMAD.MOV.U32 R27, RZ, RZ, R22 ;  /* 0x000000ffff1b7224 */ /* 0x000fca00078e0016 */
[----:B--2---:R-:W-:Y:S01]  /*31c50*/  STL.64 [R1+0x2140], R26 ;  /* 0x0021401a01007387 */ /* 0x004fe20000100a00 */
[----:B------:R0:W-:Y:S02]  /*31c60*/  STL.64 [R1+0x2138], R24 ;  /* 0x0021381801007387 */ /* 0x0001e40000100a00 */
[----:B0-----:R-:W-:Y:S02]  /*31c70*/  IMAD.MOV.U32 R24, RZ, RZ, R21 ;  /* 0x000000ffff187224 */ /* 0x001fe400078e0015 */
[----:B------:R-:W-:Y:S02]  /*31c80*/  IMAD.MOV.U32 R25, RZ, RZ, R20 ;  /* 0x000000ffff197224 */ /* 0x000fe400078e0014 */
[----:B------:R-:W0:Y:S01]  /*31c90*/  LDSM.16.MT88.4 R20, [R23+0xc380] ;  /* 0x00c380001714783b */ /* 0x000e220000004200 */
[----:B------:R-:W-:Y:S02]  /*31ca0*/  IMAD.MOV.U32 R26, RZ, RZ, R11 ;  /* 0x000000ffff1a7224 */ /* 0x000fe400078e000b */
[----:B------:R-:W-:-:S07]  /*31cb0*/  IMAD.MOV.U32 R27, RZ, RZ, R10 ;  /* 0x000000ffff1b7224 */ /* 0x000fce00078e000a */
[----:B---3--:R-:W-:Y:S01]  /*31cc0*/  HMMA.16816.F32 R24, R24, R18, R4 ;  /* 0x000000121818723c */ /* 0x008fe20000001804 */
[----:B------:R-:W2:Y:S01]  /*31cd0*/  LDL.LU.64 R6, [R1+0x2180] ;  /* 0x0021800001067983 */ /* 0x000ea20000300a00 */
[----:B------:R-:W3:Y:S02]  /*31ce0*/  LDL.LU.64 R4, [R1+0x2178] ;  /* 0x0021780001047983 */ /* 0x000ee40000300a00 */
[----:B------:R-:W-:Y:S02]  /*31cf0*/  STL.64 [R1+0x2160], R18 ;  /* 0x0021601201007387 */ /* 0x000fe40000100a00 */
[----:B------:R-:W-:Y:S11]  /*31d00*/  STL.64 [R1+0x2158], R16 ;  /* 0x0021581001007387 */ /* 0x000ff60000100a00 */
[----:B------:R-:W-:Y:S06]  /*31d10*/  @!UPT UIADD3 URZ, URZ, URZ, URZ ;  /* 0x0000003f3f3ff290 */ /* 0x000fec000fffe03f */
[----:B------:R-:W-:Y:S01]  /*31d20*/  STL.64 [R1+0x220], R24 ;  /* 0x0002201801007387 */ /* 0x000fe20000100a00 */
[----:B------:R-:W-:Y:S03]  /*31d30*/  STL.64 [R1+0x228], R26 ;  /* 0x0002281a01007387 */ /* 0x000fe60000100a00 */
        /* <DEDUP_REMOVED lines=18> */
[----:B----4-:R-:W-:-:S02]  /*31e60*/  IMAD.MOV.U32 R25, RZ, RZ, R12 ;  /* 0x000000ffff197224 */ /* 0x010fc400078e000c */
[----:B------:R-:W-:Y:S01]  /*31e70*/  IMAD.MOV.U32 R24, RZ, RZ, R13 ;  /* 0x000000ffff187224 */ /* 0x000fe200078e000d */
[----:B--2---:R-:W-:Y:S01]  /*31e80*/  STL.64 [R1+0x20e0], R22 ;  /* 0x0020e01601007387 */ /* 0x004fe20000100a00 */
[----:B------:R0:W-:Y:S03]  /*31e90*/  STL.64 [R1+0x20d8], R20 ;  /* 0x0020d81401007387 */ /* 0x0001e60000100a00 */
[----:B0-----:R-:W2:Y:S01]  /*31ea0*/  LDL.LU R20, [R1+0x2c0] ;  /* 0x0002c00001147983 */ /* 0x001ea20000300800 */
[----:B------:R-:W2:Y:S02]  /*31eb0*/  LDL.LU R21, [R1+0x2c4] ;  /* 0x0002c40001157983 */ /* 0x000ea40000300800 */
[----:B------:R-:W4:Y:S02]  /*31ec0*/  LDL.LU R22, [R1+0x2c8] ;  /* 0x0002c80001167983 */ /* 0x000f240000300800 */
[----:B------:R-:W4:Y:S01]  /*31ed0*/  LDL.LU R23, [R1+0x2cc] ;  /* 0x0002cc0001177983 */ /* 0x000f220000300800 */
[----:B------:R-:W2:Y:S01]  /*31ee0*/  LDL.LU R16, [R1+0x350] ;  /* 0x0003500001107983 */ /* 0x000ea20000300800 */
[----:B------:R-:W3:Y:S02]  /*31ef0*/  LDL.LU R17, [R1+0x354] ;  /* 0x0003540001117983 */ /* 0x000ee40000300800 */
[----:B------:R-:W3:Y:S02]  /*31f00*/  LDL.LU R18, [R1+0x358] ;  /* 0x0003580001127983 */ /* 0x000ee40000300800 */
[----:B------:R-:W3:Y:S01]  /*31f10*/  LDL.LU R19, [R1+0x35c] ;  /* 0x00035c0001137983 */ /* 0x000ee20000300800 */
[----:B------:R-:W3:Y:S01]  /*31f20*/  LDL.LU R12, [R1+0x360] ;  /* 0x00036000010c7983 */ /* 0x000ee20000300800 */
[----:B------:R-:W3:Y:S02]  /*31f30*/  LDL.LU R13, [R1+0x364] ;  /* 0x00036400010d7983 */ /* 0x000ee40000300800 */
[----:B------:R-:W3:Y:S02]  /*31f40*/  LDL.LU R14, [R1+0x368] ;  /* 0x00036800010e7983 */ /* 0x000ee40000300800 */
[----:B------:R-:W-:Y:S01]  /*31f50*/  IMAD.MOV.U32 R27, RZ, RZ, R8 ;  /* 0x000000ffff1b7224 */ /* 0x000fe200078e0008 */
[----:B------:R-:W3:Y:S01]  /*31f60*/  LDL.LU R15, [R1+0x36c] ;  /* 0x00036c00010f7983 */ /* 0x000ee20000300800 */
[----:B------:R-:W-:-:S02]  /*31f70*/  IMAD.MOV.U32 R26, RZ, RZ, R9 ;  /* 0x000000ffff1a7224 */ /* 0x000fc400078e0009 */
[----:B------:R-:W3:Y:S02]  /*31f80*/  LDL.LU R8, [R1+0x370] ;  /* 0x0003700001087983 */ /* 0x000ee40000300800 */
[----:B------:R-:W3:Y:S01]  /*31f90*/  LDL.LU R9, [R1+0x374] ;  /* 0x0003740001097983 */ /* 0x000ee20000300800 */
[----:B------:R-:W3:Y:S01]  /*31fa0*/  LDL.LU R10, [R1+0x378] ;  /* 0x00037800010a7983 */ /* 0x000ee20000300800 */
[----:B------:R-:W3:Y:S03]  /*31fb0*/  LDL.LU R11, [R1+0x37c] ;  /* 0x00037c00010b7983 */ /* 0x000ee60000300800 */
        /* <DEDUP_REMOVED lines=45> */
[----:B0-----:R-:W2:Y:S01]  /*32290*/  LDL.LU.64 R18, [R1+0x2160] ;  /* 0x0021600001127983 */ /* 0x001ea20000300a00 */
[----:B------:R-:W3:Y:S01]  /*322a0*/  LDL.LU.64 R16, [R1+0x2158] ;  /* 0x0021580001107983 */ /* 0x000ee20000300a00 */
[----:B--2---:R-:W-:Y:S02]  /*322b0*/  HMMA.16816.F32 R24, R24, R18, R20 ;  /* 0x000000121818723c */ /* 0x004fe40000001814 */
[----:B------:R-:W2:Y:S01]  /*322c0*/  LDL.LU.64 R22, [R1+0x2150] ;  /* 0x0021500001167983 */ /* 0x000ea20000300a00 */
[----:B------:R-:W2:Y:S11]  /*322d0*/  LDL.LU.64 R20, [R1+0x2148] ;  /* 0x0021480001147983 */ /* 0x000eb60000300a00 */
[----:B------:R-:W-:Y:S09]  /*322e0*/  @!UPT UIADD3 URZ, URZ, URZ, URZ ;  /* 0x0000003f3f3ff290 */ /* 0x000ff2000fffe03f */
        /* <DEDUP_REMOVED lines=40> */
[----:B--2---:R-:W-:Y:S11]  /*32570*/  HMMA.16816.F32 R20, R24, R10, R20 ;  /* 0x0000000a1814723c */ /* 0x004ff60000001814 */
[----:B------:R-:W-:Y:S11]  /*32580*/  @!UPT UIADD3 URZ, URZ, URZ, URZ ;  /* 0x0000003f3f3ff290 */ /* 0x000ff6000fffe03f */
[----:B------:R-:W-:Y:S01]  /*32590*/  @!UPT UIADD3 URZ, URZ, URZ, URZ ;  /* 0x0000003f3f3ff290 */ /* 0x000fe2000fffe03f */
        /* <DEDUP_REMOVED lines=8> */
[----:B--2---:R-:W-:Y:S11]  /*32620*/  HMMA.16816.F32 R20, R24, R14, R20 ;  /* 0x0000000e1814723c */ /* 0x004ff60000001814 */
[----:B------:R-:W-:Y:S11]  /*32630*/  @!UPT UIADD3 URZ, URZ, URZ, URZ ;  /* 0x0000003f3f3ff290 */ /* 0x000ff6000fffe03f */
[----:B------:R-:W-:Y:S01]  /*32640*/  @!UPT UIADD3 URZ, URZ, URZ, URZ ;  /* 0x0000003f3f3ff290 */ /* 0x000fe2000fffe03f */
[----:B------:R-:W-:Y:S01]  /*32650*/  STL.64 [R1+0x2e0], R20 ;  /* 0x0002e01401007387 */ /* 0x000fe20000100a00 */
[----:B------:R0:W-:Y:S03]  /*32660*/  STL.64 [R1+0x2e8], R22 ;  /* 0x0002e81601007387 */ /* 0x0001e60000100a00 */
[----:B0-----:R-:W2:Y:S01]  /*32670*/  LDL.LU.64 R22, [R1+0x20c0] ;  /* 0x0020c00001167983 */ /* 0x001ea20000300a00 */
[----:B------:R-:W2:Y:S02]  /*32680*/  LDL.LU.64 R20, [R1+0x20b8] ;  /* 0x0020b80001147983 */ /* 0x000ea40000300a00 */
[----:B------:R-:W4:Y:S02]  /*32690*/  LDL.LU.64 R26, [R1+0x20b0] ;  /* 0x0020b000011a7983 */ /* 0x000f240000300a00 */
[----:B------:R-:W4:Y:S01]  /*326a0*/  LDL.LU.64 R24, [R1+0x20a8] ;  /* 0x0020a80001187983 */ /* 0x000f220000300a00 */
[----:B------:R0:W-:Y:S02]  /*326b0*/  STL.64 [R1+0x2070], R14 ;  /* 0x0020700e01007387 */ /* 0x0001e40000100a00 */
[----:B0-----:R-:W-:-:S02]  /*326c0*/  IMAD.MOV.U32 R14, RZ, RZ, R9 ;  /* 0x000000ffff0e7224 */ /* 0x001fc400078e0009 */
[----:B------:R-:W-:-:S07]  /*326d0*/  IMAD.MOV.U32 R15, RZ, RZ, R8 ;  /* 0x000000ffff0f7224 */ /* 0x000fce00078e0008 */
[----:B----4-:R-:W-:Y:S01]  /*326e0*/  HMMA.16816.F32 R12, R12, R18, R24 ;  /* 0x000000120c0c723c */ /* 0x010fe20000001818 */
[----:B------:R-:W2:Y:S01]  /*326f0*/  LDL.LU.64 R26, [R1+0x20a0] ;  /* 0x0020a000011a7983 */ /* 0x000ea20000300a00 */
[----:B------:R-:W2:Y:S11]  /*32700*/  LDL.LU.64 R24, [R1+0x2098] ;  /* 0x0020980001187983 */ /* 0x000eb60000300a00 */
[----:B------:R-:W-:Y:S10]  /*32710*/  @!UPT UIADD3 URZ, URZ, URZ, URZ ;  /* 0x0000003f3f3ff290 */ /* 0x000ff4000fffe03f */
[----:B------:R-:W-:Y:S01]  /*32720*/  STL.64 [R1+0x260], R12 ;  /* 0x0002600c01007387 */ /* 0x000fe20000100a00 */
[----:B------:R-:W-:Y:S01]  /*32730*/  STL.64 [R1+0x268], R14 ;  /* 0x0002680e01007387 */ /* 0x000fe20000100a00 */
[----:B--2---:R-:W-:Y:S11]  /*32740*/  HMMA.16816.F32 R20, R24, R6, R20 ;  /* 0x000000061814723c */ /* 0x004ff60000001814 */
[----:B------:R-:W-:Y:S11]  /*32750*/  @!UPT UIADD3 URZ, URZ, URZ, URZ ;  /* 0x0000003f3f3ff290 */ /* 0x000ff6000fffe03f */
[----:B------:R-:W-:Y:S01]  /*32760*/  @!UPT UIADD3 URZ, URZ, URZ, URZ ;  /* 0x0000003f3f3ff290 */ /* 0x000fe2000fffe03f */
[----:B------:R0:W-:Y:S01]  /*32770*/  STL.64 [R1+0x250], R20 ;  /* 0x0002501401007387 */ /* 0x0001e20000100a00 */
[----:B------:R1:W-:Y:S02]  /*32780*/  STL.64 [R1+0x258], R22 ;  /* 0x0002581601007387 */ /* 0x0003e40000100a00 */
[----:B------:R-:W-:Y:S02]  /*32790*/  STL.64 [R1+0x2048], R6 ;  /* 0x0020480601007387 */ /* 0x000fe40000100a00 */
[----:B------:R-:W-:Y:S01]  /*327a0*/  STL.64 [R1+0x2040], R4 ;  /* 0x0020400401007387 */ /* 0x000fe20000100a00 */
[----:B0-----:R-:W2:Y:S01]  /*327b0*/  LDL.LU R20, [R1+0xc0] ;  /* 0x0000c00001147983 */ /* 0x001ea20000300800 */
[----:B------:R-:W2:Y:S02]  /*327c0*/  LDL.LU R21, [R1+0xc4] ;  /* 0x0000c40001157983 */ /* 0x000ea40000300800 */
[----:B-1----:R-:W4:Y:S02]  /*327d0*/  LDL.LU R22, [R1+0xc8] ;  /* 0x0000c80001167983 */ /* 0x002f240000300800 */
[----:B------:R-:W4:Y:S02]  /*327e0*/  LDL.LU R23, [R1+0xcc] ;  /* 0x0000cc0001177983 */ /* 0x000f240000300800 */
[----:B------:R-:W-:-:S02]  /*327f0*/  IMAD.MOV.U32 R13, RZ, RZ, R24 ;  /* 0x000000ffff0d7224 */ /* 0x000fc400078e0018 */
[----:B------:R-:W-:Y:S02]  /*32800*/  IMAD.MOV.U32 R9, RZ, RZ, R26 ;  /* 0x000000ffff097224 */ /* 0x000fe400078e001a */
[----:B------:R-:W-:Y:S01]  /*32810*/  IMAD.MOV.U32 R8, RZ, RZ, R27 ;  /* 0x000000ffff087224 */ /* 0x000fe200078e001b */
[----:B----4-:R-:W-:Y:S01]  /*32820*/  STL.64 [R1+0x1f28], R22 ;  /* 0x001f281601007387 */ /* 0x010fe20000100a00 */
[----:B--2---:R0:W-:Y:S03]  /*32830*/  STL.64 [R1+0x1f20], R20 ;  /* 0x001f201401007387 */ /* 0x0041e60000100a00 */
[----:B0-----:R-:W2:Y:S01]  /*32840*/  LDL.LU R20, [R1+0xd0] ;  /* 0x0000d00001147983 */ /* 0x001ea20000300800 */
[----:B------:R-:W2:Y:S02]  /*32850*/  LDL.LU R21, [R1+0xd4] ;  /* 0x0000d40001157983 */ /* 0x000ea40000300800 */
[----:B------:R-:W4:Y:S02]  /*32860*/  LDL.LU R22, [R1+0xd8] ;  /* 0x0000d80001167983 */ /* 0x000f240000300800 */
[----:B------:R-:W4:Y:S02]  /*32870*/  LDL.LU R23, [R1+0xdc] ;  /* 0x0000dc0001177983 */ /* 0x000f240000300800 */
[----:B------:R-:W-:-:S02]  /*32880*/  IMAD.MOV.U32 R12, RZ, RZ, R25 ;  /* 0x000000ffff0c7224 */ /* 0x000fc400078e0019 */
[----:B---3--:R-:W-:Y:S02]  /*32890*/  IMAD.MOV.U32 R24, RZ, RZ, R16 ;  /* 0x000000ffff187224 */ /* 0x008fe400078e0010 */
[----:B------:R-:W-:Y:S02]  /*328a0*/  IMAD.MOV.U32 R26, RZ, RZ, R28 ;  /* 0x000000ffff1a7224 */ /* 0x000fe400078e001c */
[----:B------:R-:W-:Y:S01]  /*328b0*/  IMAD.MOV.U32 R27, RZ, RZ, R29 ;  /* 0x000000ffff1b7224 */ /* 0x000fe200078e001d */
[----:B------:R-:W3:Y:S01]  /*328c0*/  LDL.LU R16, [R1+0x2090] ;  /* 0x0020900001107983 */ /* 0x000ee20000300800 */
[----:B------:R-:W-:Y:S02]  /*328d0*/  IMAD.MOV.U32 R25, RZ, RZ, R17 ;  /* 0x000000ffff197224 */ /* 0x000fe400078e0011 */
[----:B------:R-:W3:Y:S02]  /*328e0*/  LDL.LU R17, [R1+0x208c] ;  /* 0x00208c0001117983 */ /* 0x000ee40000300800 */
[----:B------:R-:W3:Y:S01]  /*328f0*/  LDL.LU R28, [R1+0x2088] ;  /* 0x00208800011c7983 */ /* 0x000ee20000300800 */
[----:B------:R-:W3:Y:S01]  /*32900*/  LDL.LU R29, [R1+0x2084] ;  /* 0x00208400011d7983 */ /* 0x000ee20000300800 */
[----:B------:R-:W-:Y:S02]  /*32910*/  STL.64 [R1+0x1fa8], R26 ;  /* 0x001fa81a01007387 */ /* 0x000fe40000100a00 */
[----:B------:R-:W-:Y:S01]  /*32920*/  STL.64 [R1+0x1fa0], R24 ;  /* 0x001fa01801007387 */ /* 0x000fe20000100a00 */
        /* <DEDUP_REMOVED lines=12> */
[----:B------:R-:W2:Y:S01]  /*329f0*/  LDL.LU R24, [R1+0x10] ;  /* 0x0000100001187983 */ /* 0x000ea20000300800 */
[----:B------:R-:W-:-:S02]  /*32a00*/  IMAD.MOV.U32 R26, RZ, RZ, R3 ;  /* 0x000000ffff1a7224 */ /* 0x000fc400078e0003 */
[----:B------:R-:W-:Y:S02]  /*32a10*/  IMAD.MOV.U32 R27, RZ, RZ, R0 ;  /* 0x000000ffff1b7224 */ /* 0x000fe400078e0000 */
[----:B------:R-:W-:Y:S02]  /*32a20*/  IMAD.MOV.U32 R25, RZ, RZ, R2 ;  /* 0x000000ffff197224 */ /* 0x000fe400078e0002 */
[----:B------:R-:W3:Y:S01]  /*32a30*/  LDL.LU R2, [R1+0x2080] ;  /* 0x0020800001027983 */ /* 0x000ee20000300800 */
[----:B------:R-:W3:Y:S02]  /*32a40*/  LDL.LU R3, [R1+0x207c] ;  /* 0x00207c0001037983 */ /* 0x000ee40000300800 */
[----:B------:R-:W3:Y:S02]  /*32a50*/  LDL.LU R0, [R1+0x2078] ;  /* 0x0020780001007983 */ /* 0x000ee40000300800 */
[----:B------:R-:W-:Y:S01]  /*32a60*/  STL.64 [R1+0x1ff8], R26 ;  /* 0x001ff81a01007387 */ /* 0x000fe20000100a00 */
[----:B--2---:R-:W-:Y:S01]  /*32a70*/  STL.64 [R1+0x1ff0], R24 ;  /* 0x001ff01801007387 */ /* 0x004fe20000100a00 */
[----:B----4-:R-:W-:Y:S02]  /*32a80*/  STL.64 [R1+0x1f68], R22 ;  /* 0x001f681601007387 */ /* 0x010fe40000100a00 */
[----:B------:R0:W-:Y:S02]  /*32a90*/  STL.64 [R1+0x1f60], R20 ;  /* 0x001f601401007387 */ /* 0x0001e40000100a00 */
        /* <DEDUP_REMOVED lines=16> */
[----:B---3--:R-:W-:-:S02]  /*32ba0*/  IMAD.MOV.U32 R26, RZ, RZ, R17 ;  /* 0x000000ffff1a7224 */ /* 0x008fc400078e0011 */
[----:B------:R-:W-:Y:S01]  /*32bb0*/  IMAD.MOV.U32 R27, RZ, RZ, R16 ;  /* 0x000000ffff1b7224 */ /* 0x000fe200078e0010 */
[----:B----4-:R-:W-:Y:S01]  /*32bc0*/  STL.64 [R1+0x1f98], R22 ;  /* 0x001f981601007387 */ /* 0x010fe20000100a00 */
        /* <DEDUP_REMOVED lines=31> */
[----:B------:R-:W-:-:S02]  /*32dc0*/  IMAD.MOV.U32 R5, RZ, RZ, R12 ;  /* 0x000000ffff057224 */ /* 0x000fc400078e000c */
[----:B------:R-:W-:Y:S01]  /*32dd0*/  IMAD.MOV.U32 R4, RZ, RZ, R13 ;  /* 0x000000ffff047224 */ /* 0x000fe200078e000d */
[----:B--2---:R-:W-:Y:S01]  /*32de0*/  STL.64 [R1+0x2068], R26 ;  /* 0x0020681a01007387 */ /* 0x004fe20000100a00 */
[----:B----4-:R0:W-:Y:S03]  /*32df0*/  STL.64 [R1+0x2060], R24 ;  /* 0x0020601801007387 */ /* 0x0101e60000100a00 */
        /* <DEDUP_REMOVED lines=8> */
[----:B---3--:R-:W-:Y:S01]  /*32e80*/  STL.64 [R1+0x1fe8], R22 ;  /* 0x001fe81601007387 */ /* 0x008fe20000100a00 */
[----:B------:R0:W-:Y:S03]  /*32e90*/  STL.64 [R1+0x1fe0], R20 ;  /* 0x001fe01401007387 */ /* 0x0001e60000100a00 */
        /* <DEDUP_REMOVED lines=17> */
[----:B------:R-:W-:-:S07]  /*32fb0*/  IMAD.MOV.U32 R7, RZ, RZ, R8 ;  /* 0x000000ffff077224 */ /* 0x000fce00078e0008 */
        /* <DEDUP_REMOVED lines=16> */
[----:B------:R-:W4:Y:S01]  /*330c0*/  LDL.LU.64 R16, [R1+0x670] ;  /* 0x0006700001107983 */ /* 0x000f220000300a00 */
[C---:B---3--:R-:W-:Y:S02]  /*330d0*/  HMMA.16816.F32 R24, R4.reuse, R14, R24 ;  /* 0x0000000e0418723c */ /* 0x048fe40000001818 */
[----:B----4-:R-:W-:Y:S11]  /*330e0*/  STL.64 [R1+0x1ee0], R16 ;  /* 0x001ee01001007387 */ /* 0x010ff60000100a00 */
[----:B------:R-:W-:Y:S10]  /*330f0*/  @!UPT UIADD3 URZ, URZ, URZ, URZ ;  /* 0x0000003f3f3ff290 */ /* 0x000ff4000fffe03f */
[----:B------:R-:W-:Y:S01]  /*33100*/  STL.64 [R1+0x230], R24 ;  /* 0x0002301801007387 */ /* 0x000fe20000100a00 */
[----:B------:R0:W-:Y:S03]  /*33110*/  STL.64 [R1+0x238], R26 ;  /* 0x0002381a01007387 */ /* 0x0001e60000100a00 */
[----:B0-----:R-:W3:Y:S01]  /*33120*/  LDL.LU.64 R26, [R1+0x2068] ;  /* 0x00206800011a7983 */ /* 0x001ee20000300a00 */
[----:B------:R-:W3:Y:S02]  /*33130*/  LDL.LU.64 R24, [R1+0x2060] ;  /* 0x0020600001187983 */ /* 0x000ee40000300a00 */
[----:B---3--:R-:W-:Y:S01]  /*33140*/  HMMA.16816.F32 R4, R4, R18, R24 ;  /* 0x000000120404723c */ /* 0x008fe20000001818 */
[----:B------:R-:W2:Y:S01]  /*33150*/  LDL.LU.64 R26, [R1+0x2058] ;  /* 0x00205800011a7983 */ /* 0x000ea20000300a00 */
[----:B------:R-:W2:Y:S11]  /*33160*/  LDL.LU.64 R24, [R1+0x2050] ;  /* 0x0020500001187983 */ /* 0x000eb60000300a00 */
[----:B------:R-:W-:Y:S10]  /*33170*/  @!UPT UIADD3 URZ, URZ, URZ, URZ ;  /* 0x0000003f3f3ff290 */ /* 0x000ff4000fffe03f */
[----:B------:R-:W-:Y:S01]  /*33180*/  STL.64 [R1+0x500], R4 ;  /* 0x0005000401007387 */ /* 0x000fe20000100a00 */
[----:B------:R0:W-:Y:S03]  /*33190*/  STL.64 [R1+0x508], R6 ;  /* 0x0005080601007387 */ /* 0x0001e60000100a00 */
[----:B0-----:R-:W2:Y:S01]  /*331a0*/  LDL.LU.64 R6, [R1+0x2048] ;  /* 0x0020480001067983 */ /* 0x001ea20000300a00 */
[----:B------:R-:W3:Y:S02]  /*331b0*/  LDL.LU.64 R4, [R1+0x2040] ;  /* 0x0020400001047983 */ /* 0x000ee40000300a00 */
[----:B------:R-:W4:Y:S01]  /*331c0*/  LDL.LU.64 R12, [R1+0x690] ;  /* 0x00069000010c7983 */ /* 0x000f220000300a00 */
[C---:B--2---:R-:W-:Y:S11]  /*331d0*/  HMMA.16816.F32 R20, R24.reuse, R6, R20 ;  /* 0x000000061814723c */ /* 0x044ff60000001814 */
[----:B------:R-:W-:Y:S11]  /*331e0*/  @!UPT UIADD3 URZ, URZ, URZ, URZ ;  /* 0x0000003f3f3ff290 */ /* 0x000ff6000fffe03f */
[----:B------:R-:W-:Y:S01]  /*331f0*/  @!UPT UIADD3 URZ, URZ, URZ, URZ ;  /* 0x0000003f3f3ff290 */ /* 0x000fe2000fffe03f */
[----:B------:R-:W-:Y:S01]  /*33200*/  STL.64 [R1+0x2d0], R20 ;  /* 0x0002d01401007387 */ /* 0x000fe20000100a00 */
[----:B------:R0:W-:Y:S03]  /*33210*/  STL.64 [R1+0x2d8], R22 ;  /* 0x0002d81601007387 */ /* 0x0001e60000100a00 */
[----:B0-----:R-:W2:Y:S01]  /*33220*/  LDL.LU.64 R22, [R1+0x2038] ;  /* 0x0020380001167983 */ /* 0x001ea20000300a00 */
[----:B------:R-:W2:Y:S02]  /*33230*/  LDL.LU.64 R20, [R1+0x2030] ;  /* 0x0020300001147983 */ /* 0x000ea40000300a00 */
        /* <DEDUP_REMOVED lines=52> */
[----:B------:R-:W3:Y:S01]  /*33580*/  LDL.LU.64 R28, [R1+0x5e8] ;  /* 0x0005e800011c7983 */ /* 0x000ee20000300a00 */
[C---:B--2---:R-:W-:Y:S01]  /*33590*/  HMMA.16816.F32 R20, R24.reuse, R6, R20 ;  /* 0x000000061814723c */ /* 0x044fe20000001814 */
[----:B---3--:R0:W-:Y:S04]  /*335a0*/  STL.64 [R1+0x1ed8], R28 ;  /* 0x001ed81c01007387 */ /* 0x0081e80000100a00 */
[----:B0-----:R-:W2:Y:S11]  /*335b0*/  LDL.LU.64 R28, [R1+0x678] ;  /* 0x00067800011c7983 */ /* 0x001eb60000300a00 */
[----:B------:R-:W-:Y:S07]  /*335c0*/  @!UPT UIADD3 URZ, URZ, URZ, URZ ;  /* 0x0000003f3f3ff290 */ /* 0x000fee000fffe03f */
        /* <DEDUP_REMOVED lines=53> */
[----:B------:R-:W2:Y:S01]  /*33920*/  LDL.LU.64 R22, [R1+0x1f18] ;  /* 0x001f180001167983 */ /* 0x000ea20000300a00 */
[----:B------:R-:W2:Y:S02]  /*33930*/  LDL.LU.64 R20, [R1+0x1f10] ;  /* 0x001f100001147983 */ /* 0x000ea40000300a00 */
[----:B------:R-:W-:Y:S02]  /*33940*/  STL.64 [R1+0x1ef8], R18 ;  /* 0x001ef81201007387 */ /* 0x000fe40000100a00 */
[----:B------:R0:W-:Y:S11]  /*33950*/  STL.64 [R1+0x1ef0], R16 ;  /* 0x001ef01001007387 */ /* 0x0001f60000100a00 */
[----:B------:R-:W-:Y:S06]  /*33960*/  @!UPT UIADD3 URZ, URZ, URZ, URZ ;  /* 0x0000003f3f3ff290 */ /* 0x000fec000fffe03f */
[----:B------:R1:W-:Y:S01]  /*33970*/  STL.64 [R1+0x3d0], R24 ;  /* 0x0003d01801007387 */ /* 0x0003e20000100a00 */
[----:B------:R3:W-:Y:S02]  /*33980*/  STL.64 [R1+0x3d8], R26 ;  /* 0x0003d81a01007387 */ /* 0x0007e40000100a00 */
[----:B0-----:R-:W4:Y:S02]  /*33990*/  LDL.LU R16, [R1+0xa0] ;  /* 0x0000a00001107983 */ /* 0x001f240000300800 */
[----:B------:R-:W4:Y:S01]  /*339a0*/  LDL.LU R17, [R1+0xa4] ;  /* 0x0000a40001117983 */ /* 0x000f220000300800 */
[----:B------:R-:W4:Y:S01]  /*339b0*/  LDL.LU R18, [R1+0xa8] ;  /* 0x0000a80001127983 */ /* 0x000f220000300800 */
[----:B------:R-:W4:Y:S03]  /*339c0*/  LDL.LU R19, [R1+0xac] ;  /* 0x0000ac0001137983 */ /* 0x000f260000300800 */
[----:B-1----:R-:W4:Y:S01]  /*339d0*/  LDL.LU.64 R24, [R1+0x668] ;  /* 0x0006680001187983 */ /* 0x002f220000300a00 */
[----:B---3--:R-:W3:Y:S01]  /*339e0*/  LDL.LU.64 R26, [R1+0x660] ;  /* 0x00066000011a7983 */ /* 0x008ee20000300a00 */
[----:B--2---:R-:W-:Y:S02]  /*339f0*/  HMMA.16816.F32 R8, R20, R6, R8 ;  /* 0x000000061408723c */ /* 0x004fe40000001808 */
[----:B---3--:R-:W-:Y:S01]  /*33a00*/  STL.64 [R1+0x1ed0], R26 ;  /* 0x001ed01a01007387 */ /* 0x008fe20000100a00 */
[----:B----4-:R0:W-:Y:S03]  /*33a10*/  STL.64 [R1+0x1ec8], R24 ;  /* 0x001ec81801007387 */ /* 0x0101e60000100a00 */
[----:B0-----:R-:W2:Y:S01]  /*33a20*/  LDL.LU R24, [R1+0x90] ;  /* 0x0000900001187983 */ /* 0x001ea20000300800 */
[----:B------:R-:W-:-:S02]  /*33a30*/  IMAD.MOV.U32 R25, RZ, RZ, R0 ;  /* 0x000000ffff197224 */ /* 0x000fc400078e0000 */
[----:B------:R-:W3:Y:S11]  /*33a40*/  LDL.LU R0, [R1+0x1f08] ;  /* 0x001f080001007983 */ /* 0x000ef60000300800 */
[----:B------:R-:W-:Y:S03]  /*33a50*/  @!UPT UIADD3 URZ, URZ, URZ, URZ ;  /* 0x0000003f3f3ff290 */ /* 0x000fe6000fffe03f */
[----:B------:R-:W-:Y:S01]  /*33a60*/  STL.64 [R1+0x3a0], R8 ;  /* 0x0003a00801007387 */ /* 0x000fe20000100a00 */
[----:B------:R0:W-:Y:S04]  /*33a70*/  STL.64 [R1+0x3a8], R10 ;  /* 0x0003a80a01007387 */ /* 0x0001e80000100a00 */
[----:B0-----:R-:W4:Y:S01]  /*33a80*/  LDL.LU.64 R10, [R1+0x1f00] ;  /* 0x001f0000010a7983 */ /* 0x001f220000300a00 */
[----:B------:R-:W2:Y:S02]  /*33a90*/  LDL.LU.64 R6, [R1+0x688] ;  /* 0x0006880001067983 */ /* 0x000ea40000300a00 */
[----:B------:R-:W-:Y:S02]  /*33aa0*/  IMAD.MOV.U32 R26, RZ, RZ, R3 ;  /* 0x000000ffff1a7224 */ /* 0x000fe400078e0003 */
[----:B------:R-:W-:-:S04]  /*33ab0*/  IMAD.MOV.U32 R3, RZ, RZ, c[0x0][0x188] ;  /* 0x00006200ff037624 */ /* 0x000fc800078e00ff */
[----:B------:R-:W-:Y:S01]  /*33ac0*/  IMAD.SHL.U32 R3, R3, 0x40, RZ ;  /* 0x0000004003037824 */ /* 0x000fe200078e00ff */
[----:B----4-:R-:W-:Y:S01]  /*33ad0*/  HMMA.16816.F32 R8, R20, R10, R16 ;  /* 0x0000000a1408723c */ /* 0x010fe20000001810 */
[----:B------:R-:W4:Y:S01]  /*33ae0*/  LDL.LU.64 R18, [R1+0x1ef8] ;  /* 0x001ef80001127983 */ /* 0x000f220000300a00 */
[----:B------:R-:W4:Y:S02]  /*33af0*/  LDL.LU.64 R16, [R1+0x1ef0] ;  /* 0x001ef00001107983 */ /* 0x000f240000300a00 */
[----:B------:R-:W-:Y:S02]  /*33b00*/  IMAD.SHL.U32 R3, R3, 0x2, RZ ;  /* 0x0000000203037824 */ /* 0x000fe400078e00ff */
[----:B------:R-:W-:-:S03]  /*33b10*/  IMAD.MOV.U32 R27, RZ, RZ, R4 ;  /* 0x000000ffff1b7224 */ /* 0x000fc600078e0004 */
[-C--:B------:R-:W-:Y:S11]  /*33b20*/  IADD3 R4, P0, R12, R3.reuse, RZ ;  /* 0x000000030c047210 */ /* 0x080ff60007f1e0ff */
[----:B------:R-:W-:Y:S03]  /*33b30*/  @!UPT UIADD3 URZ, URZ, URZ, URZ ;  /* 0x0000003f3f3ff290 */ /* 0x000fe6000fffe03f */
[----:B------:R2:W-:Y:S01]  /*33b40*/  STL.64 [R1+0x1c0], R8 ;  /* 0x0001c00801007387 */ /* 0x0005e20000100a00 */
[----:B------:R4:W-:Y:S01]  /*33b50*/  STL.64 [R1+0x1c8], R10 ;  /* 0x0001c80a01007387 */ /* 0x0009e20000100a00 */
[-C--:B--2---:R-:W-:Y:S01]  /*33b60*/  IADD3 R9, P1, R6, R3.reuse, RZ ;  /* 0x0000000306097210 */ /* 0x084fe20007f3e0ff */
[--C-:B---3--:R-:W-:Y:S02]  /*33b70*/  IMAD.X R8, R13, 0x1, R0.reuse, P0 ;  /* 0x000000010d087824 */ /* 0x108fe400000e0600 */
[----:B------:R-:W2:Y:S02]  /*33b80*/  LDL.LU R13, [R1+0x1ee8] ;  /* 0x001ee800010d7983 */ /* 0x000ea40000300800 */
[----:B------:R-:W-:Y:S01]  /*33b90*/  IMAD.X R6, R7, 0x1, R0, P1 ;  /* 0x0000000107067824 */ /* 0x000fe200008e0600 */
[----:B----4-:R-:W-:-:S05]  /*33ba0*/  IADD3 R10, P2, R16, R3, RZ ;  /* 0x00000003100a7210 */ /* 0x010fca0007f5e0ff */
[----:B------:R-:W-:Y:S02]  /*33bb0*/  IMAD.X R7, R17, 0x1, R0, P2 ;  /* 0x0000000111077824 */ /* 0x000fe400010e0600 */
[----:B------:R-:W3:Y:S01]  /*33bc0*/  LDL.LU.64 R16, [R1+0x1ee0] ;  /* 0x001ee00001107983 */ /* 0x000ee20000300a00 */
[----:B------:R-:W-:Y:S01]  /*33bd0*/  HMMA.16816.F32 R24, R20, R14, R24 ;  /* 0x0000000e1418723c */ /* 0x000fe20000001818 */
[-C--:B------:R-:W-:Y:S02]  /*33be0*/  IADD3 R12, P0, R28, R3.reuse, RZ ;  /* 0x000000031c0c7210 */ /* 0x080fe40007f1e0ff */
[----:B---3--:R-:W-:-:S05]  /*33bf0*/  IADD3 R11, P1, R16, R3, RZ ;  /* 0x00000003100b7210 */ /* 0x008fca0007f3e0ff */
[----:B------:R0:W-:Y:S01]  /*33c00*/  STL.64 [R1+0x1ec0], R10 ;  /* 0x001ec00a01007387 */ /* 0x0001e20000100a00 */
[----:B------:R1:W-:Y:S02]  /*33c10*/  STL.64 [R1+0x1eb8], R8 ;  /* 0x001eb80801007387 */ /* 0x0003e40000100a00 */
[----:B0-----:R-:W-:Y:S01]  /*33c20*/  IMAD.MOV.U32 R10, RZ, RZ, R5 ;  /* 0x000000ffff0a7224 */ /* 0x001fe200078e0005 */
[----:B-1----:R-:W3:Y:S01]  /*33c30*/  LDL.LU R8, [R1+0x80] ;  /* 0x0000800001087983 */ /* 0x002ee20000300800 */
[--C-:B------:R-:W-:Y:S02]  /*33c40*/  IMAD.X R5, R29, 0x1, R0.reuse, P0 ;  /* 0x000000011d057824 */ /* 0x100fe400000e0600 */
[----:B------:R-:W4:Y:S08]  /*33c50*/  LDL.LU.64 R28, [R1+0x1ed8] ;  /* 0x001ed800011c7983 */ /* 0x000f300000300a00 */
[----:B------:R-:W-:Y:S01]  /*33c60*/  STL.64 [R1+0x1b0], R24 ;  /* 0x0001b01801007387 */ /* 0x000fe20000100a00 */
[----:B------:R0:W-:Y:S04]  /*33c70*/  STL.64 [R1+0x1b8], R26 ;  /* 0x0001b81a01007387 */ /* 0x0001e80000100a00 */
[----:B0-----:R-:W3:Y:S01]  /*33c80*/  LDL.LU.64 R26, [R1+0x1ed0] ;  /* 0x001ed000011a7983 */ /* 0x001ee20000300a00 */
[----:B------:R-:W3:Y:S02]  /*33c90*/  LDL.LU.64 R24, [R1+0x1ec8] ;  /* 0x001ec80001187983 */ /* 0x000ee40000300a00 */
[----:B------:R-:W-:-:S02]  /*33ca0*/  IMAD.X R14, R17, 0x1, R0, P1 ;  /* 0x00000001110e7824 */ /* 0x000fc400008e0600 */
[----:B--2---:R-:W-:Y:S01]  /*33cb0*/  IMAD.MOV.U32 R9, RZ, RZ, R13 ;  /* 0x000000ffff097224 */ /* 0x004fe200078e000d */
[-C--:B----4-:R-:W-:Y:S02]  /*33cc0*/  IADD3 R16, P2, R28, R3.reuse, RZ ;  /* 0x000000031c107210 */ /* 0x090fe40007f5e0ff */
[-C--:B---3--:R-:W-:Y:S02]  /*33cd0*/  IADD3 R15, P1, R26, R3.reuse, RZ ;  /* 0x000000031a0f7210 */ /* 0x088fe40007f3e0ff */
[----:B------:R-:W-:-:S03]  /*33ce0*/  IADD3 R13, P0, R24, R3, RZ ;  /* 0x00000003180d7210 */ /* 0x000fc60007f1e0ff */
[----:B------:R-:W-:Y:S01]  /*33cf0*/  STL [R1+0x1d84], R15 ;  /* 0x001d840f01007387 */ /* 0x000fe20000100800 */
[----:B------:R-:W2:Y:S02]  /*33d00*/  LDL.LU R3, [R1+0xbf0] ;  /* 0x000bf00001037983 */ /* 0x000ea40000300800 */
[----:B------:R-:W-:Y:S02]  /*33d10*/  IMAD.X R24, R27, 0x1, R0, P1 ;  /* 0x000000011b187824 */ /* 0x000fe400008e0600 */
[----:B------:R-:W-:Y:S03]  /*33d20*/  STL [R1+0x1d88], R16 ;  /* 0x001d881001007387 */ /* 0x000fe60000100800 */
[----:B------:R0:W-:Y:S01]  /*33d30*/  STL [R1+0x1d8c], R24 ;  /* 0x001d8c1801007387 */ /* 0x0001e20000100800 */
[----:B--2---:R-:W-:-:S05]  /*33d40*/  IADD3 R3, R3, 0x1, RZ ;  /* 0x0000000103037810 */ /* 0x004fca0007ffe0ff */
[----:B------:R-:W-:Y:S01]  /*33d50*/  STL [R1+0xbf0], R3 ;  /* 0x000bf00301007387 */ /* 0x000fe20000100800 */
[----:B0-----:R-:W2:Y:S02]  /*33d60*/  LDL.LU R24, [R1+0x1894] ;  /* 0x0018940001187983 */ /* 0x001ea40000300800 */
[----:B------:R-:W3:Y:S02]  /*33d70*/  LDL.LU R16, [R1+0x18b8] ;  /* 0x0018b80001107983 */ /* 0x000ee40000300800 */
[----:B------:R-:W-:Y:S02]  /*33d80*/  IMAD.X R17, R25, 0x1, R0, P0 ;  /* 0x0000000119117824 */ /* 0x000fe400000e0600 */
[----:B------:R-:W-:Y:S02]  /*33d90*/  IMAD.MOV.U32 R11, RZ, RZ, R2 ;  /* 0x000000ffff0b7224 */ /* 0x000fe400078e0002 */
[----:B------:R-:W-:-:S05]  /*33da0*/  IMAD.X R25, R29, 0x1, R0, P2 ;  /* 0x000000011d197824 */ /* 0x000fca00010e0600 */
[----:B------:R-:W-:Y:S01]  /*33db0*/  HMMA.16816.F32 R20, R20, R18, R8 ;  /* 0x000000121414723c */ /* 0x000fe20000001808 */
[----:B---3--:R-:W-:Y:S01]  /*33dc0*/  STL.64 [R1+0x1eb0], R16 ;  /* 0x001eb01001007387 */ /* 0x008fe20000100a00 */
[----:B------:R-:W3:Y:S02]  /*33dd0*/  LDL.LU R15, [R1+0x188c] ;  /* 0x00188c00010f7983 */ /* 0x000ee40000300800 */
[----:B------:R-:W4:Y:S02]  /*33de0*/  LDL.LU R26, [R1+0x18b0] ;  /* 0x0018b000011a7983 */ /* 0x000f240000300800 */
[----:B------:R-:W2:Y:S01]  /*33df0*/  LDL.LU R27, [R1+0x1884] ;  /* 0x00188400011b7983 */ /* 0x000ea20000300800 */
[----:B------:R-:W2:Y:S01]  /*33e00*/  LDL.LU R29, [R1+0x18a8] ;  /* 0x0018a800011d7983 */ /* 0x000ea20000300800 */
[----:B------:R-:W2:Y:S02]  /*33e10*/  LDL.LU R28, [R1+0x187c] ;  /* 0x00187c00011c7983 */ /* 0x000ea40000300800 */
[----:B------:R-:W2:Y:S02]  /*33e20*/  LDL.LU R2, [R1+0x18a0] ;  /* 0x0018a00001027983 */ /* 0x000ea40000300800 */
[----:B------:R0:W-:Y:S02]  /*33e30*/  STL [R1+0x1d90], R25 ;  /* 0x001d901901007387 */ /* 0x0001e40000100800 */
[----:B0-----:R-:W2:Y:S01]  /*33e40*/  LDL.LU R25, [R1+0x18c0] ;  /* 0x0018c00001197983 */ /* 0x001ea20000300800 */
[----:B------:R-:W2:Y:S02]  /*33e50*/  LDL.LU.64 R10, [R1+0x1ec0] ;  /* 0x001ec000010a7983 */ /* 0x000ea40000300a00 */
[----:B------:R-:W2:Y:S02]  /*33e60*/  LDL.LU.64 R8, [R1+0x1eb8] ;  /* 0x001eb80001087983 */ /* 0x000ea40000300a00 */
[----:B------:R-:W-:-:S05]  /*33e70*/  IMAD.MOV.U32 R16, RZ, RZ, 0x3f ;  /* 0x0000003fff107424 */ /* 0x000fca00078e00ff */
[----:B------:R-:W-:-:S04]  /*33e80*/  IADD3 R16, R16, c[0x0][0x180], RZ ;  /* 0x0000600010107a10 */ /* 0x000fc80007ffe0ff */
[----:B------:R-:W-:Y:S01]  /*33e90*/  SHF.R.S32.HI R17, RZ, 0x1f, R16 ;  /* 0x0000001fff117819 */ /* 0x000fe20000011410 */
[----:B------:R0:W-:Y:S03]  /*33ea0*/  STL.64 [R1+0x180], R20 ;  /* 0x0001801401007387 */ /* 0x0001e60000100a00 */
[----:B------:R-:W-:Y:S01]  /*33eb0*/  LEA.HI R17, R17, R16, RZ, 0x6 ;  /* 0x0000001011117211 */ /* 0x000fe200078f30ff */
[----:B------:R1:W-:Y:S01]  /*33ec0*/  STL.64 [R1+0x188], R22 ;  /* 0x0001881601007387 */ /* 0x0003e20000100a00 */
[----:B------:R-:W-:Y:S02]  /*33ed0*/  IMAD.MOV.U32 R18, RZ, RZ, R23 ;  /* 0x000000ffff127224 */ /* 0x000fe400078e0017 */
[----:B------:R-:W-:Y:S01]  /*33ee0*/  IMAD.MOV.U32 R19, RZ, RZ, R22 ;  /* 0x000000ffff137224 */ /* 0x000fe200078e0016 */
[----:B------:R-:W-:Y:S01]  /*33ef0*/  SHF.R.S32.HI R17, RZ, 0x6, R17 ;  /* 0x00000006ff117819 */ /* 0x000fe20000011411 */
[----:B0-----:R-:W3:Y:S01]  /*33f00*/  LDL.LU R20, [R1+0x18d0] ;  /* 0x0018d00001147983 */ /* 0x001ee20000300800 */
[----:B------:R-:W3:Y:S02]  /*33f10*/  LDL.LU R21, [R1+0x18a4] ;  /* 0x0018a40001157983 */ /* 0x000ee40000300800 */
[----:B------:R-:W-:Y:S01]  /*33f20*/  ISETP.NE.U32.AND P0, PT, R3, R17, PT ;  /* 0x000000110300720c */ /* 0x000fe20003f05070 */
[----:B-1----:R-:W3:Y:S01]  /*33f30*/  LDL.LU R22, [R1+0x18c8] ;  /* 0x0018c80001167983 */ /* 0x002ee20000300800 */
[----:B------:R-:W3:Y:S02]  /*33f40*/  LDL.LU R23, [R1+0x189c] ;  /* 0x00189c0001177983 */ /* 0x000ee40000300800 */
[----:B------:R0:W-:Y:S02]  /*33f50*/  STL [R1+0x1d98], R18 ;  /* 0x001d981201007387 */ /* 0x0001e40000100800 */
[----:B------:R-:W-:Y:S01]  /*33f60*/  IMAD.MOV.U32 R16, RZ, RZ, R4 ;  /* 0x000000ffff107224 */ /* 0x000fe200078e0004 */
[----:B0-----:R-:W3:Y:S01]  /*33f70*/  LDL.LU R18, [R1+0x18ac] ;  /* 0x0018ac0001127983 */ /* 0x001ee20000300800 */
[----:B------:R0:W-:Y:S03]  /*33f80*/  STL [R1+0x1d94], R19 ;  /* 0x001d941301007387 */ /* 0x0001e60000100800 */
[----:B0-----:R-:W3:Y:S01]  /*33f90*/  LDL.LU R19, [R1+0x18b4] ;  /* 0x0018b40001137983 */ /* 0x001ee20000300800 */
[----:B------:R-:W3:Y:S02]  /*33fa0*/  LDL.LU R4, [R1+0x18c4] ;  /* 0x0018c40001047983 */ /* 0x000ee40000300800 */
[----:B--2---:R-:W-:-:S02]  /*33fb0*/  IMAD.MOV.U32 R17, RZ, RZ, R8 ;  /* 0x000000ffff117224 */ /* 0x004fc400078e0008 */
[----:B------:R-:W2:Y:S03]  /*33fc0*/  LDL.LU R8, [R1+0x18bc] ;  /* 0x0018bc0001087983 */ /* 0x000ea60000300800 */
[----:B------:R0:W-:Y:S02]  /*33fd0*/  STL.64 [R1+0x690], R16 ;  /* 0x0006901001007387 */ /* 0x0001e40000100a00 */
[----:B0-----:R-:W-:Y:S02]  /*33fe0*/  IMAD.MOV.U32 R16, RZ, RZ, R9 ;  /* 0x000000ffff107224 */ /* 0x001fe400078e0009 */
[----:B------:R-:W-:Y:S01]  /*33ff0*/  IMAD.MOV.U32 R17, RZ, RZ, R6 ;  /* 0x000000ffff117224 */ /* 0x000fe200078e0006 */
[----:B------:R-:W2:Y:S01]  /*34000*/  LDL.LU R9, [R1+0x18d4] ;  /* 0x0018d40001097983 */ /* 0x000ea20000300800 */
[----:B------:R-:W2:Y:S03]  /*34010*/  LDL.LU R6, [R1+0x18cc] ;  /* 0x0018cc0001067983 */ /* 0x000ea60000300800 */
[----:B------:R0:W-:Y:S02]  /*34020*/  STL.64 [R1+0x688], R16 ;  /* 0x0006881001007387 */ /* 0x0001e40000100a00 */
[----:B0-----:R-:W-:-:S02]  /*34030*/  IMAD.MOV.U32 R16, RZ, RZ, R10 ;  /* 0x000000ffff107224 */ /* 0x001fc400078e000a */
[----:B------:R-:W-:-:S05]  /*34040*/  IMAD.MOV.U32 R17, RZ, RZ, R7 ;  /* 0x000000ffff117224 */ /* 0x000fca00078e0007 */
[----:B------:R0:W-:Y:S02]  /*34050*/  STL.64 [R1+0x680], R16 ;  /* 0x0006801001007387 */ /* 0x0001e40000100a00 */
[----:B0-----:R-:W-:Y:S02]  /*34060*/  IMAD.MOV.U32 R16, RZ, RZ, R12 ;  /* 0x000000ffff107224 */ /* 0x001fe400078e000c */
[----:B------:R-:W-:-:S05]  /*34070*/  IMAD.MOV.U32 R17, RZ, RZ, R5 ;  /* 0x000000ffff117224 */ /* 0x000fca00078e0005 */
[----:B------:R0:W-:Y:S04]  /*34080*/  STL.64 [R1+0x678], R16 ;  /* 0x0006781001007387 */ /* 0x0001e80000100a00 */
[----:B0-----:R-:W2:Y:S01]  /*34090*/  LDL.LU.64 R16, [R1+0x1eb0] ;  /* 0x001eb00001107983 */ /* 0x001ea20000300a00 */
[----:B------:R-:W-:Y:S02]  /*340a0*/  IMAD.MOV.U32 R3, RZ, RZ, c[0x0][0x188] ;  /* 0x00006200ff037624 */ /* 0x000fe400078e00ff */
[----:B------:R-:W-:Y:S02]  /*340b0*/  IMAD.MOV.U32 R10, RZ, RZ, R11 ;  /* 0x000000ffff0a7224 */ /* 0x000fe400078e000b */
[----:B------:R-:W-:Y:S02]  /*340c0*/  IMAD.MOV.U32 R11, RZ, RZ, R14 ;  /* 0x000000ffff0b7224 */ /* 0x000fe400078e000e */
[----:B------:R-:W-:-:S04]  /*340d0*/  IMAD.SHL.U32 R3, R3, 0x40, RZ ;  /* 0x0000004003037824 */ /* 0x000fc800078e00ff */
[----:B------:R-:W-:Y:S01]  /*340e0*/  IMAD.SHL.U32 R3, R3, 0x2, RZ ;  /* 0x0000000203037824 */ /* 0x000fe200078e00ff */
[----:B------:R0:W-:Y:S04]  /*340f0*/  STL.64 [R1+0x670], R10 ;  /* 0x0006700a01007387 */ /* 0x0001e80000100a00 */
[-C--:B---3--:R-:W-:Y:S02]  /*34100*/  IADD3 R4, P2, R4, R3.reuse, RZ ;  /* 0x0000000304047210 */ /* 0x088fe40007f5e0ff */
[-C--:B------:R-:W-:Y:S02]  /*34110*/  IADD3 R19, P4, R19, R3.reuse, RZ ;  /* 0x0000000313137210 */ /* 0x080fe40007f9e0ff */
[----:B------:R-:W-:Y:S01]  /*34120*/  IADD3 R18, P5, R18, R3, RZ ;  /* 0x0000000312127210 */ /* 0x000fe20007fbe0ff */
[----:B0-----:R-:W-:-:S02]  /*34130*/  IMAD.MOV.U32 R10, RZ, RZ, R13 ;  /* 0x000000ffff0a7224 */ /* 0x001fc400078e000d */
[--C-:B------:R-:W-:Y:S01]  /*34140*/  IMAD.X R25, R25, 0x1, R0.reuse, P2 ;  /* 0x0000000119197824 */ /* 0x100fe200010e0600 */
[-C--:B------:R-:W-:Y:S01]  /*34150*/  IADD3 R24, P2, R24, R3.reuse, RZ ;  /* 0x0000000318187210 */ /* 0x080fe20007f5e0ff */
[--C-:B----4-:R-:W-:Y:S01]  /*34160*/  IMAD.X R26, R26, 0x1, R0.reuse, P4 ;  /* 0x000000011a1a7824 */ /* 0x110fe200020e0600 */
[-C--:B------:R-:W-:Y:S01]  /*34170*/  IADD3 R27, P4, R27, R3.reuse, RZ ;  /* 0x000000031b1b7210 */ /* 0x080fe20007f9e0ff */
[----:B------:R-:W-:Y:S01]  /*34180*/  IMAD.X R29, R29, 0x1, R0, P5 ;  /* 0x000000011d1d7824 */ /* 0x000fe200028e0600 */
[-C--:B------:R-:W-:Y:S02]  /*34190*/  IADD3 R28, P5, R28, R3.reuse, RZ ;  /* 0x000000031c1c7210 */ /* 0x080fe40007fbe0ff */
[-C--:B--2---:R-:W-:Y:S02]  /*341a0*/  IADD3 R8, P3, R8, R3.reuse, RZ ;  /* 0x0000000308087210 */ /* 0x084fe40007f7e0ff */
[-C--:B------:R-:W-:Y:S02]  /*341b0*/  IADD3 R9, P6, R9, R3.reuse, RZ ;  /* 0x0000000309097210 */ /* 0x080fe40007fde0ff */
[----:B------:R-:W-:-:S03]  /*341c0*/  IADD3 R6, P1, R6, R3, RZ ;  /* 0x0000000306067210 */ /* 0x000fc60007f3e0ff */
[--C-:B------:R-:W-:Y:S01]  /*341d0*/  IMAD.X R20, R20, 0x1, R0.reuse, P6 ;  /* 0x0000000114147824 */ /* 0x100fe200030e0600 */
[-C--:B------:R-:W-:Y:S01]  /*341e0*/  IADD3 R21, P6, R21, R3.reuse, RZ ;  /* 0x0000000315157210 */ /* 0x080fe20007fde0ff */
[----:B------:R-:W-:Y:S01]  /*341f0*/  IMAD.X R22, R22, 0x1, R0, P1 ;  /* 0x0000000116167824 */ /* 0x000fe200008e0600 */
[----:B------:R-:W-:-:S03]  /*34200*/  IADD3 R23, P1, R23, R3, RZ ;  /* 0x0000000317177210 */ /* 0x000fc60007f3e0ff */
[----:B------:R-:W-:Y:S02]  /*34210*/  IMAD.X R2, R2, 0x1, R0, P6 ;  /* 0x0000000102027824 */ /* 0x000fe400030e0600 */
[----:B------:R-:W-:-:S05]  /*34220*/  IMAD.MOV.U32 R11, RZ, RZ, R17 ;  /* 0x000000ffff0b7224 */ /* 0x000fca00078e0011 */
[----:B------:R-:W-:Y:S01]  /*34230*/  STL.64 [R1+0x668], R10 ;  /* 0x0006680a01007387 */ /* 0x000fe20000100a00 */
[----:B------:R-:W-:Y:S02]  /*34240*/  STL [R1+0x18d4], R9 ;  /* 0x0018d40901007387 */ /* 0x000fe40000100800 */
[----:B------:R-:W-:Y:S02]  /*34250*/  STL [R1+0x18cc], R6 ;  /* 0x0018cc0601007387 */ /* 0x000fe40000100800 */
[----:B------:R-:W-:Y:S01]  /*34260*/  STL [R1+0x18c4], R4 ;  /* 0x0018c40401007387 */ /* 0x000fe20000100800 */
[----:B------:R-:W-:Y:S01]  /*34270*/  STL [R1+0x18bc], R8 ;  /* 0x0018bc0801007387 */ /* 0x000fe20000100800 */
[----:B------:R-:W-:Y:S02]  /*34280*/  STL [R1+0x18b4], R19 ;  /* 0x0018b41301007387 */ /* 0x000fe40000100800 */
[----:B------:R-:W-:Y:S02]  /*34290*/  STL [R1+0x18ac], R18 ;  /* 0x0018ac1201007387 */ /* 0x000fe40000100800 */
[----:B------:R-:W-:Y:S01]  /*342a0*/  STL [R1+0x18d0], R20 ;  /* 0x0018d01401007387 */ /* 0x000fe20000100800 */
[----:B------:R-:W-:Y:S01]  /*342b0*/  STL [R1+0x18a4], R21 ;  /* 0x0018a41501007387 */ /* 0x000fe20000100800 */
[----:B------:R-:W-:-:S02]  /*342c0*/  IMAD.X R16, R16, 0x1, R0, P3 ;  /* 0x0000000110107824 */ /* 0x000fc400018e0600 */
[----:B------:R-:W-:Y:S01]  /*342d0*/  STL [R1+0x18c8], R22 ;  /* 0x0018c81601007387 */ /* 0x000fe20000100800 */
[-C--:B------:R-:W-:Y:S01]  /*342e0*/  IADD3 R15, P3, R15, R3.reuse, RZ ;  /* 0x000000030f0f7210 */ /* 0x080fe20007f7e0ff */
[----:B------:R-:W-:Y:S01]  /*342f0*/  STL [R1+0x189c], R23 ;  /* 0x00189c1701007387 */ /* 0x000fe20000100800 */
[----:B------:R-:W-:Y:S02]  /*34300*/  STL [R1+0x18c0], R25 ;  /* 0x0018c01901007387 */ /* 0x000fe40000100800 */
[----:B------:R-:W-:Y:S02]  /*34310*/  STL [R1+0x1894], R24 ;  /* 0x0018941801007387 */ /* 0x000fe40000100800 */
[----:B------:R-:W-:Y:S01]  /*34320*/  STL [R1+0x18b8], R16 ;  /* 0x0018b81001007387 */ /* 0x000fe20000100800 */
[----:B------:R-:W-:Y:S01]  /*34330*/  STL [R1+0x188c], R15 ;  /* 0x00188c0f01007387 */ /* 0x000fe20000100800 */
[----:B------:R-:W-:Y:S02]  /*34340*/  STL [R1+0x18b0], R26 ;  /* 0x0018b01a01007387 */ /* 0x000fe40000100800 */
[----:B------:R-:W-:Y:S02]  /*34350*/  STL [R1+0x1884], R27 ;  /* 0x0018841b01007387 */ /* 0x000fe40000100800 */
[----:B------:R0:W-:Y:S01]  /*34360*/  STL [R1+0x1eac], R0 ;  /* 0x001eac0001007387 */ /* 0x0001e20000100800 */
[----:B------:R-:W-:Y:S04]  /*34370*/  STL [R1+0x18a8], R29 ;  /* 0x0018a81d01007387 */ /* 0x000fe80000100800 */
[----:B0-----:R-:W2:Y:S01]  /*34380*/  LDL.LU R0, [R1+0x1874] ;  /* 0x0018740001007983 */ /* 0x001ea20000300800 */
[----:B------:R-:W-:Y:S02]  /*34390*/  STL [R1+0x187c], R28 ;  /* 0x00187c1c01007387 */ /* 0x000fe40000100800 */
[----:B------:R-:W3:Y:S02]  /*343a0*/  LDL.LU R13, [R1+0x1864] ;  /* 0x00186400010d7983 */ /* 0x000ee40000300800 */
[----:B------:R-:W-:Y:S01]  /*343b0*/  STL [R1+0x18a0], R2 ;  /* 0x0018a00201007387 */ /* 0x000fe20000100800 */
[----:B---3--:R0:W-:Y:S04]  /*343c0*/  STL [R1+0x1ea8], R13 ;  /* 0x001ea80d01007387 */ /* 0x0081e80000100800 */
[----:B0-----:R-:W3:Y:S01]  /*343d0*/  LDL.LU R13, [R1+0x186c] ;  /* 0x00186c00010d7983 */ /* 0x001ee20000300800 */
        /* <DEDUP_REMOVED lines=22> */
[----:B--2---:R-:W-:Y:S01]  /*34540*/  IADD3 R0, P6, R0, R3, RZ ;  /* 0x0000000300007210 */ /* 0x004fe20007fde0ff */
[----:B------:R-:W2:Y:S01]  /*34550*/  LDL.LU R27, [R1+0x1830] ;  /* 0x00183000011b7983 */ /* 0x000ea20000300800 */
[----:B------:R-:W2:Y:S02]  /*34560*/  LDL.LU R29, [R1+0x1804] ;  /* 0x00180400011d7983 */ /* 0x000ea40000300800 */
[----:B------:R-:W2:Y:S02]  /*34570*/  LDL.LU R28, [R1+0x1828] ;  /* 0x00182800011c7983 */ /* 0x000ea40000300800 */
[----:B------:R-:W2:Y:S01]  /*34580*/  LDL.LU R2, [R1+0x17fc] ;  /* 0x0017fc0001027983 */ /* 0x000ea20000300800 */
[----:B------:R0:W-:Y:S04]  /*34590*/  STL [R1+0x1874], R0 ;  /* 0x0018740001007387 */ /* 0x0001e80000100800 */
[----:B0-----:R-:W2:Y:S01]  /*345a0*/  LDL.LU R0, [R1+0x1eac] ;  /* 0x001eac0001007983 */ /* 0x001ea20000300800 */
[----:B------:R-:W2:Y:S02]  /*345b0*/  LDL.LU R3, [R1+0x1898] ;  /* 0x0018980001037983 */ /* 0x000ea40000300800 */
[----:B--2---:R-:W-:-:S05]  /*345c0*/  IMAD.X R3, R3, 0x1, R0, P1 ;  /* 0x0000000103037824 */ /* 0x004fca00008e0600 */
[----:B------:R0:W-:Y:S02]  /*345d0*/  STL [R1+0x1898], R3 ;  /* 0x0018980301007387 */ /* 0x0001e40000100800 */
[----:B0-----:R-:W-:-:S04]  /*345e0*/  IMAD.MOV.U32 R3, RZ, RZ, c[0x0][0x188] ;  /* 0x00006200ff037624 */ /* 0x001fc800078e00ff */
[----:B------:R-:W-:-:S04]  /*345f0*/  IMAD.SHL.U32 R3, R3, 0x40, RZ ;  /* 0x0000004003037824 */ /* 0x000fc800078e00ff */
[----:B------:R-:W-:-:S05]  /*34600*/  IMAD.SHL.U32 R3, R3, 0x2, RZ ;  /* 0x0000000203037824 */ /* 0x000fca00078e00ff */
[----:B---3--:R-:W-:-:S05]  /*34610*/  IADD3 R13, P1, R13, R3, RZ ;  /* 0x000000030d0d7210 */ /* 0x008fca0007f3e0ff */
[----:B------:R0:W-:Y:S04]  /*34620*/  STL [R1+0x186c], R13 ;  /* 0x00186c0d01007387 */ /* 0x0001e80000100800 */
[----:B0-----:R-:W2:Y:S01]  /*34630*/  LDL.LU R13, [R1+0x1ea8] ;  /* 0x001ea800010d7983 */ /* 0x001ea20000300800 */
[----:B------:R-:W3:Y:S02]  /*34640*/  LDL.LU R3, [R1+0x1890] ;  /* 0x0018900001037983 */ /* 0x000ee40000300800 */
[--C-:B----4-:R-:W-:Y:S02]  /*34650*/  IMAD.X R17, R17, 0x1, R0.reuse, P3 ;  /* 0x0000000111117824 */ /* 0x110fe400018e0600 */
[--C-:B------:R-:W-:Y:S02]  /*34660*/  IMAD.X R14, R14, 0x1, R0.reuse, P4 ;  /* 0x000000010e0e7824 */ /* 0x100fe400020e0600 */
[----:B------:R-:W-:-:S02]  /*34670*/  IMAD.X R5, R5, 0x1, R0, P5 ;  /* 0x0000000105057824 */ /* 0x000fc400028e0600 */
[--C-:B------:R-:W-:Y:S02]  /*34680*/  IMAD.X R7, R7, 0x1, R0.reuse, P6 ;  /* 0x0000000107077824 */ /* 0x100fe400030e0600 */
[--C-:B------:R-:W-:Y:S02]  /*34690*/  IMAD.X R6, R6, 0x1, R0.reuse, P1 ;  /* 0x0000000106067824 */ /* 0x100fe400008e0600 */
[----:B---3--:R-:W-:-:S05]  /*346a0*/  IMAD.X R3, R3, 0x1, R0, P2 ;  /* 0x0000000103037824 */ /* 0x008fca00010e0600 */
[----:B------:R0:W-:Y:S02]  /*346b0*/  STL [R1+0x1890], R3 ;  /* 0x0018900301007387 */ /* 0x0001e40000100800 */
[----:B0-----:R-:W-:-:S04]  /*346c0*/  IMAD.MOV.U32 R3, RZ, RZ, c[0x0][0x188] ;  /* 0x00006200ff037624 */ /* 0x001fc800078e00ff */
[----:B------:R-:W-:-:S04]  /*346d0*/  IMAD.SHL.U32 R3, R3, 0x40, RZ ;  /* 0x0000004003037824 */ /* 0x000fc800078e00ff */
[----:B------:R-:W-:-:S05]  /*346e0*/  IMAD.SHL.U32 R3, R3, 0x2, RZ ;  /* 0x0000000203037824 */ /* 0x000fca00078e00ff */
[-C--:B--2---:R-:W-:Y:S02]  /*346f0*/  IADD3 R13, P2, R13, R3.reuse, RZ ;  /* 0x000000030d0d7210 */ /* 0x084fe40007f5e0ff */
[-C--:B------:R-:W-:Y:S02]  /*34700*/  IADD3 R11, P3, R11, R3.reuse, RZ ;  /* 0x000000030b0b7210 */ /* 0x080fe40007f7e0ff */
[-C--:B------:R-:W-:Y:S02]  /*34710*/  IADD3 R12, P4, R12, R3.reuse, RZ ;  /* 0x000000030c0c7210 */ /* 0x080fe40007f9e0ff */
[-C--:B------:R-:W-:Y:S01]  /*34720*/  IADD3 R10, P5, R10, R3.reuse, RZ ;  /* 0x000000030a0a7210 */ /* 0x080fe20007fbe0ff */
[----:B------:R0:W-:Y:S01]  /*34730*/  STL [R1+0x1864], R13 ;  /* 0x0018640d01007387 */ /* 0x0001e20000100800 */
[----:B------:R-:W-:Y:S02]  /*34740*/  STL [R1+0x1888], R17 ;  /* 0x0018881101007387 */ /* 0x000fe40000100800 */
[----:B------:R-:W-:Y:S02]  /*34750*/  STL [R1+0x185c], R11 ;  /* 0x00185c0b01007387 */ /* 0x000fe40000100800 */
[----:B------:R-:W-:Y:S01]  /*34760*/  STL [R1+0x1880], R14 ;  /* 0x0018800e01007387 */ /* 0x000fe20000100800 */
[-C--:B------:R-:W-:Y:S01]  /*34770*/  IADD3 R9, P6, R9, R3.reuse, RZ ;  /* 0x0000000309097210 */ /* 0x080fe20007fde0ff */
[----:B------:R-:W-:Y:S01]  /*34780*/  STL [R1+0x1854], R12 ;  /* 0x0018540c01007387 */ /* 0x000fe20000100800 */
[----:B------:R-:W-:Y:S01]  /*34790*/  STL [R1+0x1878], R5 ;  /* 0x0018780501007387 */ /* 0x000fe20000100800 */
[-C--:B------:R-:W-:Y:S01]  /*347a0*/  IADD3 R4, P1, R4, R3.reuse, RZ ;  /* 0x0000000304047210 */ /* 0x080fe20007f3e0ff */
[----:B------:R-:W-:Y:S02]  /*347b0*/  STL [R1+0x184c], R10 ;  /* 0x00184c0a01007387 */ /* 0x000fe40000100800 */
[--C-:B------:R-:W-:Y:S01]  /*347c0*/  IMAD.X R8, R8, 0x1, R0.reuse, P2 ;  /* 0x0000000108087824 */ /* 0x100fe200010e0600 */
        /* <DEDUP_REMOVED lines=25> */
[----:B------:R-:W-:Y:S01]  /*34960*/  STL [R1+0x1814], R16 ;  /* 0x0018141001007387 */ /* 0x000fe20000100800 */
[-C--:B------:R-:W-:Y:S01]  /*34970*/  IADD3 R29, P2, R29, R3.reuse, RZ ;  /* 0x000000031d1d7210 */ /* 0x080fe20007f5e0ff */
[----:B------:R-:W-:Y:S02]  /*34980*/  STL [R1+0x1838], R15 ;  /* 0x0018380f01007387 */ /* 0x000fe40000100800 */
[--C-:B------:R-:W-:Y:S01]  /*34990*/  IMAD.X R28, R28, 0x1, R0.reuse, P3 ;  /* 0x000000011c1c7824 */ /* 0x100fe200018e0600 */
[----:B------:R-:W-:Y:S01]  /*349a0*/  STL [R1+0x180c], R26 ;  /* 0x00180c1a01007387 */ /* 0x000fe20000100800 */
[----:B------:R-:W-:Y:S01]  /*349b0*/  IADD3 R2, P3, R2, R3, RZ ;  /* 0x0000000302027210 */ /* 0x000fe20007f7e0ff */
[----:B------:R-:W-:Y:S02]  /*349c0*/  STL [R1+0x1830], R27 ;  /* 0x0018301b01007387 */ /* 0x000fe40000100800 */
[----:B------:R-:W2:Y:S01]  /*349d0*/  LDL.LU R3, [R1+0x1820] ;  /* 0x0018200001037983 */ /* 0x000ea20000300800 */
[----:B------:R-:W-:Y:S01]  /*349e0*/  STL [R1+0x1804], R29 ;  /* 0x0018041d01007387 */ /* 0x000fe20000100800 */
[----:B0-----:R-:W3:Y:S02]  /*349f0*/  LDL.LU R13, [R1+0x1810] ;  /* 0x00181000010d7983 */ /* 0x001ee40000300800 */
[----:B------:R-:W-:Y:S01]  /*34a00*/  STL [R1+0x1828], R28 ;  /* 0x0018281c01007387 */ /* 0x000fe20000100800 */
[----:B---3--:R0:W-:Y:S01]  /*34a10*/  STL [R1+0x1ea0], R13 ;  /* 0x001ea00d01007387 */ /* 0x0081e20000100800 */
[----:B------:R-:W-:Y:S03]  /*34a20*/  STL [R1+0x17fc], R2 ;  /* 0x0017fc0201007387 */ /* 0x000fe60000100800 */
[----:B0-----:R-:W3:Y:S01]  /*34a30*/  LDL.LU R13, [R1+0x17ec] ;  /* 0x0017ec00010d7983 */ /* 0x001ee20000300800 */
[----:B--2---:R-:W-:-:S03]  /*34a40*/  IMAD.X R3, R3, 0x1, R0, P4 ;  /* 0x0000000103037824 */ /* 0x004fc600020e0600 */
[----:B---3--:R0:W-:Y:S04]  /*34a50*/  STL [R1+0x1ea4], R13 ;  /* 0x001ea40d01007387 */ /* 0x0081e80000100800 */
        /* <DEDUP_REMOVED lines=27> */
[----:B------:R0:W-:Y:S02]  /*34c10*/  STL [R1+0x1820], R3 ;  /* 0x0018200301007387 */ /* 0x0001e40000100800 */
[----:B0-----:R-:W-:-:S04]  /*34c20*/  IMAD.MOV.U32 R3, RZ, RZ, c[0x0][0x188] ;  /* 0x00006200ff037624 */ /* 0x001fc800078e00ff */
[----:B------:R-:W-:-:S04]  /*34c30*/  IMAD.SHL.U32 R3, R3, 0x40, RZ ;  /* 0x0000004003037824 */ /* 0x000fc800078e00ff */
[----:B------:R-:W-:-:S05]  /*34c40*/  IMAD.SHL.U32 R3, R3, 0x2, RZ ;  /* 0x0000000203037824 */ /* 0x000fca00078e00ff */
[----:B--2---:R-:W-:-:S05]  /*34c50*/  IADD3 R13, P4, R13, R3, RZ ;  /* 0x000000030d0d7210 */ /* 0x004fca0007f9e0ff */
        /* <DEDUP_REMOVED lines=8> */
[----:B------:R-:W-:-:S05]  /*34ce0*/  IADD3 R13, P5, R13, R3, RZ ;  /* 0x000000030d0d7210 */ /* 0x000fca0007fbe0ff */
[----:B------:R0:W-:Y:S04]  /*34cf0*/  STL [R1+0x17ec], R13 ;  /* 0x0017ec0d01007387 */ /* 0x0001e80000100800 */
[----:B0-----:R-:W2:Y:S01]  /*34d00*/  LDL.LU R13, [R1+0x1ea0] ;  /* 0x001ea000010d7983 */ /* 0x001ea20000300800 */
[--C-:B----4-:R-:W-:Y:S01]  /*34d10*/  IMAD.X R11, R11, 0x1, R0.reuse, P1 ;  /* 0x000000010b0b7824 */ /* 0x110fe200008e0600 */
[-C--:B---3--:R-:W-:Y:S01]  /*34d20*/  IADD3 R14, P1, R14, R3.reuse, RZ ;  /* 0x000000030e0e7210 */ /* 0x088fe20007f3e0ff */
[--C-:B------:R-:W-:Y:S01]  /*34d30*/  IMAD.X R12, R12, 0x1, R0.reuse, P2 ;  /* 0x000000010c0c7824 */ /* 0x100fe200010e0600 */
[-C--:B------:R-:W-:Y:S01]  /*34d40*/  IADD3 R5, P2, R5, R3.reuse, RZ ;  /* 0x0000000305057210 */ /* 0x080fe20007f5e0ff */
        /* <DEDUP_REMOVED lines=15> */
[----:B------:R-:W-:Y:S01]  /*34e40*/  IADD3 R27, P5, R27, R3, RZ ;  /* 0x000000031b1b7210 */ /* 0x000fe20007fbe0ff */
[----:B------:R-:W-:-:S02]  /*34e50*/  IMAD.X R2, R2, 0x1, R0, P1 ;  /* 0x0000000102027824 */ /* 0x000fc400008e0600 */
[----:B--2---:R-:W-:Y:S01]  /*34e60*/  IMAD.X R13, R13, 0x1, R0, P6 ;  /* 0x000000010d0d7824 */ /* 0x004fe200030e0600 */
[----:B------:R-:W-:-:S04]  /*34e70*/  IADD3 R17, P6, R17, R3, RZ ;  /* 0x0000000311117210 */ /* 0x000fc80007fde0ff */
[----:B------:R-:W-:Y:S01]  /*34e80*/  STL [R1+0x1810], R13 ;  /* 0x0018100d01007387 */ /* 0x000fe20000100800 */
[----:B------:R-:W-:Y:S02]  /*34e90*/  STL [R1+0x17e4], R17 ;  /* 0x0017e41101007387 */ /* 0x000fe40000100800 */
[----:B------:R-:W-:Y:S02]  /*34ea0*/  STL [R1+0x1808], R11 ;  /* 0x0018080b01007387 */ /* 0x000fe40000100800 */
[----:B------:R-:W-:Y:S01]  /*34eb0*/  STL [R1+0x17dc], R14 ;  /* 0x0017dc0e01007387 */ /* 0x000fe20000100800 */
[----:B------:R-:W-:Y:S01]  /*34ec0*/  STL [R1+0x1800], R12 ;  /* 0x0018000c01007387 */ /* 0x000fe20000100800 */
[----:B------:R-:W-:Y:S02]  /*34ed0*/  STL [R1+0x17d4], R5 ;  /* 0x0017d40501007387 */ /* 0x000fe40000100800 */
[----:B------:R-:W-:Y:S02]  /*34ee0*/  STL [R1+0x17f8], R10 ;  /* 0x0017f80a01007387 */ /* 0x000fe40000100800 */
[----:B------:R-:W-:Y:S02]  /*34ef0*/  STL [R1+0x17cc], R7 ;  /* 0x0017cc0701007387 */ /* 0x000fe40000100800 */
[--C-:B------:R-:W-:Y:S01]  /*34f00*/  IMAD.X R19, R19, 0x1, R0.reuse, P6 ;  /* 0x0000000113137824 */ /* 0x100fe200030e0600 */
[----:B------:R-:W-:Y:S01]  /*34f10*/  STL [R1+0x17f0], R9 ;  /* 0x0017f00901007387 */ /* 0x000fe20000100800 */
[----:B------:R-:W-:Y:S01]  /*34f20*/  IADD3 R18, P6, R18, R3, RZ ;  /* 0x0000000312127210 */ /* 0x000fe20007fde0ff */
[----:B------:R-:W-:Y:S02]  /*34f30*/  STL [R1+0x17c4], R6 ;  /* 0x0017c40601007387 */ /* 0x000fe40000100800 */
[----:B------:R-:W-:Y:S01]  /*34f40*/  STL [R1+0x17e8], R4 ;  /* 0x0017e80401007387 */ /* 0x000fe20000100800 */
[----:B------:R-:W-:Y:S01]  /*34f50*/  STL [R1+0x17bc], R8 ;  /* 0x0017bc0801007387 */ /* 0x000fe20000100800 */
        /* <DEDUP_REMOVED lines=9> */
[----:B------:R-:W-:-:S02]  /*34ff0*/  IMAD.X R29, R29, 0x1, R0, P6 ;  /* 0x000000011d1d7824 */ /* 0x000fc400030e0600 */
[----:B------:R-:W-:Y:S01]  /*35000*/  STL [R1+0x1794], R15 ;  /* 0x0017940f01007387 */ /* 0x000fe20000100800 */
[-C--:B------:R-:W-:Y:S01]  /*35010*/  IADD3 R28, P6, R28, R3.reuse, RZ ;  /* 0x000000031c1c7210 */ /* 0x080fe20007fde0ff */
[----:B------:R-:W-:Y:S01]  /*35020*/  STL [R1+0x17b8], R26 ;  /* 0x0017b81a01007387 */ /* 0x000fe20000100800 */
[----:B------:R-:W-:Y:S02]  /*35030*/  STL [R1+0x178c], R27 ;  /* 0x00178c1b01007387 */ /* 0x000fe40000100800 */
[----:B------:R0:W-:Y:S02]  /*35040*/  STL [R1+0x1e9c], R0 ;  /* 0x001e9c0001007387 */ /* 0x0001e40000100800 */
[----:B------:R-:W-:Y:S01]  /*35050*/  STL [R1+0x17b0], R29 ;  /* 0x0017b01d01007387 */ /* 0x000fe20000100800 */
        /* <DEDUP_REMOVED lines=3051> */
[--C-:B------:R-:W-:Y:S01]  /*40f10*/  IMAD.X R25, R25, 0x1, R0.reuse, P6 ;  /* 0x0000000119197824 */ /* 0x100fe200030e0600 */
[----:B------:R-:W-:Y:S01]  /*40f20*/  IADD3 R24, P6, R24, UR8, RZ ;  /* 0x0000000818187c10 */ /* 0x000fe2000ffde0ff */
[--C-:B------:R-:W-:Y:S01]  /*40f30*/  IMAD.X R16, R16, 0x1, R0.reuse, P1 ;  /* 0x0000000110107824 */ /* 0x100fe200008e0600 */
[----:B------:R-:W-:Y:S01]  /*40f40*/  IADD3 R15, P1, R15, UR8, RZ ;  /* 0x000000080f0f7c10 */ /* 0x000fe2000ff3e0ff */
[--C-:B------:R-:W-:Y:S01]  /*40f50*/  IMAD.X R26, R26, 0x1, R0.reuse, P2 ;  /* 0x000000011a1a7824 */ /* 0x100fe200010e0600 */
[----:B------:R-:W-:Y:S01]  /*40f60*/  IADD3 R27, P2, R27, UR8, RZ ;  /* 0x000000081b1b7c10 */ /* 0x000fe2000ff5e0ff */
        /* <DEDUP_REMOVED lines=28> */
[----:B------:R-:W-:Y:S01]  /*41130*/  IADD3 R28, P3, R28, UR8, RZ ;  /* 0x000000081c1c7c10 */ /* 0x000fe2000ff7e0ff */
        /* <DEDUP_REMOVED lines=33> */
[----:B--2---:R-:W-:Y:S01]  /*41350*/  IADD3 R0, P4, R0, UR8, RZ ;  /* 0x0000000800007c10 */ /* 0x004fe2000ff9e0ff */
[----:B------:R-:W2:Y:S01]  /*41360*/  LDL.LU R27, [R1+0x1c5c] ;  /* 0x001c5c00011b7983 */ /* 0x000ea20000300800 */
[----:B------:R-:W2:Y:S02]  /*41370*/  LDL.LU R29, [R1+0x1bf8] ;  /* 0x001bf800011d7983 */ /* 0x000ea40000300800 */
[----:B------:R-:W2:Y:S02]  /*41380*/  LDL.LU R28, [R1+0x1c64] ;  /* 0x001c6400011c7983 */ /* 0x000ea40000300800 */
[----:B------:R-:W2:Y:S01]  /*41390*/  LDL.LU R2, [R1+0x1c00] ;  /* 0x001c000001027983 */ /* 0x000ea20000300800 */
[----:B------:R0:W-:Y:S04]  /*413a0*/  STL [R1+0x1bf4], R0 ;  /* 0x001bf40001007387 */ /* 0x0001e80000100800 */
[----:B0-----:R-:W3:Y:S02]  /*413b0*/  LDL.LU R0, [R1+0x1dac] ;  /* 0x001dac0001007983 */ /* 0x001ee40000300800 */
[----:B---3--:R-:W-:-:S05]  /*413c0*/  IMAD.X R3, R3, 0x1, R0, P5 ;  /* 0x0000000103037824 */ /* 0x008fca00028e0600 */
[----:B------:R0:W-:Y:S04]  /*413d0*/  STL [R1+0xbf8], R3 ;  /* 0x000bf80301007387 */ /* 0x0001e80000100800 */
[----:B0-----:R-:W3:Y:S01]  /*413e0*/  LDL.LU R3, [R1+0x1da8] ;  /* 0x001da80001037983 */ /* 0x001ee20000300800 */
[----:B----4-:R-:W-:Y:S01]  /*413f0*/  IADD3.X R13, R13, UR5, RZ, P6, !PT ;  /* 0x000000050d0d7c10 */ /* 0x010fe2000b7fe4ff */
[----:B------:R-:W-:Y:S01]  /*41400*/  IADD3 R17, P6, R17, UR8, RZ ;  /* 0x0000000811117c10 */ /* 0x000fe2000ffde0ff */
[----:B------:R-:W-:Y:S01]  /*41410*/  IADD3.X R11, R11, UR5, RZ, P1, !PT ;  /* 0x000000050b0b7c10 */ /* 0x000fe20008ffe4ff */
[----:B------:R0:W-:Y:S01]  /*41420*/  STL [R1+0x1d9c], R0 ;  /* 0x001d9c0001007387 */ /* 0x0001e20000100800 */
[----:B------:R-:W-:Y:S02]  /*41430*/  IADD3 R14, P1, R14, UR8, RZ ;  /* 0x000000080e0e7c10 */ /* 0x000fe4000ff3e0ff */
[----:B------:R-:W-:Y:S01]  /*41440*/  IADD3.X R12, R12, UR5, RZ, P2, !PT ;  /* 0x000000050c0c7c10 */ /* 0x000fe200097fe4ff */
[----:B------:R-:W-:Y:S01]  /*41450*/  IADD3 R5, P2, R5, UR8, RZ ;  /* 0x0000000805057c10 */ /* 0x000fe2000ff5e0ff */
        /* <DEDUP_REMOVED lines=14> */
[----:B---3--:R-:W-:-:S05]  /*41540*/  IADD3 R3, P5, R3, UR8, RZ ;  /* 0x0000000803037c10 */ /* 0x008fca000ffbe0ff */
[----:B------:R-:W-:Y:S01]  /*41550*/  STL [R1+0x1bfc], R3 ;  /* 0x001bfc0301007387 */ /* 0x000fe20000100800 */
[----:B------:R-:W-:Y:S02]  /*41560*/  STL [R1+0xbf4], R13 ;  /* 0x000bf40d01007387 */ /* 0x000fe40000100800 */
[----:B------:R-:W-:Y:S02]  /*41570*/  STL [R1+0x1c04], R17 ;  /* 0x001c041101007387 */ /* 0x000fe40000100800 */
[----:B------:R-:W-:Y:S01]  /*41580*/  STL [R1+0x1bb8], R11 ;  /* 0x001bb80b01007387 */ /* 0x000fe20000100800 */
[----:B------:R-:W-:Y:S01]  /*41590*/  STL [R1+0x1c0c], R14 ;  /* 0x001c0c0e01007387 */ /* 0x000fe20000100800 */
[----:B------:R-:W-:Y:S02]  /*415a0*/  STL [R1+0x1bbc], R12 ;  /* 0x001bbc0c01007387 */ /* 0x000fe40000100800 */
[----:B------:R-:W-:Y:S01]  /*415b0*/  STL [R1+0x1c14], R5 ;  /* 0x001c140501007387 */ /* 0x000fe20000100800 */
[----:B------:R-:W-:Y:S01]  /*415c0*/  IADD3.X R4, R4, UR5, RZ, P5, !PT ;  /* 0x0000000504047c10 */ /* 0x000fe2000affe4ff */
[----:B------:R-:W-:Y:S01]  /*415d0*/  STL [R1+0x1bc0], R10 ;  /* 0x001bc00a01007387 */ /* 0x000fe20000100800 */
[----:B------:R-:W-:Y:S01]  /*415e0*/  IADD3 R8, P5, R8, UR8, RZ ;  /* 0x0000000808087c10 */ /* 0x000fe2000ffbe0ff */
        /* <DEDUP_REMOVED lines=11> */
[----:B------:R-:W-:Y:S01]  /*416a0*/  IADD3.X R26, R26, UR5, RZ, P5, !PT ;  /* 0x000000051a1a7c10 */ /* 0x000fe2000affe4ff */
[----:B------:R-:W-:Y:S01]  /*416b0*/  STL [R1+0x1be0], R25 ;  /* 0x001be01901007387 */ /* 0x000fe20000100800 */
[----:B--2---:R-:W-:Y:S01]  /*416c0*/  IADD3 R27, P5, R27, UR8, RZ ;  /* 0x000000081b1b7c10 */ /* 0x004fe2000ffbe0ff */
[----:B------:R-:W-:Y:S01]  /*416d0*/  STL [R1+0x1c4c], R24 ;  /* 0x001c4c1801007387 */ /* 0x000fe20000100800 */
[----:B------:R-:W-:Y:S02]  /*416e0*/  STL [R1+0x1be8], R16 ;  /* 0x001be81001007387 */ /* 0x000fe40000100800 */
[----:B------:R-:W-:Y:S02]  /*416f0*/  STL [R1+0x1c54], R15 ;  /* 0x001c540f01007387 */ /* 0x000fe40000100800 */
[----:B------:R-:W-:Y:S01]  /*41700*/  STL [R1+0x1bf0], R26 ;  /* 0x001bf01a01007387 */ /* 0x000fe20000100800 */
[----:B------:R-:W-:Y:S01]  /*41710*/  STL [R1+0x1c5c], R27 ;  /* 0x001c5c1b01007387 */ /* 0x000fe20000100800 */
[----:B0-----:R-:W2:Y:S01]  /*41720*/  LDL.LU R0, [R1+0x1c74] ;  /* 0x001c740001007983 */ /* 0x001ea20000300800 */
[----:B------:R-:W-:Y:S01]  /*41730*/  IADD3.X R29, R29, UR5, RZ, P6, !PT ;  /* 0x000000051d1d7c10 */ /* 0x000fe2000b7fe4ff */
[----:B------:R-:W-:-:S04]  /*41740*/  IADD3 R28, P6, R28, UR8, RZ ;  /* 0x000000081c1c7c10 */ /* 0x000fc8000ffde0ff */
[----:B------:R-:W-:Y:S04]  /*41750*/  STL [R1+0x1bf8], R29 ;  /* 0x001bf81d01007387 */ /* 0x000fe80000100800 */
[----:B--2---:R0:W-:Y:S01]  /*41760*/  STL [R1+0x1da0], R0 ;  /* 0x001da00001007387 */ /* 0x0041e20000100800 */
[----:B------:R-:W-:Y:S03]  /*41770*/  STL [R1+0x1c64], R28 ;  /* 0x001c641c01007387 */ /* 0x000fe60000100800 */
[----:B0-----:R-:W2:Y:S01]  /*41780*/  LDL.LU R0, [R1+0x1c08] ;  /* 0x001c080001007983 */ /* 0x001ea20000300800 */
[----:B------:R-:W-:-:S05]  /*41790*/  IADD3.X R2, R2, UR5, RZ, P1, !PT ;  /* 0x0000000502027c10 */ /* 0x000fca0008ffe4ff */
[----:B------:R-:W-:Y:S04]  /*417a0*/  STL [R1+0x1c00], R2 ;  /* 0x001c000201007387 */ /* 0x000fe80000100800 */
        /* <DEDUP_REMOVED lines=30> */
[----:B--2---:R-:W-:-:S05]  /*41990*/  IADD3 R0, P1, R0, UR8, RZ ;  /* 0x0000000800007c10 */ /* 0x004fca000ff3e0ff */
[----:B------:R0:W-:Y:S04]  /*419a0*/  STL [R1+0x1c6c], R0 ;  /* 0x001c6c0001007387 */ /* 0x0001e80000100800 */
[----:B0-----:R-:W2:Y:S02]  /*419b0*/  LDL.LU R0, [R1+0x1da4] ;  /* 0x001da40001007983 */ /* 0x001ea40000300800 */
[----:B--2---:R-:W-:-:S05]  /*419c0*/  IADD3.X R0, R0, UR5, RZ, P2, !PT ;  /* 0x0000000500007c10 */ /* 0x004fca00097fe4ff */
[----:B------:R0:W-:Y:S04]  /*419d0*/  STL [R1+0x1c08], R0 ;  /* 0x001c080001007387 */ /* 0x0001e80000100800 */
[----:B0-----:R-:W2:Y:S01]  /*419e0*/  LDL.LU R0, [R1+0x1da0] ;  /* 0x001da00001007983 */ /* 0x001ea20000300800 */
[----:B---3--:R-:W-:Y:S01]  /*419f0*/  IADD3.X R18, R18, UR5, RZ, P3, !PT ;  /* 0x0000000512127c10 */ /* 0x008fe20009ffe4ff */
[----:B----4-:R-:W-:Y:S01]  /*41a00*/  IADD3 R19, P3, R19, UR8, RZ ;  /* 0x0000000813137c10 */ /* 0x010fe2000ff7e0ff */
[----:B------:R-:W-:Y:S01]  /*41a10*/  IADD3.X R25, R25, UR5, RZ, P4, !PT ;  /* 0x0000000519197c10 */ /* 0x000fe2000a7fe4ff */
[----:B------:R-:W-:Y:S01]  /*41a20*/  IADD3 R24, P4, R24, UR8, RZ ;  /* 0x0000000818187c10 */ /* 0x000fe2000ff9e0ff */
[----:B------:R-:W-:Y:S01]  /*41a30*/  IADD3.X R16, R16, UR5, RZ, P5, !PT ;  /* 0x0000000510107c10 */ /* 0x000fe2000affe4ff */
[----:B------:R-:W-:Y:S01]  /*41a40*/  IADD3 R15, P5, R15, UR8, RZ ;  /* 0x000000080f0f7c10 */ /* 0x000fe2000ffbe0ff */
[----:B------:R-:W-:-:S02]  /*41a50*/  IADD3.X R28, R28, UR5, RZ, P6, !PT ;  /* 0x000000051c1c7c10 */ /* 0x000fc4000b7fe4ff */
[----:B--2---:R-:W-:-:S05]  /*41a60*/  IADD3 R0, P2, R0, UR8, RZ ;  /* 0x0000000800007c10 */ /* 0x004fca000ff5e0ff */
[----:B------:R0:W-:Y:S04]  /*41a70*/  STL [R1+0x1c74], R0 ;  /* 0x001c740001007387 */ /* 0x0001e80000100800 */
[----:B0-----:R0:W5:Y:S01]  /*41a80*/  LDL.LU R0, [R1+0x1d9c] ;  /* 0x001d9c0001007983 */ /* 0x0011620000300800 */
[----:B------:R1:W-:Y:S03]  /*41a90*/  STL [R1+0x1c10], R18 ;  /* 0x001c101201007387 */ /* 0x0003e60000100800 */
[----:B-1----:R0:W5:Y:S01]  /*41aa0*/  LDL.LU R18, [R1+0x1d98] ;  /* 0x001d980001127983 */ /* 0x0021620000300800 */
[----:B------:R1:W-:Y:S03]  /*41ab0*/  STL [R1+0x1c7c], R19 ;  /* 0x001c7c1301007387 */ /* 0x0003e60000100800 */
[----:B-1----:R0:W5:Y:S01]  /*41ac0*/  LDL.LU R19, [R1+0x1d94] ;  /* 0x001d940001137983 */ /* 0x0021620000300800 */
[----:B------:R1:W-:Y:S03]  /*41ad0*/  STL [R1+0x1c18], R25 ;  /* 0x001c181901007387 */ /* 0x0003e60000100800 */
[----:B-1----:R-:W2:Y:S01]  /*41ae0*/  LDL.LU R25, [R1+0x1d90] ;  /* 0x001d900001197983 */ /* 0x002ea20000300800 */
[----:B------:R1:W-:Y:S03]  /*41af0*/  STL [R1+0x1c84], R24 ;  /* 0x001c841801007387 */ /* 0x0003e60000100800 */
[----:B-1----:R-:W3:Y:S01]  /*41b00*/  LDL.LU R24, [R1+0x1d8c] ;  /* 0x001d8c0001187983 */ /* 0x002ee20000300800 */
[----:B------:R1:W-:Y:S03]  /*41b10*/  STL [R1+0x1c20], R16 ;  /* 0x001c201001007387 */ /* 0x0003e60000100800 */
[----:B-1----:R-:W4:Y:S01]  /*41b20*/  LDL.LU R16, [R1+0x1d88] ;  /* 0x001d880001107983 */ /* 0x002f220000300800 */
[----:B------:R1:W-:Y:S03]  /*41b30*/  STL [R1+0x1c8c], R15 ;  /* 0x001c8c0f01007387 */ /* 0x0003e60000100800 */
[----:B-1----:R-:W4:Y:S01]  /*41b40*/  LDL.LU R15, [R1+0x1d84] ;  /* 0x001d8400010f7983 */ /* 0x002f220000300800 */
[----:B------:R-:W-:-:S02]  /*41b50*/  IADD3 R29, P6, R29, UR8, RZ ;  /* 0x000000081d1d7c10 */ /* 0x000fc4000ffde0ff */
        /* <DEDUP_REMOVED lines=8> */
[----:B-1----:R0:W5:Y:S01]  /*41be0*/  LDL.LU R28, [R1+0x1d80] ;  /* 0x001d8000011c7983 */ /* 0x0021620000300800 */
[----:B------:R1:W-:Y:S01]  /*41bf0*/  STL [R1+0x1c94], R29 ;  /* 0x001c941d01007387 */ /* 0x0003e20000100800 */
[----:B------:R-:W-:-:S02]  /*41c00*/  IADD3 R5, P4, R5, UR8, RZ ;  /* 0x0000000805057c10 */ /* 0x000fc4000ff9e0ff */
[----:B------:R-:W-:Y:S01]  /*41c10*/  IADD3.X R10, R10, UR5, RZ, P5, !PT ;  /* 0x000000050a0a7c10 */ /* 0x000fe2000affe4ff */
[----:B------:R-:W-:Y:S01]  /*41c20*/  IADD3 R7, P5, R7, UR8, RZ ;  /* 0x0000000807077c10 */ /* 0x000fe2000ffbe0ff */
[----:B------:R-:W-:Y:S01]  /*41c30*/  IADD3.X R9, R9, UR5, RZ, P6, !PT ;  /* 0x0000000509097c10 */ /* 0x000fe2000b7fe4ff */
[----:B-1----:R0:W5:Y:S01]  /*41c40*/  LDL.LU R29, [R1+0x1d7c] ;  /* 0x001d7c00011d7983 */ /* 0x0021620000300800 */
[----:B------:R-:W-:Y:S02]  /*41c50*/  STL [R1+0x1c30], R3 ;  /* 0x001c300301007387 */ /* 0x000fe40000100800 */
[----:B------:R1:W-:Y:S02]  /*41c60*/  STL [R1+0x1cb0], R2 ;  /* 0x001cb00201007387 */ /* 0x0003e40000100800 */
[----:B------:R-:W-:Y:S01]  /*41c70*/  STL [R1+0x1c38], R13 ;  /* 0x001c380d01007387 */ /* 0x000fe20000100800 */
[----:B------:R-:W-:Y:S01]  /*41c80*/  STL [R1+0x1cac], R17 ;  /* 0x001cac1101007387 */ /* 0x000fe20000100800 */
[----:B------:R-:W-:Y:S02]  /*41c90*/  STL [R1+0x1c40], R11 ;  /* 0x001c400b01007387 */ /* 0x000fe40000100800 */
[----:B------:R-:W-:Y:S02]  /*41ca0*/  STL [R1+0x1ca8], R14 ;  /* 0x001ca80e01007387 */ /* 0x000fe40000100800 */
[----:B------:R-:W-:Y:S01]  /*41cb0*/  STL [R1+0x1c48], R12 ;  /* 0x001c480c01007387 */ /* 0x000fe20000100800 */
[----:B------:R-:W-:Y:S01]  /*41cc0*/  IADD3 R6, P6, R6, UR8, RZ ;  /* 0x0000000806067c10 */ /* 0x000fe2000ffde0ff */
[----:B------:R2:W-:Y:S01]  /*41cd0*/  STL [R1+0x1ca4], R5 ;  /* 0x001ca40501007387 */ /* 0x0005e20000100800 */
[----:B------:R-:W-:Y:S01]  /*41ce0*/  IADD3.X R4, R4, UR5, RZ, P1, !PT ;  /* 0x0000000504047c10 */ /* 0x000fe20008ffe4ff */
[----:B------:R-:W-:Y:S01]  /*41cf0*/  STL [R1+0x1c50], R10 ;  /* 0x001c500a01007387 */ /* 0x000fe20000100800 */
[----:B------:R-:W-:Y:S01]  /*41d00*/  IADD3 R8, P1, R8, UR8, RZ ;  /* 0x0000000808087c10 */ /* 0x000fe2000ff3e0ff */
[----:B------:R3:W-:Y:S01]  /*41d10*/  STL [R1+0x1ca0], R7 ;  /* 0x001ca00701007387 */ /* 0x0007e20000100800 */
[----:B------:R-:W-:Y:S01]  /*41d20*/  IADD3.X R20, R20, UR5, RZ, P2, !PT ;  /* 0x0000000514147c10 */ /* 0x000fe200097fe4ff */
[----:B------:R-:W-:Y:S01]  /*41d30*/  STL [R1+0x1c58], R9 ;  /* 0x001c580901007387 */ /* 0x000fe20000100800 */
[----:B------:R-:W-:Y:S01]  /*41d40*/  IADD3.X R21, R21, UR5, RZ, P3, !PT ;  /* 0x0000000515157c10 */ /* 0x000fe20009ffe4ff */
[----:B------:R-:W-:Y:S01]  /*41d50*/  STL [R1+0x1c9c], R6 ;  /* 0x001c9c0601007387 */ /* 0x000fe20000100800 */
[----:B------:R-:W-:-:S03]  /*41d60*/  IADD3.X R22, R22, UR5, RZ, P4, !PT ;  /* 0x0000000516167c10 */ /* 0x000fc6000a7fe4ff */
[----:B-1----:R-:W1:Y:S01]  /*41d70*/  S2R R2, SR_TID.X ;  /* 0x0000000000027919 */ /* 0x002e620000002100 */
[----:B------:R4:W-:Y:S01]  /*41d80*/  STL [R1+0x1c60], R4 ;  /* 0x001c600401007387 */ /* 0x0009e20000100800 */
[----:B------:R-:W-:Y:S01]  /*41d90*/  IADD3.X R23, R23, UR5, RZ, P5, !PT ;  /* 0x0000000517177c10 */ /* 0x000fe2000affe4ff */
[----:B------:R0:W-:Y:S01]  /*41da0*/  STL [R1+0x1c98], R8 ;  /* 0x001c980801007387 */ /* 0x0001e20000100800 */
[----:B------:R-:W-:Y:S01]  /*41db0*/  IADD3.X R26, R26, UR5, RZ, P6, !PT ;  /* 0x000000051a1a7c10 */ /* 0x000fe2000b7fe4ff */
[----:B------:R0:W-:Y:S01]  /*41dc0*/  STL [R1+0x1c68], R20 ;  /* 0x001c681401007387 */ /* 0x0001e20000100800 */
[----:B------:R0:W-:Y:S01]  /*41dd0*/  STL [R1+0x1c70], R21 ;  /* 0x001c701501007387 */ /* 0x0001e20000100800 */
[----:B------:R-:W-:Y:S01]  /*41de0*/  IADD3.X R27, R27, UR5, RZ, P1, !PT ;  /* 0x000000051b1b7c10 */ /* 0x000fe20008ffe4ff */
[----:B------:R0:W-:Y:S01]  /*41df0*/  STL [R1+0x1c78], R22 ;  /* 0x001c781601007387 */ /* 0x0001e20000100800 */
[----:B------:R0:W-:Y:S01]  /*41e00*/  STL [R1+0x1c80], R23 ;  /* 0x001c801701007387 */ /* 0x0001e20000100800 */
[----:B------:R0:W-:Y:S02]  /*41e10*/  STL [R1+0x1c88], R26 ;  /* 0x001c881a01007387 */ /* 0x0001e40000100800 */
[----:B------:R-:W-:-:S04]  /*41e20*/  IMAD.MOV.U32 R3, RZ, RZ, c[0x0][0x188] ;  /* 0x00006200ff037624 */ /* 0x000fc800078e00ff */
[----:B------:R-:W-:-:S04]  /*41e30*/  IMAD.SHL.U32 R3, R3, 0x40, RZ ;  /* 0x0000004003037824 */ /* 0x000fc800078e00ff */
[----:B------:R-:W-:Y:S01]  /*41e40*/  IMAD.SHL.U32 R3, R3, 0x2, RZ ;  /* 0x0000000203037824 */ /* 0x000fe200078e00ff */
[----:B-1----:R-:W-:-:S05]  /*41e50*/  LOP3.LUT R2, R2, 0x3f, RZ, 0xc0, !PT ;  /* 0x0000003f02027812 */ /* 0x002fca00078ec0ff */
[----:B------:R-:W-:Y:S02]  /*41e60*/  IMAD.SHL.U32 R2, R2, 0x2, RZ ;  /* 0x0000000202027824 */ /* 0x000fe400078e00ff */
[----:B--2---:R-:W-:Y:S02]  /*41e70*/  IMAD.MOV.U32 R5, RZ, RZ, R25 ;  /* 0x000000ffff057224 */ /* 0x004fe400078e0019 */
[----:B---3--:R-:W-:Y:S02]  /*41e80*/  IMAD.MOV.U32 R7, RZ, RZ, R24 ;  /* 0x000000ffff077224 */ /* 0x008fe400078e0018 */
[----:B----4-:R-:W-:-:S05]  /*41e90*/  IMAD.MOV.U32 R4, RZ, RZ, R16 ;  /* 0x000000ffff047224 */ /* 0x010fca00078e0010 */
[----:B------:R0:W-:Y:S01]  /*41ea0*/  STL.64 [R1+0x5e8], R4 ;  /* 0x0005e80401007387 */ /* 0x0001e20000100a00 */
[----:B------:R0:W-:Y:S02]  /*41eb0*/  STL [R1+0x1c90], R27 ;  /* 0x001c901b01007387 */ /* 0x0001e40000100800 */
[----:B------:R-:W-:-:S05]  /*41ec0*/  IMAD.MOV.U32 R6, RZ, RZ, R15 ;  /* 0x000000ffff067224 */ /* 0x000fca00078e000f */
[----:B------:R0:W-:Y:S01]  /*41ed0*/  STL.64 [R1+0x660], R6 ;  /* 0x0006600601007387 */ /* 0x0001e20000100a00 */
[----:B------:R-:W-:Y:S01]  /*41ee0*/  @!P0 CALL.REL.NOINC `(.L_x_2) ;  /* 0x0000001000008944 */ /* 0x000fe20003c00000 */
[----:B------:R-:W-:Y:S05]  /*41ef0*/  BRA `(.L_x_3) ;  /* 0xfffca49000007947 */ /* 0x000fea000383ffff */
.L_x_2:
[----:B0-----:R-:W2:Y:S04]  /*41f00*/  LDL.LU R26, [R1+0x438] ;  /* 0x00043800011a7983 */ /* 0x001ea80000300800 */
[----:B--2---:R-:W-:Y:S04]  /*41f10*/  STL [R1+0x1f20], R26 ;  /* 0x001f201a01007387 */ /* 0x004fe80000100800 */
[----:B------:R-:W2:Y:S04]  /*41f20*/  LDL.LU R27, [R1+0x43c] ;  /* 0x00043c00011b7983 */ /* 0x000ea80000300800 */
        /* <DEDUP_REMOVED lines=35> */
[----:B------:R-:W2:Y:S01]  /*42160*/  LDL.LU R26, [R1+0x40c] ;  /* 0x00040c00011a7983 */ /* 0x000ea20000300800 */
[----:B0----5:R-:W-:-:S03]  /*42170*/  IMAD.MOV.U32 R27, RZ, RZ, R19 ;  /* 0x000000ffff1b7224 */ /* 0x021fc600078e0013 */
        /* <DEDUP_REMOVED lines=35> */
[----:B------:R-:W2:Y:S04]  /*423b0*/  LDL.LU R2, [R1+0x448] ;  /* 0x0004480001027983 */ /* 0x000ea80000300800 */
[----:B------:R-:W3:Y:S04]  /*423c0*/  LDL.LU R0, [R1+0x3d4] ;  /* 0x0003d40001007983 */ /* 0x000ee80000300800 */
[----:B------:R-:W3:Y:S04]  /*423d0*/  LDL.LU R3, [R1+0x3d0] ;  /* 0x0003d00001037983 */ /* 0x000ee80000300800 */
[----:B------:R-:W4:Y:S04]  /*423e0*/  LDL.LU R16, [R1+0x414] ;  /* 0x0004140001107983 */ /* 0x000f280000300800 */
[----:B------:R-:W4:Y:S04]  /*423f0*/  LDL.LU R25, [R1+0x410] ;  /* 0x0004100001197983 */ /* 0x000f280000300800 */
[----:B------:R-:W2:Y:S04]  /*42400*/  LDL.LU R15, [R1+0x404] ;  /* 0x00040400010f7983 */ /* 0x000ea80000300800 */
        /* <DEDUP_REMOVED lines=10> */
[----:B------:R-:W2:Y:S01]  /*424b0*/  LDL.LU R6, [R1+0x348] ;  /* 0x0003480001067983 */ /* 0x000ea20000300800 */
[----:B0-----:R-:W-:-:S03]  /*424c0*/  IMAD.MOV.U32 R26, RZ, RZ, R18 ;  /* 0x000000ffff1a7224 */ /* 0x001fc600078e0012 */
[----:B------:R-:W2:Y:S04]  /*424d0*/  LDL.LU R4, [R1+0x224] ;  /* 0x0002240001047983 */ /* 0x000ea80000300800 */
[----:B------:R-:W2:Y:S04]  /*424e0*/  LDL.LU R8, [R1+0x220] ;  /* 0x0002200001087983 */ /* 0x000ea80000300800 */
[----:B------:R-:W2:Y:S04]  /*424f0*/  LDL.LU R20, [R1+0x294] ;  /* 0x0002940001147983 */ /* 0x000ea80000300800 */
[----:B------:R-:W2:Y:S04]  /*42500*/  LDL.LU R21, [R1+0x290] ;  /* 0x0002900001157983 */ /* 0x000ea80000300800 */
[----:B------:R-:W2:Y:S01]  /*42510*/  LDL.LU R22, [R1+0x304] ;  /* 0x0003040001167983 */ /* 0x000ea20000300800 */
[----:B------:R-:W-:-:S03]  /*42520*/  F2FP.PACK_AB R27, R26, R27 ;  /* 0x0000001b1a1b723e */ /* 0x000fc600000000ff */
[----:B------:R-:W2:Y:S04]  /*42530*/  LDL.LU R23, [R1+0x300] ;  /* 0x0003000001177983 */ /* 0x000ea80000300800 */
[----:B------:R-:W2:Y:S04]  /*42540*/  LDL.LU R18, [R1+0x344] ;  /* 0x0003440001127983 */ /* 0x000ea80000300800 */
[----:B------:R-:W2:Y:S04]  /*42550*/  LDL.LU R19, [R1+0x340] ;  /* 0x0003400001137983 */ /* 0x000ea80000300800 */
[----:B------:R0:W-:Y:S04]  /*42560*/  STL [R1+0x1d80], R28 ;  /* 0x001d801c01007387 */ /* 0x0001e80000100800 */
[----:B0-----:R-:W2:Y:S04]  /*42570*/  LDL.LU R28, [R1+0x44c] ;  /* 0x00044c00011c7983 */ /* 0x001ea80000300800 */
[----:B------:R0:W-:Y:S04]  /*42580*/  STL [R1+0x1d7c], R29 ;  /* 0x001d7c1d01007387 */ /* 0x0001e80000100800 */
[----:B0-----:R-:W2:Y:S04]  /*42590*/  LDL.LU R29, [R1+0x408] ;  /* 0x00040800011d7983 */ /* 0x001ea80000300800 */
[----:B------:R-:W2:Y:S04]  /*425a0*/  LDL.LU R26, [R1+0x1fb0] ;  /* 0x001fb000011a7983 */ /* 0x000ea80000300800 */
[----:B------:R0:W-:Y:S04]  /*425b0*/  STL [R1+0x19c], R27 ;  /* 0x00019c1b01007387 */ /* 0x0001e80000100800 */
[----:B0-----:R-:W2:Y:S02]  /*425c0*/  LDL.LU R27, [R1+0x1fac] ;  /* 0x001fac00011b7983 */ /* 0x001ea40000300800 */
[----:B--2---:R-:W-:-:S02]  /*425d0*/  F2FP.PACK_AB R27, R26, R27 ;  /* 0x0000001b1a1b723e */ /* 0x004fc400000000ff */
        /* <DEDUP_REMOVED lines=64> */
[----:B------:R-:W2:Y:S01]  /*429e0*/  LDL.LU R26, [R1+0x1f28] ;  /* 0x001f2800011a7983 */ /* 0x000ea20000300800 */
[----:B------:R-:W-:Y:S02]  /*429f0*/  F2FP.PACK_AB R28, R28, R2 ;  /* 0x000000021c1c723e */ /* 0x000fe400000000ff */
[----:B---3--:R-:W-:Y:S01]  /*42a00*/  F2FP.PACK_AB R3, R0, R3 ;  /* 0x000000030003723e */ /* 0x008fe200000000ff */
[----:B------:R0:W-:Y:S01]  /*42a10*/  STL [R1+0x158], R27 ;  /* 0x0001581b01007387 */ /* 0x0001e20000100800 */
[----:B----4-:R-:W-:Y:S02]  /*42a20*/  F2FP.PACK_AB R2, R16, R25 ;  /* 0x000000191002723e */ /* 0x010fe400000000ff */
[----:B------:R-:W-:Y:S01]  /*42a30*/  F2FP.PACK_AB R0, R15, R24 ;  /* 0x000000180f00723e */ /* 0x000fe200000000ff */
[----:B0-----:R-:W3:Y:S01]  /*42a40*/  LDL.LU R27, [R1+0x1f24] ;  /* 0x001f2400011b7983 */ /* 0x001ee20000300800 */
[----:B--2---:R-:W-:-:S03]  /*42a50*/  F2FP.PACK_AB R29, R26, R29 ;  /* 0x0000001d1a1d723e */ /* 0x004fc600000000ff */
[----:B------:R-:W2:Y:S04]  /*42a60*/  LDL.LU R26, [R1+0x1f20] ;  /* 0x001f2000011a7983 */ /* 0x000ea80000300800 */
[----:B------:R-:W-:Y:S04]  /*42a70*/  STL [R1+0x154], R29 ;  /* 0x0001541d01007387 */ /* 0x000fe80000100800 */
[----:B------:R-:W-:Y:S04]  /*42a80*/  STL [R1+0x150], R28 ;  /* 0x0001501c01007387 */ /* 0x000fe80000100800 */
[----:B------:R0:W-:Y:S04]  /*42a90*/  STL [R1+0x14c], R3 ;  /* 0x00014c0301007387 */ /* 0x0001e80000100800 */
[----:B------:R1:W-:Y:S04]  /*42aa0*/  STL [R1+0x148], R2 ;  /* 0x0001480201007387 */ /* 0x0003e80000100800 */
[----:B------:R4:W-:Y:S01]  /*42ab0*/  STL [R1+0x144], R0 ;  /* 0x0001440001007387 */ /* 0x0009e20000100800 */
[----:B0-----:R-:W-:-:S02]  /*42ac0*/  F2FP.PACK_AB R3, R13, R17 ;  /* 0x000000110d03723e */ /* 0x001fc400000000ff */
[----:B-1----:R-:W-:-:S03]  /*42ad0*/  F2FP.PACK_AB R2, R11, R14 ;  /* 0x0000000e0b02723e */ /* 0x002fc600000000ff */
[----:B------:R0:W-:Y:S01]  /*42ae0*/  STL [R1+0x140], R3 ;  /* 0x0001400301007387 */ /* 0x0001e20000100800 */
[----:B----4-:R-:W-:-:S03]  /*42af0*/  F2FP.PACK_AB R0, R12, R5 ;  /* 0x000000050c00723e */ /* 0x010fc600000000ff */
[----:B------:R1:W-:Y:S04]  /*42b00*/  STL [R1+0x13c], R2 ;  /* 0x00013c0201007387 */ /* 0x0003e80000100800 */
[----:B------:R4:W-:Y:S01]  /*42b10*/  STL [R1+0x138], R0 ;  /* 0x0001380001007387 */ /* 0x0009e20000100800 */
[----:B0-----:R-:W-:Y:S02]  /*42b20*/  F2FP.PACK_AB R3, R10, R7 ;  /* 0x000000070a03723e */ /* 0x001fe400000000ff */
[----:B-1----:R-:W-:-:S03]  /*42b30*/  F2FP.PACK_AB R2, R9, R6 ;  /* 0x000000060902723e */ /* 0x002fc600000000ff */
[----:B------:R0:W-:Y:S01]  /*42b40*/  STL [R1+0x134], R3 ;  /* 0x0001340301007387 */ /* 0x0001e20000100800 */
[----:B----4-:R-:W-:-:S03]  /*42b50*/  F2FP.PACK_AB R0, R4, R8 ;  /* 0x000000080400723e */ /* 0x010fc600000000ff */
[----:B------:R1:W-:Y:S04]  /*42b60*/  STL [R1+0x130], R2 ;  /* 0x0001300201007387 */ /* 0x0003e80000100800 */
[----:B------:R4:W-:Y:S01]  /*42b70*/  STL [R1+0x12c], R0 ;  /* 0x00012c0001007387 */ /* 0x0009e20000100800 */
[----:B0-----:R-:W-:Y:S02]  /*42b80*/  F2FP.PACK_AB R3, R20, R21 ;  /* 0x000000151403723e */ /* 0x001fe400000000ff */
[----:B-1----:R-:W-:-:S03]  /*42b90*/  F2FP.PACK_AB R2, R22, R23 ;  /* 0x000000171602723e */ /* 0x002fc600000000ff */
[----:B------:R-:W-:Y:S01]  /*42ba0*/  STL [R1+0x128], R3 ;  /* 0x0001280301007387 */ /* 0x000fe20000100800 */
[----:B----4-:R-:W-:-:S03]  /*42bb0*/  F2FP.PACK_AB R0, R18, R19 ;  /* 0x000000131200723e */ /* 0x010fc600000000ff */
[----:B------:R-:W-:Y:S04]  /*42bc0*/  STL [R1+0x124], R2 ;  /* 0x0001240201007387 */ /* 0x000fe80000100800 */
[----:B------:R-:W-:Y:S04]  /*42bd0*/  STL [R1+0x120], R0 ;  /* 0x0001200001007387 */ /* 0x000fe80000100800 */
[----:B------:R-:W4:Y:S04]  /*42be0*/  LDL.LU R29, [R1+0x3c8] ;  /* 0x0003c800011d7983 */ /* 0x000f280000300800 */
[----:B----4-:R0:W-:Y:S04]  /*42bf0*/  STL [R1+0x1e98], R29 ;  /* 0x001e981d01007387 */ /* 0x0101e80000100800 */
[----:B0-----:R-:W4:Y:S04]  /*42c00*/  LDL.LU R29, [R1+0x458] ;  /* 0x00045800011d7983 */ /* 0x001f280000300800 */
        /* <DEDUP_REMOVED lines=30> */
[----:B----4-:R-:W-:Y:S04]  /*42df0*/  STL [R1+0x1f18], R29 ;  /* 0x001f181d01007387 */ /* 0x010fe80000100800 */
        /* <DEDUP_REMOVED lines=34> */
[----:B0-----:R-:W4:Y:S01]  /*43020*/  LDL.LU R28, [R1+0x42c] ;  /* 0x00042c00011c7983 */ /* 0x001f220000300800 */
[----:B--2---:R-:W-:-:S03]  /*43030*/  IMAD.MOV.U32 R29, RZ, RZ, R26 ;  /* 0x000000ffff1d7224 */ /* 0x004fc600078e001a */
[----:B----4-:R3:W-:Y:S04]  /*43040*/  STL [R1+0x1f1c], R28 ;  /* 0x001f1c1c01007387 */ /* 0x0107e80000100800 */
[----:B------:R-:W2:Y:S04]  /*43050*/  LDL.LU R2, [R1+0x468] ;  /* 0x0004680001027983 */ /* 0x000ea80000300800 */
        /* <DEDUP_REMOVED lines=14> */
[----:B---3--:R-:W-:-:S03]  /*43140*/  IMAD.MOV.U32 R28, RZ, RZ, R27 ;  /* 0x000000ffff1c7224 */ /* 0x008fc600078e001b */
[----:B------:R-:W3:Y:S04]  /*43150*/  LDL.LU R9, [R1+0x4ac] ;  /* 0x0004ac0001097983 */ /* 0x000ee80000300800 */
[----:B------:R-:W3:Y:S04]  /*43160*/  LDL.LU R6, [R1+0x4a8] ;  /* 0x0004a80001067983 */ /* 0x000ee80000300800 */
[----:B------:R-:W2:Y:S04]  /*43170*/  LDL.LU R4, [R1+0x4bc] ;  /* 0x0004bc0001047983 */ /* 0x000ea80000300800 */
[----:B------:R-:W2:Y:S04]  /*43180*/  LDL.LU R8, [R1+0x4b8] ;  /* 0x0004b80001087983 */ /* 0x000ea80000300800 */
[----:B------:R-:W2:Y:S01]  /*43190*/  LDL.LU R20, [R1+0x484] ;  /* 0x0004840001147983 */ /* 0x000ea20000300800 */
[----:B------:R-:W-:-:S03]  /*431a0*/  F2FP.PACK_AB R29, R28, R29 ;  /* 0x0000001d1c1d723e */ /* 0x000fc600000000ff */
        /* <DEDUP_REMOVED lines=76> */
[----:B----4-:R-:W-:Y:S02]  /*43670*/  F2FP.PACK_AB R0, R0, R3 ;  /* 0x000000030000723e */ /* 0x010fe400000000ff */
[----:B------:R-:W-:Y:S01]  /*43680*/  F2FP.PACK_AB R3, R16, R25 ;  /* 0x000000191003723e */ /* 0x000fe200000000ff */
[----:B------:R-:W-:Y:S01]  /*43690*/  STL [R1+0xd8], R29 ;  /* 0x0000d81d01007387 */ /* 0x000fe20000100800 */
[----:B--2---:R-:W-:-:S05]  /*436a0*/  F2FP.PACK_AB R2, R28, R2 ;  /* 0x000000021c02723e */ /* 0x004fca00000000ff */
[----:B------:R0:W-:Y:S04]  /*436b0*/  STL [R1+0xd4], R2 ;  /* 0x0000d40201007387 */ /* 0x0001e80000100800 */
[----:B------:R1:W-:Y:S04]  /*436c0*/  STL [R1+0xd0], R0 ;  /* 0x0000d00001007387 */ /* 0x0003e80000100800 */
[----:B------:R2:W-:Y:S01]  /*436d0*/  STL [R1+0xcc], R3 ;  /* 0x0000cc0301007387 */ /* 0x0005e20000100800 */
[----:B0-----:R-:W-:Y:S02]  /*436e0*/  F2FP.PACK_AB R2, R15, R24 ;  /* 0x000000180f02723e */ /* 0x001fe400000000ff */
[----:B-1----:R-:W-:-:S03]  /*436f0*/  F2FP.PACK_AB R0, R13, R17 ;  /* 0x000000110d00723e */ /* 0x002fc600000000ff */
[----:B------:R0:W-:Y:S01]  /*43700*/  STL [R1+0xc8], R2 ;  /* 0x0000c80201007387 */ /* 0x0001e20000100800 */
[----:B--2---:R-:W-:-:S03]  /*43710*/  F2FP.PACK_AB R3, R11, R14 ;  /* 0x0000000e0b03723e */ /* 0x004fc600000000ff */
[----:B------:R1:W-:Y:S04]  /*43720*/  STL [R1+0xc4], R0 ;  /* 0x0000c40001007387 */ /* 0x0003e80000100800 */
[----:B------:R3:W-:Y:S01]  /*43730*/  STL [R1+0xc0], R3 ;  /* 0x0000c00301007387 */ /* 0x0007e20000100800 */
[----:B0-----:R-:W-:Y:S02]  /*43740*/  F2FP.PACK_AB R2, R12, R5 ;  /* 0x000000050c02723e */ /* 0x001fe400000000ff */
[----:B-1----:R-:W-:-:S03]  /*43750*/  F2FP.PACK_AB R0, R10, R7 ;  /* 0x000000070a00723e */ /* 0x002fc600000000ff */
[----:B------:R0:W-:Y:S01]  /*43760*/  STL [R1+0xbc], R2 ;  /* 0x0000bc0201007387 */ /* 0x0001e20000100800 */
[----:B---3--:R-:W-:-:S03]  /*43770*/  F2FP.PACK_AB R3, R9, R6 ;  /* 0x000000060903723e */ /* 0x008fc600000000ff */
[----:B------:R1:W-:Y:S04]  /*43780*/  STL [R1+0xb8], R0 ;  /* 0x0000b80001007387 */ /* 0x0003e80000100800 */
[----:B------:R2:W-:Y:S01]  /*43790*/  STL [R1+0xb4], R3 ;  /* 0x0000b40301007387 */ /* 0x0005e20000100800 */
[----:B0-----:R-:W-:Y:S02]  /*437a0*/  F2FP.PACK_AB R2, R4, R8 ;  /* 0x000000080402723e */ /* 0x001fe400000000ff */
[----:B-1----:R-:W-:-:S03]  /*437b0*/  F2FP.PACK_AB R0, R20, R21 ;  /* 0x000000151400723e */ /* 0x002fc600000000ff */
[----:B------:R0:W-:Y:S01]  /*437c0*/  STL [R1+0xb0], R2 ;  /* 0x0000b00201007387 */ /* 0x0001e20000100800 */
[----:B--2---:R-:W-:-:S03]  /*437d0*/  F2FP.PACK_AB R3, R22, R23 ;  /* 0x000000171603723e */ /* 0x004fc600000000ff */
[----:B------:R1:W-:Y:S04]  /*437e0*/  STL [R1+0xac], R0 ;  /* 0x0000ac0001007387 */ /* 0x0003e80000100800 */
[----:B------:R-:W-:Y:S04]  /*437f0*/  STL [R1+0xa8], R3 ;  /* 0x0000a80301007387 */ /* 0x000fe80000100800 */
[----:B------:R-:W2:Y:S01]  /*43800*/  LDL.LU R29, [R1+0x238] ;  /* 0x00023800011d7983 */ /* 0x000ea20000300800 */
[----:B0-----:R-:W-:Y:S02]  /*43810*/  F2FP.PACK_AB R2, R18, R19 ;  /* 0x000000131202723e */ /* 0x001fe400000000ff */
[----:B-1----:R-:W-:-:S03]  /*43820*/  F2FP.PACK_AB R0, R26, R27 ;  /* 0x0000001b1a00723e */ /* 0x002fc600000000ff */
[----:B------:R-:W-:Y:S04]  /*43830*/  STL [R1+0xa4], R2 ;  /* 0x0000a40201007387 */ /* 0x000fe80000100800 */
[----:B--2---:R0:W-:Y:S04]  /*43840*/  STL [R1+0x1e0c], R29 ;  /* 0x001e0c1d01007387 */ /* 0x0041e80000100800 */
[----:B------:R-:W-:Y:S04]  /*43850*/  STL [R1+0xa0], R0 ;  /* 0x0000a00001007387 */ /* 0x000fe80000100800 */
        /* <DEDUP_REMOVED lines=33> */
[----:B------:R-:W3:Y:S04]  /*43a70*/  LDL.LU R28, [R1+0x24c] ;  /* 0x00024c00011c7983 */ /* 0x000ee80000300800 */
[----:B---3--:R0:W-:Y:S04]  /*43a80*/  STL [R1+0x1e08], R28 ;  /* 0x001e081c01007387 */ /* 0x0081e80000100800 */
[----:B0-----:R-:W3:Y:S04]  /*43a90*/  LDL.LU R28, [R1+0x23c] ;  /* 0x00023c00011c7983 */ /* 0x001ee80000300800 */
        /* <DEDUP_REMOVED lines=33> */
[----:B0-----:R-:W2:Y:S04]  /*43cb0*/  LDL.LU R28, [R1+0x36c] ;  /* 0x00036c00011c7983 */ /* 0x001ea80000300800 */
[----:B------:R-:W3:Y:S04]  /*43cc0*/  LDL.LU R2, [R1+0x248] ;  /* 0x0002480001027983 */ /* 0x000ee80000300800 */
[----:B------:R-:W4:Y:S04]  /*43cd0*/  LDL.LU R0, [R1+0x25c] ;  /* 0x00025c0001007983 */ /* 0x000f280000300800 */
[----:B------:R-:W4:Y:S04]  /*43ce0*/  LDL.LU R3, [R1+0x258] ;  /* 0x0002580001037983 */ /* 0x000f280000300800 */
[----:B------:R-:W3:Y:S04]  /*43cf0*/  LDL.LU R16, [R1+0x504] ;  /* 0x0005040001107983 */ /* 0x000ee80000300800 */
        /* <DEDUP_REMOVED lines=22> */
[----:B------:R-:W3:Y:S01]  /*43e60*/  LDL.LU R27, [R1+0x540] ;  /* 0x00054000011b7983 */ /* 0x000ee20000300800 */
[----:B--2---:R-:W-:-:S03]  /*43e70*/  F2FP.PACK_AB R29, R28, R29 ;  /* 0x0000001d1c1d723e */ /* 0x004fc600000000ff */
        /* <DEDUP_REMOVED lines=70> */
[----:B---3--:R-:W-:Y:S01]  /*442e0*/  F2FP.PACK_AB R3, R16, R25 ;  /* 0x000000191003723e */ /* 0x008fe200000000ff */
        /* <DEDUP_REMOVED lines=64> */
[----:B---3--:R0:W-:Y:S04]  /*446f0*/  STL [R1+0x1dc0], R5 ;  /* 0x001dc00501007387 */ /* 0x0081e80000100800 */
[----:B0-----:R-:W3:Y:S04]  /*44700*/  LDL.LU R5, [R1+0x57c] ;  /* 0x00057c0001057983 */ /* 0x001ee80000300800 */
[----:B------:R-:W4:Y:S04]  /*44710*/  LDL.LU R4, [R1+0x598] ;  /* 0x0005980001047983 */ /* 0x000f280000300800 */
[----:B----4-:R0:W-:Y:S04]  /*44720*/  STL [R1+0x1dbc], R4 ;  /* 0x001dbc0401007387 */ /* 0x0101e80000100800 */
[----:B0-----:R-:W4:Y:S04]  /*44730*/  LDL.LU R4, [R1+0x58c] ;  /* 0x00058c0001047983 */ /* 0x001f280000300800 */
[----:B------:R-:W2:Y:S04]  /*44740*/  LDL.LU R11, [R1+0x550] ;  /* 0x00055000010b7983 */ /* 0x000ea80000300800 */
[----:B--2---:R0:W-:Y:S04]  /*44750*/  STL [R1+0x1db8], R11 ;  /* 0x001db80b01007387 */ /* 0x0041e80000100800 */
[----:B0-----:R-:W2:Y:S04]  /*44760*/  LDL.LU R11, [R1+0x59c] ;  /* 0x00059c00010b7983 */ /* 0x001ea80000300800 */
        /* <DEDUP_REMOVED lines=36> */
[----:B------:R-:W2:Y:S01]  /*449b0*/  LDL.LU R28, [R1+0x5dc] ;  /* 0x0005dc00011c7983 */ /* 0x000ea20000300800 */
[----:B------:R-:W-:-:S03]  /*449c0*/  F2FP.PACK_AB R7, R6, R7 ;  /* 0x000000070607723e */ /* 0x000fc600000000ff */
[----:B--2---:R0:W-:Y:S04]  /*449d0*/  STL [R1+0x1d84], R28 ;  /* 0x001d841c01007387 */ /* 0x0041e80000100800 */
[----:B0-----:R-:W2:Y:S04]  /*449e0*/  LDL.LU R28, [R1+0x5cc] ;  /* 0x0005cc00011c7983 */ /* 0x001ea80000300800 */
        /* <DEDUP_REMOVED lines=40> */
[----:B------:R0:W-:Y:S04]  /*44c70*/  STL [R1], R7 ;  /* 0x0000000701007387 */ /* 0x0001e80000100800 */
[----:B0-----:R-:W2:Y:S02]  /*44c80*/  LDL.LU R7, [R1+0x1dc8] ;  /* 0x001dc80001077983 */ /* 0x001ea40000300800 */
[----:B--2---:R-:W-:-:S02]  /*44c90*/  F2FP.PACK_AB R7, R6, R7 ;  /* 0x000000070607723e */ /* 0x004fc400000000ff */
[----:B------:R-:W3:Y:S02]  /*44ca0*/  LDL.LU R6, [R1+0x1dc4] ;  /* 0x001dc40001067983 */ /* 0x000ee40000300800 */
[----:B---3--:R-:W-:Y:S02]  /*44cb0*/  F2FP.PACK_AB R6, R5, R6 ;  /* 0x000000060506723e */ /* 0x008fe400000000ff */
[----:B------:R-:W4:Y:S02]  /*44cc0*/  LDL.LU R5, [R1+0x1dc0] ;  /* 0x001dc00001057983 */ /* 0x000f240000300800 */
[----:B----4-:R-:W-:Y:S02]  /*44cd0*/  F2FP.PACK_AB R5, R4, R5 ;  /* 0x000000050405723e */ /* 0x010fe400000000ff */
[----:B------:R-:W2:Y:S02]  /*44ce0*/  LDL.LU R4, [R1+0x1dbc] ;  /* 0x001dbc0001047983 */ /* 0x000ea40000300800 */
[----:B--2---:R-:W-:-:S02]  /*44cf0*/  F2FP.PACK_AB R4, R11, R4 ;  /* 0x000000040b04723e */ /* 0x004fc400000000ff */
[----:B------:R-:W2:Y:S02]  /*44d00*/  LDL.LU R11, [R1+0x1db8] ;  /* 0x001db800010b7983 */ /* 0x000ea40000300800 */
[----:B--2---:R-:W-:Y:S02]  /*44d10*/  F2FP.PACK_AB R11, R10, R11 ;  /* 0x0000000b0a0b723e */ /* 0x004fe400000000ff */
[----:B------:R-:W2:Y:S02]  /*44d20*/  LDL.LU R10, [R1+0x1db4] ;  /* 0x001db400010a7983 */ /* 0x000ea40000300800 */
[----:B--2---:R-:W-:Y:S02]  /*44d30*/  F2FP.PACK_AB R10, R9, R10 ;  /* 0x0000000a090a723e */ /* 0x004fe400000000ff */
        /* <DEDUP_REMOVED lines=22> */
[----:B------:R-:W2:Y:S01]  /*44ea0*/  LDL.LU R28, [R1+0x1d84] ;  /* 0x001d8400011c7983 */ /* 0x000ea20000300800 */
[----:B------:R-:W-:Y:S02]  /*44eb0*/  F2FP.PACK_AB R21, R29, R21 ;  /* 0x000000151d15723e */ /* 0x000fe400000000ff */
[----:B--2---:R-:W-:Y:S02]  /*44ec0*/  F2FP.PACK_AB R22, R28, R22 ;  /* 0x000000161c16723e */ /* 0x004fe400000000ff */
[----:B------:R-:W2:Y:S04]  /*44ed0*/  LDL.LU R28, [R1+0x1d80] ;  /* 0x001d8000011c7983 */ /* 0x000ea80000300800 */
[----:B------:R-:W2:Y:S01]  /*44ee0*/  LDL.LU R29, [R1+0x1d7c] ;  /* 0x001d7c00011d7983 */ /* 0x000ea20000300800 */
[----:B------:R-:W-:-:S02]  /*44ef0*/  F2FP.PACK_AB R25, R25, R24 ;  /* 0x000000181919723e */ /* 0x000fc400000000ff */
[----:B------:R-:W-:Y:S02]  /*44f00*/  F2FP.PACK_AB R20, R2, R20 ;  /* 0x000000140214723e */ /* 0x000fe400000000ff */
[----:B------:R-:W-:Y:S02]  /*44f10*/  F2FP.PACK_AB R27, R0, R27 ;  /* 0x0000001b001b723e */ /* 0x000fe400000000ff */
[----:B------:R-:W-:Y:S02]  /*44f20*/  F2FP.PACK_AB R26, R3, R26 ;  /* 0x0000001a031a723e */ /* 0x000fe400000000ff */
[----:B--2---:R-:W-:Y:S02]  /*44f30*/  F2FP.PACK_AB R24, R29, R28 ;  /* 0x0000001c1d18723e */ /* 0x004fe400000000ff */
.L_x_1:
[----:B------:R-:W1:Y:S04]  /*44f40*/  S2R R29, SR_TID.X ;  /* 0x00000000001d7919 */ /* 0x000e680000002100 */
[----:B------:R-:W-:Y:S01]  /*44f50*/  BAR.SYNC.DEFER_BLOCKING 0x0 ;  /* 0x0000000000007b1d */ /* 0x000fe20000010000 */
[----:B01----:R-:W-:-:S02]  /*44f60*/  IMAD.SHL.U32 R0, R29, 0x80, RZ ;  /* 0x000000801d007824 */ /* 0x003fc400078e00ff */
[C---:B------:R-:W-:Y:S02]  /*44f70*/  IMAD.SHL.U32 R3, R29.reuse, 0x20, RZ ;  /* 0x000000201d037824 */ /* 0x040fe400078e00ff */
[C---:B------:R-:W-:Y:S01]  /*44f80*/  IMAD.SHL.U32 R28, R29.reuse, 0x4, RZ ;  /* 0x000000041d1c7824 */ /* 0x040fe200078e00ff */
[----:B------:R-:W-:Y:S01]  /*44f90*/  LOP3.LUT R0, R0, 0xc00, RZ, 0xc0, !PT ;  /* 0x00000c0000007812 */ /* 0x000fe200078ec0ff */
[----:B------:R-:W-:-:S03]  /*44fa0*/  IMAD.SHL.U32 R2, R29, 0x8, RZ ;  /* 0x000000081d027824 */ /* 0x000fc600078e00ff */
[----:B------:R-:W-:Y:S02]  /*44fb0*/  LOP3.LUT R0, R0, 0x60, R3, 0xf8, !PT ;  /* 0x0000006000007812 */ /* 0x000fe400078ef803 */
[----:B------:R-:W2:Y:S01]  /*44fc0*/  LDL.LU R3, [R1+0x1d00] ;  /* 0x001d000001037983 */ /* 0x000ea20000300800 */
[----:B------:R-:W-:Y:S02]  /*44fd0*/  LOP3.LUT R2, R2, 0x100, RZ, 0xc0, !PT ;  /* 0x0000010002027812 */ /* 0x000fe400078ec0ff */
[----:B------:R-:W-:Y:S02]  /*44fe0*/  LOP3.LUT R0, R0, 0x70, R28, 0x78, !PT ;  /* 0x0000007000007812 */ /* 0x000fe400078e781c */
[----:B------:R-:W3:Y:S01]  /*44ff0*/  LDL.LU R28, [R1+0x1cf8] ;  /* 0x001cf800011c7983 */ /* 0x000ee20000300800 */
[----:B------:R-:W-:Y:S02]  /*45000*/  LOP3.LUT R29, R29, 0x3f, RZ, 0xc0, !PT ;  /* 0x0000003f1d1d7812 */ /* 0x000fe400078ec0ff */
[----:B------:R-:W-:-:S02]  /*45010*/  IMAD.IADD R0, R2, 0x1, R0 ;  /* 0x0000000102007824 */ /* 0x000fc400078e0200 */
[----:B------:R-:W4:Y:S04]  /*45020*/  LDL.LU R2, [R1+0x1d04] ;  /* 0x001d040001027983 */ /* 0x000f280000300800 */
[----:B------:R0:W-:Y:S04]  /*45030*/  STS.128 [R0], R24 ;  /* 0x0000001800007388 */ /* 0x0001e80000000c00 */
[----:B------:R1:W-:Y:S04]  /*45040*/  STS.128 [R0+0x80], R20 ;  /* 0x0000801400007388 */ /* 0x0003e80000000c00 */
[----:B0-----:R-:W5:Y:S04]  /*45050*/  LDL.LU R24, [R1+0x10] ;  /* 0x0000100001187983 */ /* 0x001f680000300800 */
[----:B------:R-:W5:Y:S04]  /*45060*/  LDL.LU R25, [R1+0x14] ;  /* 0x0000140001197983 */ /* 0x000f680000300800 */
[----:B------:R-:W5:Y:S04]  /*45070*/  LDL.LU R26, [R1+0x18] ;  /* 0x00001800011a7983 */ /* 0x000f680000300800 */
[----:B------:R-:W5:Y:S04]  /*45080*/  LDL.LU R27, [R1+0x1c] ;  /* 0x00001c00011b7983 */ /* 0x000f680000300800 */
[----:B-1----:R-:W5:Y:S04]  /*45090*/  LDL.LU R20, [R1] ;  /* 0x0000000001147983 */ /* 0x002f680000300800 */
[----:B------:R-:W5:Y:S04]  /*450a0*/  LDL.LU R21, [R1+0x4] ;  /* 0x0000040001157983 */ /* 0x000f680000300800 */
[----:B------:R-:W5:Y:S04]  /*450b0*/  LDL.LU R22, [R1+0x8] ;  /* 0x0000080001167983 */ /* 0x000f680000300800 */
[----:B------:R-:W5:Y:S04]  /*450c0*/  LDL.LU R23, [R1+0xc] ;  /* 0x00000c0001177983 */ /* 0x000f680000300800 */
[----:B------:R-:W-:Y:S04]  /*450d0*/  STS.128 [R0+0x200], R16 ;  /* 0x0002001000007388 */ /* 0x000fe80000000c00 */
[----:B------:R-:W-:Y:S04]  /*450e0*/  STS.128 [R0+0x280], R12 ;  /* 0x0002800c00007388 */ /* 0x000fe80000000c00 */
[----:B------:R-:W-:Y:S01]  /*450f0*/  BAR.SYNC.DEFER_BLOCKING 0x0 ;  /* 0x0000000000007b1d */ /* 0x000fe20000010000 */
[----:B---3--:R-:W-:-:S05]  /*45100*/  LOP3.LUT R28, R28, 0xc00, RZ, 0xc0, !PT ;  /* 0x00000c001c1c7812 */ /* 0x008fca00078ec0ff */
[----:B------:R-:W-:-:S05]  /*45110*/  IMAD R28, R29, 0x10, R28 ;  /* 0x000000101d1c7824 */ /* 0x000fca00078e021c */
[----:B------:R-:W0:Y:S01]  /*45120*/  LDS.128 R16, [R28] ;  /* 0x000000001c107984 */ /* 0x000e220000000c00 */
[----:B------:R-:W-:Y:S02]  /*45130*/  LOP3.LUT R29, R28, 0x20, RZ, 0x3c, !PT ;  /* 0x000000201c1d7812 */ /* 0x000fe400078e3cff */
[----:B--2---:R-:W-:Y:S02]  /*45140*/  ISETP.GE.AND P1, PT, R3, c[0x0][0x17c], PT ;  /* 0x00005f0003007a0c */ /* 0x004fe40003f26270 */
[----:B----4-:R-:W-:Y:S02]  /*45150*/  ISETP.GE.AND P0, PT, R2, c[0x0][0x17c], PT ;  /* 0x00005f0002007a0c */ /* 0x010fe40003f06270 */
[C---:B------:R-:W-:Y:S01]  /*45160*/  LOP3.LUT R3, R28.reuse, 0x40, RZ, 0x3c, !PT ;  /* 0x000000401c037812 */ /* 0x040fe200078e3cff */
[----:B------:R-:W-:Y:S01]  /*45170*/  STL [R1+0x2a0], R29 ;  /* 0x0002a01d01007387 */ /* 0x000fe20000100800 */
[----:B------:R-:W-:Y:S01]  /*45180*/  LOP3.LUT R2, R28, 0x60, RZ, 0x3c, !PT ;  /* 0x000000601c027812 */ /* 0x000fe200078e3cff */
[----:B0-----:R-:W-:-:S02]  /*45190*/  IMAD.MOV.U32 R12, RZ, RZ, R16 ;  /* 0x000000ffff0c7224 */ /* 0x001fc400078e0010 */
[----:B------:R-:W-:Y:S04]  /*451a0*/  STL.64 [R1+0x1c0], R16 ;  /* 0x0001c01001007387 */ /* 0x000fe80000100a00 */
[----:B------:R-:W-:Y:S04]  /*451b0*/  STL.64 [R1+0x1c8], R18 ;  /* 0x0001c81201007387 */ /* 0x000fe80000100a00 */
[----:B------:R-:W-:Y:S04]  /*451c0*/  STL [R1+0x2a4], R3 ;  /* 0x0002a40301007387 */ /* 0x000fe80000100800 */
[----:B------:R-:W-:Y:S04]  /*451d0*/  STL [R1+0x2a8], R2 ;  /* 0x0002a80201007387 */ /* 0x000fe80000100800 */
[----:B------:R-:W-:Y:S04]  /*451e0*/  STL [R1+0x1f8c], R12 ;  /* 0x001f8c0c01007387 */ /* 0x000fe80000100800 */
[----:B------:R-:W0:Y:S04]  /*451f0*/  LDS.128 R12, [R29] ;  /* 0x000000001d0c7984 */ /* 0x000e280000000c00 */
[----:B------:R-:W1:Y:S04]  /*45200*/  LDS.128 R16, [R3] ;  /* 0x0000000003107984 */ /* 0x000e680000000c00 */
[----:B0-----:R-:W-:Y:S04]  /*45210*/  STL.64 [R1+0x200], R12 ;  /* 0x0002000c01007387 */ /* 0x001fe80000100a00 */
[----:B------:R-:W-:Y:S04]  /*45220*/  STL.64 [R1+0x208], R14 ;  /* 0x0002080e01007387 */ /* 0x000fe80000100a00 */
[----:B------:R-:W0:Y:S04]  /*45230*/  LDS.128 R12, [R2] ;  /* 0x00000000020c7984 */ /* 0x000e280000000c00 */
[----:B------:R-:W-:Y:S06]  /*45240*/  BAR.SYNC.DEFER_BLOCKING 0x0 ;  /* 0x0000000000007b1d */ /* 0x000fec0000010000 */
[----:B------:R-:W-:Y:S04]  /*45250*/  STS.128 [R0], R8 ;  /* 0x0000000800007388 */ /* 0x000fe80000000c00 */
[----:B------:R-:W-:Y:S04]  /*45260*/  STS.128 [R0+0x80], R4 ;  /* 0x0000800400007388 */ /* 0x000fe80000000c00 */
[----:B-----5:R-:W-:Y:S04]  /*45270*/  STS.128 [R0+0x200], R20 ;  /* 0x0002001400007388 */ /* 0x020fe80000000c00 */
[----:B------:R-:W-:Y:S04]  /*45280*/  STS.128 [R0+0x280], R24 ;  /* 0x0002801800007388 */ /* 0x000fe80000000c00 */
[----:B------:R-:W-:Y:S06]  /*45290*/  BAR.SYNC.DEFER_BLOCKING 0x0 ;  /* 0x0000000000007b1d */ /* 0x000fec0000010000 */
[----:B------:R-:W2:Y:S04]  /*452a0*/  LDS.128 R8, [R28] ;  /* 0x000000001c087984 */ /* 0x000ea80000000c00 */
[----:B------:R-:W3:Y:S04]  /*452b0*/  LDS.128 R4, [R29] ;  /* 0x000000001d047984 */ /* 0x000ee80000000c00 */
[----:B-1----:R1:W-:Y:S04]  /*452c0*/  STL.64 [R1+0x240], R16 ;  /* 0x0002401001007387 */ /* 0x0023e80000100a00 */
[----:B------:R4:W-:Y:S04]  /*452d0*/  STL.64 [R1+0x248], R18 ;  /* 0x0002481201007387 */ /* 0x0009e80000100a00 */
[----:B0-----:R-:W-:Y:S04]  /*452e0*/  STL.64 [R1+0x280], R12 ;  /* 0x0002800c01007387 */ /* 0x001fe80000100a00 */
[----:B------:R-:W-:Y:S04]  /*452f0*/  STL.64 [R1+0x288], R14 ;  /* 0x0002880e01007387 */ /* 0x000fe80000100a00 */
[----:B-1----:R-:W5:Y:S04]  /*45300*/  LDL.LU R16, [R1+0xc0] ;  /* 0x0000c00001107983 */ /* 0x002f680000300800 */
[----:B--2---:R-:W-:Y:S04]  /*45310*/  STL.64 [R1+0x1b0], R8 ;  /* 0x0001b00801007387 */ /* 0x004fe80000100a00 */
[----:B------:R-:W-:Y:S04]  /*45320*/  STL.64 [R1+0x1b8], R10 ;  /* 0x0001b80a01007387 */ /* 0x000fe80000100a00 */
[----:B---3--:R0:W-:Y:S04]  /*45330*/  STL.64 [R1+0x1f0], R4 ;  /* 0x0001f00401007387 */ /* 0x0081e80000100a00 */
[----:B------:R1:W-:Y:S04]  /*45340*/  STL.64 [R1+0x1f8], R6 ;  /* 0x0001f80601007387 */ /* 0x0003e80000100a00 */
[----:B------:R-:W5:Y:S04]  /*45350*/  LDL.LU R17, [R1+0xc4] ;  /* 0x0000c40001117983 */ /* 0x000f680000300800 */
[----:B----4-:R-:W2:Y:S04]  /*45360*/  LDL.LU R18, [R1+0xc8] ;  /* 0x0000c80001127983 */ /* 0x010ea80000300800 */
[----:B------:R-:W2:Y:S04]  /*45370*/  LDL.LU R19, [R1+0xcc] ;  /* 0x0000cc0001137983 */ /* 0x000ea80000300800 */
[----:B--2---:R-:W-:Y:S04]  /*45380*/  STL.64 [R1+0x1fd8], R18 ;  /* 0x001fd81201007387 */ /* 0x004fe80000100a00 */
[----:B-----5:R2:W-:Y:S04]  /*45390*/  STL.64 [R1+0x1fd0], R16 ;  /* 0x001fd01001007387 */ /* 0x0205e80000100a00 */
[----:B0-----:R-:W3:Y:S04]  /*453a0*/  LDL.LU R4, [R1+0x90] ;  /* 0x0000900001047983 */ /* 0x001ee80000300800 */
[----:B------:R-:W3:Y:S04]  /*453b0*/  LDL.LU R5, [R1+0x94] ;  /* 0x0000940001057983 */ /* 0x000ee80000300800 */
[----:B-1----:R-:W4:Y:S04]  /*453c0*/  LDL.LU R6, [R1+0x98] ;  /* 0x0000980001067983 */ /* 0x002f280000300800 */
[----:B------:R-:W4:Y:S04]  /*453d0*/  LDL.LU R7, [R1+0x9c] ;  /* 0x00009c0001077983 */ /* 0x000f280000300800 */
[----:B----4-:R-:W-:Y:S04]  /*453e0*/  STL.64 [R1+0x1fe8], R6 ;  /* 0x001fe80601007387 */ /* 0x010fe80000100a00 */
[----:B---3--:R-:W-:Y:S04]  /*453f0*/  STL.64 [R1+0x1fe0], R4 ;  /* 0x001fe00401007387 */ /* 0x008fe80000100a00 */
[----:B--2---:R-:W2:Y:S04]  /*45400*/  LDL.LU R16, [R1+0x80] ;  /* 0x0000800001107983 */ /* 0x004ea80000300800 */
[----:B------:R-:W2:Y:S04]  /*45410*/  LDL.LU R17, [R1+0x84] ;  /* 0x0000840001117983 */ /* 0x000ea80000300800 */
[----:B------:R-:W3:Y:S04]  /*45420*/  LDL.LU R18, [R1+0x88] ;  /* 0x0000880001127983 */ /* 0x000ee80000300800 */
[----:B------:R-:W3:Y:S04]  /*45430*/  LDL.LU R19, [R1+0x8c] ;  /* 0x00008c0001137983 */ /* 0x000ee80000300800 */
[----:B------:R-:W4:Y:S04]  /*45440*/  LDL.LU R20, [R1+0x50] ;  /* 0x0000500001147983 */ /* 0x000f280000300800 */
[----:B------:R-:W4:Y:S04]  /*45450*/  LDL.LU R21, [R1+0x54] ;  /* 0x0000540001157983 */ /* 0x000f280000300800 */
[----:B------:R-:W5:Y:S04]  /*45460*/  LDL.LU R22, [R1+0x58] ;  /* 0x0000580001167983 */ /* 0x000f680000300800 */
[----:B------:R-:W5:Y:S04]  /*45470*/  LDL.LU R23, [R1+0x5c] ;  /* 0x00005c0001177983 */ /* 0x000f680000300800 */
[----:B-----5:R-:W-:Y:S04]  /*45480*/  STL.64 [R1+0x2018], R22 ;  /* 0x0020181601007387 */ /* 0x020fe80000100a00 */
[----:B----4-:R0:W-:Y:S04]  /*45490*/  STL.64 [R1+0x2010], R20 ;  /* 0x0020101401007387 */ /* 0x0101e80000100a00 */
[----:B0-----:R-:W4:Y:S04]  /*454a0*/  LDL.LU R20, [R1+0x30] ;  /* 0x0000300001147983 */ /* 0x001f280000300800 */
        /* <DEDUP_REMOVED lines=10> */
[----:B----4-:R-:W-:Y:S04]  /*45550*/  STL.64 [R1+0x2030], R20 ;  /* 0x0020301401007387 */ /* 0x010fe80000100a00 */
[----:B---3--:R-:W-:Y:S04]  /*45560*/  STL.64 [R1+0x1ff8], R18 ;  /* 0x001ff81201007387 */ /* 0x008fe80000100a00 */
[----:B--2---:R0:W-:Y:S04]  /*45570*/  STL.64 [R1+0x1ff0], R16 ;  /* 0x001ff01001007387 */ /* 0x0041e80000100a00 */
[----:B------:R-:W1:Y:S04]  /*45580*/  LDS.128 R20, [R3] ;  /* 0x0000000003147984 */ /* 0x000e680000000c00 */
[----:B0-----:R-:W2:Y:S04]  /*45590*/  LDL.LU R16, [R1+0x60] ;  /* 0x0000600001107983 */ /* 0x001ea80000300800 */
[----:B------:R-:W2:Y:S04]  /*455a0*/  LDL.LU R17, [R1+0x64] ;  /* 0x0000640001117983 */ /* 0x000ea80000300800 */
[----:B------:R-:W3:Y:S04]  /*455b0*/  LDL.LU R18, [R1+0x68] ;  /* 0x0000680001127983 */ /* 0x000ee80000300800 */
[----:B------:R-:W3:Y:S04]  /*455c0*/  LDL.LU R19, [R1+0x6c] ;  /* 0x00006c0001137983 */ /* 0x000ee80000300800 */
[----:B---3--:R-:W-:Y:S04]  /*455d0*/  STL.64 [R1+0x2008], R18 ;  /* 0x0020081201007387 */ /* 0x008fe80000100a00 */
[----:B--2---:R0:W-:Y:S04]  /*455e0*/  STL.64 [R1+0x2000], R16 ;  /* 0x0020001001007387 */ /* 0x0041e80000100a00 */
[----:B0-----:R-:W2:Y:S04]  /*455f0*/  LDL.LU R16, [R1+0x40] ;  /* 0x0000400001107983 */ /* 0x001ea80000300800 */
[----:B------:R-:W2:Y:S04]  /*45600*/  LDL.LU R17, [R1+0x44] ;  /* 0x0000440001117983 */ /* 0x000ea80000300800 */
[----:B------:R-:W2:Y:S04]  /*45610*/  LDL.LU R18, [R1+0x48] ;  /* 0x0000480001127983 */ /* 0x000ea80000300800 */
[----:B------:R-:W2:Y:S04]  /*45620*/  LDL.LU R19, [R1+0x4c] ;  /* 0x00004c0001137983 */ /* 0x000ea80000300800 */
[----:B------:R-:W3:Y:S04]  /*45630*/  LDL.LU R4, [R1+0x70] ;  /* 0x0000700001047983 */ /* 0x000ee80000300800 */
[----:B------:R-:W3:Y:S04]  /*45640*/  LDL.LU R5, [R1+0x74] ;  /* 0x0000740001057983 */ /* 0x000ee80000300800 */
[----:B------:R-:W3:Y:S04]  /*45650*/  LDL.LU R6, [R1+0x78] ;  /* 0x0000780001067983 */ /* 0x000ee80000300800 */
[----:B------:R-:W3:Y:S04]  /*45660*/  LDL.LU R7, [R1+0x7c] ;  /* 0x00007c0001077983 */ /* 0x000ee80000300800 */
[----:B------:R-:W4:Y:S04]  /*45670*/  LDL.LU R12, [R1+0xb0] ;  /* 0x0000b000010c7983 */ /* 0x000f280000300800 */
[----:B------:R-:W4:Y:S04]  /*45680*/  LDL.LU R13, [R1+0xb4] ;  /* 0x0000b400010d7983 */ /* 0x000f280000300800 */
[----:B------:R-:W4:Y:S04]  /*45690*/  LDL.LU R14, [R1+0xb8] ;  /* 0x0000b800010e7983 */ /* 0x000f280000300800 */
[----:B------:R-:W4:Y:S04]  /*456a0*/  LDL.LU R15, [R1+0xbc] ;  /* 0x0000bc00010f7983 */ /* 0x000f280000300800 */
[----:B------:R-:W5:Y:S04]  /*456b0*/  LDL.LU R8, [R1+0xa0] ;  /* 0x0000a00001087983 */ /* 0x000f680000300800 */
[----:B------:R-:W5:Y:S04]  /*456c0*/  LDL.LU R9, [R1+0xa4] ;  /* 0x0000a40001097983 */ /* 0x000f680000300800 */
[----:B------:R-:W5:Y:S04]  /*456d0*/  LDL.LU R10, [R1+0xa8] ;  /* 0x0000a800010a7983 */ /* 0x000f680000300800 */
[----:B------:R-:W5:Y:S04]  /*456e0*/  LDL.LU R11, [R1+0xac] ;  /* 0x0000ac00010b7983 */ /* 0x000f680000300800 */
[----:B------:R-:W2:Y:S04]  /*456f0*/  LDL.LU R24, [R1+0xd0] ;  /* 0x0000d00001187983 */ /* 0x000ea80000300800 */
[----:B------:R-:W2:Y:S04]  /*45700*/  LDL.LU R25, [R1+0xd4] ;  /* 0x0000d40001197983 */ /* 0x000ea80000300800 */
[----:B------:R-:W2:Y:S04]  /*45710*/  LDL.LU R26, [R1+0xd8] ;  /* 0x0000d800011a7983 */ /* 0x000ea80000300800 */
[----:B------:R-:W2:Y:S04]  /*45720*/  LDL.LU R27, [R1+0xdc] ;  /* 0x0000dc00011b7983 */ /* 0x000ea80000300800 */
[----:B-1----:R-:W-:Y:S04]  /*45730*/  STL.64 [R1+0x230], R20 ;  /* 0x0002301401007387 */ /* 0x002fe80000100a00 */
[----:B------:R-:W-:Y:S04]  /*45740*/  STL.64 [R1+0x238], R22 ;  /* 0x0002381601007387 */ /* 0x000fe80000100a00 */
[----:B------:R-:W0:Y:S04]  /*45750*/  LDS.128 R20, [R2] ;  /* 0x0000000002147984 */ /* 0x000e280000000c00 */
[----:B------:R-:W-:Y:S06]  /*45760*/  BAR.SYNC.DEFER_BLOCKING 0x0 ;  /* 0x0000000000007b1d */ /* 0x000fec0000010000 */
[----:B0-----:R-:W-:Y:S04]  /*45770*/  STL.64 [R1+0x290], R20 ;  /* 0x0002901401007387 */ /* 0x001fe80000100a00 */
[----:B------:R0:W-:Y:S04]  /*45780*/  STL.64 [R1+0x298], R22 ;  /* 0x0002981601007387 */ /* 0x0001e80000100a00 */
[----:B0-----:R-:W2:Y:S04]  /*45790*/  LDL.LU.64 R22, [R1+0x2038] ;  /* 0x0020380001167983 */ /* 0x001ea80000300a00 */
[----:B------:R-:W2:Y:S04]  /*457a0*/  LDL.LU.64 R20, [R1+0x2030] ;  /* 0x0020300001147983 */ /* 0x000ea80000300a00 */
[----:B--2---:R0:W-:Y:S04]  /*457b0*/  STS.128 [R0], R20 ;  /* 0x0000001400007388 */ /* 0x0041e80000000c00 */
[----:B0-----:R-:W2:Y:S04]  /*457c0*/  LDL.LU.64 R22, [R1+0x2028] ;  /* 0x0020280001167983 */ /* 0x001ea80000300a00 */
[----:B------:R-:W2:Y:S04]  /*457d0*/  LDL.LU.64 R20, [R1+0x2020] ;  /* 0x0020200001147983 */ /* 0x000ea80000300a00 */
[----:B--2---:R0:W-:Y:S04]  /*457e0*/  STS.128 [R0+0x80], R20 ;  /* 0x0000801400007388 */ /* 0x0041e80000000c00 */
[----:B0-----:R-:W2:Y:S04]  /*457f0*/  LDL.LU.64 R22, [R1+0x2018] ;  /* 0x0020180001167983 */ /* 0x001ea80000300a00 */
[----:B------:R-:W2:Y:S04]  /*45800*/  LDL.LU.64 R20, [R1+0x2010] ;  /* 0x0020100001147983 */ /* 0x000ea80000300a00 */
[----:B------:R-:W-:Y:S04]  /*45810*/  STS.128 [R0+0x200], R16 ;  /* 0x0002001000007388 */ /* 0x000fe80000000c00 */
[----:B--2---:R-:W-:Y:S04]  /*45820*/  STS.128 [R0+0x280], R20 ;  /* 0x0002801400007388 */ /* 0x004fe80000000c00 */
[----:B------:R-:W-:Y:S06]  /*45830*/  BAR.SYNC.DEFER_BLOCKING 0x0 ;  /* 0x0000000000007b1d */ /* 0x000fec0000010000 */
[----:B------:R-:W0:Y:S04]  /*45840*/  LDS.128 R16, [R28] ;  /* 0x000000001c107984 */ /* 0x000e280000000c00 */
[----:B------:R-:W1:Y:S04]  /*45850*/  LDS.128 R20, [R29] ;  /* 0x000000001d147984 */ /* 0x000e680000000c00 */
[----:B0-----:R-:W-:Y:S04]  /*45860*/  STL.64 [R1+0x1a0], R16 ;  /* 0x0001a01001007387 */ /* 0x001fe80000100a00 */
[----:B------:R-:W-:Y:S04]  /*45870*/  STL.64 [R1+0x1a8], R18 ;  /* 0x0001a81201007387 */ /* 0x000fe80000100a00 */
[----:B------:R-:W0:Y:S04]  /*45880*/  LDS.128 R16, [R3] ;  /* 0x0000000003107984 */ /* 0x000e280000000c00 */
[----:B-1----:R1:W-:Y:S04]  /*45890*/  STL.64 [R1+0x1e0], R20 ;  /* 0x0001e01401007387 */ /* 0x0023e80000100a00 */
[----:B------:R2:W-:Y:S04]  /*458a0*/  STL.64 [R1+0x1e8], R22 ;  /* 0x0001e81601007387 */ /* 0x0005e80000100a00 */
[----:B-1----:R-:W4:Y:S04]  /*458b0*/  LDL.LU R20, [R1+0xe0] ;  /* 0x0000e00001147983 */ /* 0x002f280000300800 */
[----:B0-----:R-:W-:Y:S04]  /*458c0*/  STL.64 [R1+0x220], R16 ;  /* 0x0002201001007387 */ /* 0x001fe80000100a00 */
[----:B------:R-:W-:Y:S04]  /*458d0*/  STL.64 [R1+0x228], R18 ;  /* 0x0002281201007387 */ /* 0x000fe80000100a00 */
[----:B------:R-:W0:Y:S04]  /*458e0*/  LDS.128 R16, [R2] ;  /* 0x0000000002107984 */ /* 0x000e280000000c00 */
[----:B------:R-:W4:Y:S04]  /*458f0*/  LDL.LU R21, [R1+0xe4] ;  /* 0x0000e40001157983 */ /* 0x000f280000300800 */
[----:B--2---:R-:W2:Y:S04]  /*45900*/  LDL.LU R22, [R1+0xe8] ;  /* 0x0000e80001167983 */ /* 0x004ea80000300800 */
[----:B------:R-:W2:Y:S04]  /*45910*/  LDL.LU R23, [R1+0xec] ;  /* 0x0000ec0001177983 */ /* 0x000ea80000300800 */
[----:B------:R-:W-:Y:S06]  /*45920*/  BAR.SYNC.DEFER_BLOCKING 0x0 ;  /* 0x0000000000007b1d */ /* 0x000fec0000010000 */
[----:B0-----:R-:W-:Y:S04]  /*45930*/  STL.64 [R1+0x270], R16 ;  /* 0x0002701001007387 */ /* 0x001fe80000100a00 */
[----:B------:R0:W-:Y:S04]  /*45940*/  STL.64 [R1+0x278], R18 ;  /* 0x0002781201007387 */ /* 0x0001e80000100a00 */
[----:B0-----:R-:W2:Y:S04]  /*45950*/  LDL.LU.64 R18, [R1+0x2008] ;  /* 0x0020080001127983 */ /* 0x001ea80000300a00 */
[----:B------:R-:W2:Y:S04]  /*45960*/  LDL.LU.64 R16, [R1+0x2000] ;  /* 0x0020000001107983 */ /* 0x000ea80000300a00 */
[----:B---3--:R-:W-:Y:S04]  /*45970*/  STS.128 [R0+0x80], R4 ;  /* 0x0000800400007388 */ /* 0x008fe80000000c00 */
[----:B--2---:R0:W-:Y:S04]  /*45980*/  STS.128 [R0], R16 ;  /* 0x0000001000007388 */ /* 0x0041e80000000c00 */
[----:B0-----:R-:W2:Y:S04]  /*45990*/  LDL.LU.64 R18, [R1+0x1ff8] ;  /* 0x001ff80001127983 */ /* 0x001ea80000300a00 */
[----:B------:R-:W2:Y:S04]  /*459a0*/  LDL.LU.64 R16, [R1+0x1ff0] ;  /* 0x001ff00001107983 */ /* 0x000ea80000300a00 */
[----:B------:R-:W3:Y:S04]  /*459b0*/  LDL.LU.64 R6, [R1+0x1fe8] ;  /* 0x001fe80001067983 */ /* 0x000ee80000300a00 */
[----:B------:R-:W3:Y:S04]  /*459c0*/  LDL.LU.64 R4, [R1+0x1fe0] ;  /* 0x001fe00001047983 */ /* 0x000ee80000300a00 */
[----:B--2---:R0:W-:Y:S04]  /*459d0*/  STS.128 [R0+0x200], R16 ;  /* 0x0002001000007388 */ /* 0x0041e80000000c00 */
[----:B0-----:R-:W2:Y:S04]  /*459e0*/  LDL.LU.64 R18, [R1+0x1fd8] ;  /* 0x001fd80001127983 */ /* 0x001ea80000300a00 */
[----:B------:R-:W2:Y:S04]  /*459f0*/  LDL.LU.64 R16, [R1+0x1fd0] ;  /* 0x001fd00001107983 */ /* 0x000ea80000300a00 */
[----:B---3--:R-:W-:Y:S04]  /*45a00*/  STS.128 [R0+0x280], R4 ;  /* 0x0002800400007388 */ /* 0x008fe80000000c00 */
[----:B------:R-:W-:Y:S06]  /*45a10*/  BAR.SYNC.DEFER_BLOCKING 0x0 ;  /* 0x0000000000007b1d */ /* 0x000fec0000010000 */
[----:B------:R-:W0:Y:S04]  /*45a20*/  LDS.128 R4, [R28] ;  /* 0x000000001c047984 */ /* 0x000e280000000c00 */
[----:B0-----:R-:W-:Y:S04]  /*45a30*/  STL.64 [R1+0x50], R4 ;  /* 0x0000500401007387 */ /* 0x001fe80000100a00 */
[----:B------:R-:W-:Y:S04]  /*45a40*/  STL.64 [R1+0x58], R6 ;  /* 0x0000580601007387 */ /* 0x000fe80000100a00 */
[----:B------:R-:W0:Y:S04]  /*45a50*/  LDS.128 R4, [R29] ;  /* 0x000000001d047984 */ /* 0x000e280000000c00 */
[----:B0-----:R-:W-:Y:S04]  /*45a60*/  STL.64 [R1+0x1d0], R4 ;  /* 0x0001d00401007387 */ /* 0x001fe80000100a00 */
[----:B------:R-:W-:Y:S04]  /*45a70*/  STL.64 [R1+0x1d8], R6 ;  /* 0x0001d80601007387 */ /* 0x000fe80000100a00 */
[----:B------:R-:W0:Y:S04]  /*45a80*/  LDS.128 R4, [R3] ;  /* 0x0000000003047984 */ /* 0x000e280000000c00 */
[----:B0-----:R-:W-:Y:S04]  /*45a90*/  STL.64 [R1+0x210], R4 ;  /* 0x0002100401007387 */ /* 0x001fe80000100a00 */
[----:B------:R-:W-:Y:S04]  /*45aa0*/  STL.64 [R1+0x218], R6 ;  /* 0x0002180601007387 */ /* 0x000fe80000100a00 */
[----:B------:R-:W0:Y:S04]  /*45ab0*/  LDS.128 R4, [R2] ;  /* 0x0000000002047984 */ /* 0x000e280000000c00 */
[----:B------:R-:W-:Y:S06]  /*45ac0*/  BAR.SYNC.DEFER_BLOCKING 0x0 ;  /* 0x0000000000007b1d */ /* 0x000fec0000010000 */
[----:B-----5:R-:W-:Y:S04]  /*45ad0*/  STS.128 [R0], R8 ;  /* 0x0000000800007388 */ /* 0x020fe80000000c00 */
[----:B----4-:R-:W-:Y:S04]  /*45ae0*/  STS.128 [R0+0x80], R12 ;  /* 0x0000800c00007388 */ /* 0x010fe80000000c00 */
[----:B------:R-:W-:Y:S04]  /*45af0*/  STS.128 [R0+0x280], R24 ;  /* 0x0002801800007388 */ /* 0x000fe80000000c00 */
[----:B0-----:R-:W-:Y:S04]  /*45b00*/  STL.64 [R1+0x260], R4 ;  /* 0x0002600401007387 */ /* 0x001fe80000100a00 */
[----:B------:R-:W-:Y:S04]  /*45b10*/  STL.64 [R1+0x268], R6 ;  /* 0x0002680601007387 */ /* 0x000fe80000100a00 */
[----:B--2---:R-:W-:Y:S04]  /*45b20*/  STS.128 [R0+0x200], R16 ;  /* 0x0002001000007388 */ /* 0x004fe80000000c00 */
[----:B------:R-:W-:Y:S06]  /*45b30*/  BAR.SYNC.DEFER_BLOCKING 0x0 ;  /* 0x0000000000007b1d */ /* 0x000fec0000010000 */
[----:B------:R-:W0:Y:S04]  /*45b40*/  LDS.128 R4, [R28] ;  /* 0x000000001c047984 */ /* 0x000e280000000c00 */
[----:B------:R-:W1:Y:S04]  /*45b50*/  LDS.128 R12, [R29] ;  /* 0x000000001d0c7984 */ /* 0x000e680000000c00 */
[----:B------:R-:W2:Y:S04]  /*45b60*/  LDS.128 R8, [R3] ;  /* 0x0000000003087984 */ /* 0x000ea80000000c00 */
[----:B0-----:R-:W-:Y:S04]  /*45b70*/  STL.64 [R1+0x40], R4 ;  /* 0x0000400401007387 */ /* 0x001fe80000100a00 */
[----:B------:R-:W-:Y:S04]  /*45b80*/  STL.64 [R1+0x48], R6 ;  /* 0x0000480601007387 */ /* 0x000fe80000100a00 */
[----:B------:R-:W0:Y:S04]  /*45b90*/  LDS.128 R4, [R2] ;  /* 0x0000000002047984 */ /* 0x000e280000000c00 */
[----:B-1----:R1:W-:Y:S04]  /*45ba0*/  STL.64 [R1+0x90], R12 ;  /* 0x0000900c01007387 */ /* 0x0023e80000100a00 */
[----:B------:R3:W-:Y:S04]  /*45bb0*/  STL.64 [R1+0x98], R14 ;  /* 0x0000980e01007387 */ /* 0x0007e80000100a00 */
[----:B------:R-:W4:Y:S04]  /*45bc0*/  LDL.LU R24, [R1+0x100] ;  /* 0x0001000001187983 */ /* 0x000f280000300800 */
[----:B--2---:R-:W-:Y:S04]  /*45bd0*/  STL.64 [R1+0xc0], R8 ;  /* 0x0000c00801007387 */ /* 0x004fe80000100a00 */
[----:B------:R-:W-:Y:S04]  /*45be0*/  STL.64 [R1+0xc8], R10 ;  /* 0x0000c80a01007387 */ /* 0x000fe80000100a00 */
[----:B------:R-:W-:Y:S06]  /*45bf0*/  BAR.SYNC.DEFER_BLOCKING 0x0 ;  /* 0x0000000000007b1d */ /* 0x000fec0000010000 */
[----:B0-----:R-:W-:Y:S04]  /*45c00*/  STL.64 [R1+0x250], R4 ;  /* 0x0002500401007387 */ /* 0x001fe80000100a00 */
[----:B------:R-:W-:Y:S04]  /*45c10*/  STL.64 [R1+0x258], R6 ;  /* 0x0002580601007387 */ /* 0x000fe80000100a00 */
[----:B------:R-:W4:Y:S04]  /*45c20*/  LDL.LU R25, [R1+0x104] ;  /* 0x0001040001197983 */ /* 0x000f280000300800 */
[----:B------:R-:W4:Y:S04]  /*45c30*/  LDL.LU R26, [R1+0x108] ;  /* 0x00010800011a7983 */ /* 0x000f280000300800 */
[----:B------:R-:W4:Y:S04]  /*45c40*/  LDL.LU R27, [R1+0x10c] ;  /* 0x00010c00011b7983 */ /* 0x000f280000300800 */
[----:B------:R-:W2:Y:S04]  /*45c50*/  LDL.LU R16, [R1+0xf0] ;  /* 0x0000f00001107983 */ /* 0x000ea80000300800 */
[----:B------:R-:W2:Y:S04]  /*45c60*/  LDL.LU R17, [R1+0xf4] ;  /* 0x0000f40001117983 */ /* 0x000ea80000300800 */
[----:B------:R-:W2:Y:S04]  /*45c70*/  LDL.LU R18, [R1+0xf8] ;  /* 0x0000f80001127983 */ /* 0x000ea80000300800 */
[----:B------:R-:W2:Y:S04]  /*45c80*/  LDL.LU R19, [R1+0xfc] ;  /* 0x0000fc0001137983 */ /* 0x000ea80000300800 */
[----:B-1----:R-:W5:Y:S04]  /*45c90*/  LDL.LU R12, [R1+0x150] ;  /* 0x00015000010c7983 */ /* 0x002f680000300800 */
[----:B------:R-:W5:Y:S04]  /*45ca0*/  LDL.LU R13, [R1+0x154] ;  /* 0x00015400010d7983 */ /* 0x000f680000300800 */
[----:B---3--:R-:W3:Y:S04]  /*45cb0*/  LDL.LU R14, [R1+0x158] ;  /* 0x00015800010e7983 */ /* 0x008ee80000300800 */
[----:B------:R-:W3:Y:S04]  /*45cc0*/  LDL.LU R15, [R1+0x15c] ;  /* 0x00015c00010f7983 */ /* 0x000ee80000300800 */
[----:B------:R0:W-:Y:S04]  /*45cd0*/  STS.128 [R0], R20 ;  /* 0x0000001400007388 */ /* 0x0001e80000000c00 */
[----:B0-----:R-:W2:Y:S04]  /*45ce0*/  LDL.LU R20, [R1+0x110] ;  /* 0x0001100001147983 */ /* 0x001ea80000300800 */
[----:B------:R-:W2:Y:S04]  /*45cf0*/  LDL.LU R21, [R1+0x114] ;  /* 0x0001140001157983 */ /* 0x000ea80000300800 */
[----:B------:R-:W2:Y:S04]  /*45d00*/  LDL.LU R22, [R1+0x118] ;  /* 0x0001180001167983 */ /* 0x000ea80000300800 */
[----:B------:R-:W2:Y:S04]  /*45d10*/  LDL.LU R23, [R1+0x11c] ;  /* 0x00011c0001177983 */ /* 0x000ea80000300800 */
[----:B---3--:R-:W-:Y:S04]  /*45d20*/  STL.64 [R1+0x1f98], R14 ;  /* 0x001f980e01007387 */ /* 0x008fe80000100a00 */
[----:B-----5:R0:W-:Y:S04]  /*45d30*/  STL.64 [R1+0x1f90], R12 ;  /* 0x001f900c01007387 */ /* 0x0201e80000100a00 */
[----:B0-----:R-:W3:Y:S04]  /*45d40*/  LDL.LU R12, [R1+0x140] ;  /* 0x00014000010c7983 */ /* 0x001ee80000300800 */
[----:B------:R-:W3:Y:S04]  /*45d50*/  LDL.LU R13, [R1+0x144] ;  /* 0x00014400010d7983 */ /* 0x000ee80000300800 */
[----:B------:R-:W5:Y:S04]  /*45d60*/  LDL.LU R14, [R1+0x148] ;  /* 0x00014800010e7983 */ /* 0x000f680000300800 */
[----:B------:R-:W5:Y:S04]  /*45d70*/  LDL.LU R15, [R1+0x14c] ;  /* 0x00014c00010f7983 */ /* 0x000f680000300800 */
[----:B-----5:R-:W-:Y:S04]  /*45d80*/  STL.64 [R1+0x1fa8], R14 ;  /* 0x001fa80e01007387 */ /* 0x020fe80000100a00 */
[----:B---3--:R0:W-:Y:S04]  /*45d90*/  STL.64 [R1+0x1fa0], R12 ;  /* 0x001fa00c01007387 */ /* 0x0081e80000100a00 */
[----:B0-----:R-:W3:Y:S04]  /*45da0*/  LDL.LU R12, [R1+0x130] ;  /* 0x00013000010c7983 */ /* 0x001ee80000300800 */
[----:B------:R-:W3:Y:S04]  /*45db0*/  LDL.LU R13, [R1+0x134] ;  /* 0x00013400010d7983 */ /* 0x000ee80000300800 */
[----:B------:R-:W5:Y:S04]  /*45dc0*/  LDL.LU R14, [R1+0x138] ;  /* 0x00013800010e7983 */ /* 0x000f680000300800 */
[----:B------:R-:W5:Y:S04]  /*45dd0*/  LDL.LU R15, [R1+0x13c] ;  /* 0x00013c00010f7983 */ /* 0x000f680000300800 */
[----:B--2---:R-:W-:Y:S04]  /*45de0*/  STS.128 [R0+0x80], R16 ;  /* 0x0000801000007388 */ /* 0x004fe80000000c00 */
[----:B----4-:R-:W-:Y:S04]  /*45df0*/  STS.128 [R0+0x200], R24 ;  /* 0x0002001800007388 */ /* 0x010fe80000000c00 */
[----:B------:R-:W-:Y:S04]  /*45e00*/  STS.128 [R0+0x280], R20 ;  /* 0x0002801400007388 */ /* 0x000fe80000000c00 */
[----:B------:R-:W-:Y:S06]  /*45e10*/  BAR.SYNC.DEFER_BLOCKING 0x0 ;  /* 0x0000000000007b1d */ /* 0x000fec0000010000 */
[----:B------:R-:W0:Y:S04]  /*45e20*/  LDS.128 R20, [R28] ;  /* 0x000000001c147984 */ /* 0x000e280000000c00 */
[----:B-----5:R-:W-:Y:S04]  /*45e30*/  STL.64 [R1+0x1fb8], R14 ;  /* 0x001fb80e01007387 */ /* 0x020fe80000100a00 */
[----:B---3--:R1:W-:Y:S04]  /*45e40*/  STL.64 [R1+0x1fb0], R12 ;  /* 0x001fb00c01007387 */ /* 0x0083e80000100a00 */
[----:B-1----:R-:W2:Y:S04]  /*45e50*/  LDL.LU R12, [R1+0x120] ;  /* 0x00012000010c7983 */ /* 0x002ea80000300800 */
[----:B------:R-:W2:Y:S04]  /*45e60*/  LDL.LU R13, [R1+0x124] ;  /* 0x00012400010d7983 */ /* 0x000ea80000300800 */
[----:B------:R-:W3:Y:S04]  /*45e70*/  LDL.LU R14, [R1+0x128] ;  /* 0x00012800010e7983 */ /* 0x000ee80000300800 */
[----:B------:R-:W3:Y:S04]  /*45e80*/  LDL.LU R15, [R1+0x12c] ;  /* 0x00012c00010f7983 */ /* 0x000ee80000300800 */
[----:B---3--:R-:W-:Y:S04]  /*45e90*/  STL.64 [R1+0x1fc8], R14 ;  /* 0x001fc80e01007387 */ /* 0x008fe80000100a00 */
[----:B--2---:R-:W-:Y:S04]  /*45ea0*/  STL.64 [R1+0x1fc0], R12 ;  /* 0x001fc00c01007387 */ /* 0x004fe80000100a00 */
[----:B------:R-:W1:Y:S04]  /*45eb0*/  LDS.128 R12, [R29] ;  /* 0x000000001d0c7984 */ /* 0x000e680000000c00 */
[----:B------:R-:W2:Y:S04]  /*45ec0*/  LDL.LU R8, [R1+0x160] ;  /* 0x0001600001087983 */ /* 0x000ea80000300800 */
        /* <DEDUP_REMOVED lines=11> */
[----:B------:R-:W5:Y:S04]  /*45f80*/  LDL R4, [R1+0x1cd0] ;  /* 0x001cd00001047983 */ /* 0x000f680000100800 */
[----:B0-----:R0:W-:Y:S04]  /*45f90*/  STL.64 [R1+0x30], R20 ;  /* 0x0000301401007387 */ /* 0x0011e80000100a00 */
[----:B------:R1:W-:Y:S04]  /*45fa0*/  STL.64 [R1+0x38], R22 ;  /* 0x0000381601007387 */ /* 0x0003e80000100a00 */
[----:B0-----:R-:W2:Y:S04]  /*45fb0*/  LDL.LU R20, [R1+0x190] ;  /* 0x0001900001147983 */ /* 0x001ea80000300800 */
[----:B-1----:R-:W-:Y:S04]  /*45fc0*/  STL.64 [R1+0x80], R12 ;  /* 0x0000800c01007387 */ /* 0x002fe80000100a00 */
[----:B------:R-:W-:Y:S04]  /*45fd0*/  STL.64 [R1+0x88], R14 ;  /* 0x0000880e01007387 */ /* 0x000fe80000100a00 */
[----:B------:R-:W0:Y:S04]  /*45fe0*/  LDS.128 R12, [R3] ;  /* 0x00000000030c7984 */ /* 0x000e280000000c00 */
[----:B------:R-:W2:Y:S04]  /*45ff0*/  LDL.LU R21, [R1+0x194] ;  /* 0x0001940001157983 */ /* 0x000ea80000300800 */
[----:B------:R-:W2:Y:S04]  /*46000*/  LDL.LU R22, [R1+0x198] ;  /* 0x0001980001167983 */ /* 0x000ea80000300800 */
[----:B------:R-:W2:Y:S04]  /*46010*/  LDL.LU R23, [R1+0x19c] ;  /* 0x00019c0001177983 */ /* 0x000ea80000300800 */
[----:B0-----:R-:W-:Y:S04]  /*46020*/  STL.64 [R1+0xa0], R12 ;  /* 0x0000a00c01007387 */ /* 0x001fe80000100a00 */
[----:B------:R-:W-:Y:S04]  /*46030*/  STL.64 [R1+0xa8], R14 ;  /* 0x0000a80e01007387 */ /* 0x000fe80000100a00 */
[----:B------:R-:W0:Y:S04]  /*46040*/  LDS.128 R12, [R2] ;  /* 0x00000000020c7984 */ /* 0x000e280000000c00 */
[----:B0-----:R-:W-:Y:S04]  /*46050*/  STL.64 [R1+0xe0], R12 ;  /* 0x0000e00c01007387 */ /* 0x001fe80000100a00 */
[----:B------:R0:W-:Y:S04]  /*46060*/  STL.64 [R1+0xe8], R14 ;  /* 0x0000e80e01007387 */ /* 0x0001e80000100a00 */
[----:B0-----:R-:W2:Y:S04]  /*46070*/  LDL.LU.64 R14, [R1+0x1fc8] ;  /* 0x001fc800010e7983 */ /* 0x001ea80000300a00 */
[----:B------:R-:W2:Y:S04]  /*46080*/  LDL.LU.64 R12, [R1+0x1fc0] ;  /* 0x001fc000010c7983 */ /* 0x000ea80000300a00 */
[----:B------:R-:W-:Y:S06]  /*46090*/  BAR.SYNC.DEFER_BLOCKING 0x0 ;  /* 0x0000000000007b1d */ /* 0x000fec0000010000 */
[----:B--2---:R0:W-:Y:S04]  /*460a0*/  STS.128 [R0], R12 ;  /* 0x0000000c00007388 */ /* 0x0041e80000000c00 */
[----:B0-----:R-:W2:Y:S04]  /*460b0*/  LDL.LU.64 R14, [R1+0x1fb8] ;  /* 0x001fb800010e7983 */ /* 0x001ea80000300a00 */
[----:B------:R-:W2:Y:S04]  /*460c0*/  LDL.LU.64 R12, [R1+0x1fb0] ;  /* 0x001fb000010c7983 */ /* 0x000ea80000300a00 */
[----:B------:R-:W3:Y:S04]  /*460d0*/  LDL.LU R5, [R1+0x1cd4] ;  /* 0x001cd40001057983 */ /* 0x000ee80000300800 */
[----:B--2---:R0:W-:Y:S04]  /*460e0*/  STS.128 [R0+0x80], R12 ;  /* 0x0000800c00007388 */ /* 0x0041e80000000c00 */
[----:B0-----:R-:W2:Y:S04]  /*460f0*/  LDL.LU.64 R14, [R1+0x1fa8] ;  /* 0x001fa800010e7983 */ /* 0x001ea80000300a00 */
[----:B------:R-:W2:Y:S04]  /*46100*/  LDL.LU.64 R12, [R1+0x1fa0] ;  /* 0x001fa000010c7983 */ /* 0x000ea80000300a00 */
[----:B--2---:R0:W-:Y:S04]  /*46110*/  STS.128 [R0+0x200], R12 ;  /* 0x0002000c00007388 */ /* 0x0041e80000000c00 */
[----:B0-----:R-:W2:Y:S04]  /*46120*/  LDL.LU.64 R14, [R1+0x1f98] ;  /* 0x001f9800010e7983 */ /* 0x001ea80000300a00 */
[----:B------:R-:W2:Y:S04]  /*46130*/  LDL.LU.64 R12, [R1+0x1f90] ;  /* 0x001f9000010c7983 */ /* 0x000ea80000300a00 */
[----:B--2---:R-:W-:Y:S04]  /*46140*/  STS.128 [R0+0x280], R12 ;  /* 0x0002800c00007388 */ /* 0x004fe80000000c00 */
[----:B------:R-:W-:Y:S06]  /*46150*/  BAR.SYNC.DEFER_BLOCKING 0x0 ;  /* 0x0000000000007b1d */ /* 0x000fec0000010000 */
[----:B------:R-:W0:Y:S04]  /*46160*/  LDS.128 R12, [R28] ;  /* 0x000000001c0c7984 */ /* 0x000e280000000c00 */
[----:B0-----:R-:W-:Y:S04]  /*46170*/  STL.64 [R1], R12 ;  /* 0x0000000c01007387 */ /* 0x001fe80000100a00 */
        /* <DEDUP_REMOVED lines=9> */
[----:B0-----:R0:W-:Y:S04]  /*46210*/  STL.64 [R1+0xd0], R12 ;  /* 0x0000d00c01007387 */ /* 0x0011e80000100a00 */
[----:B------:R-:W-:Y:S04]  /*46220*/  STL.64 [R1+0xd8], R14 ;  /* 0x0000d80e01007387 */ /* 0x000fe80000100a00 */
[----:B0-----:R-:W2:Y:S04]  /*46230*/  LDL.LU R12, [R1+0x1f8c] ;  /* 0x001f8c00010c7983 */ /* 0x001ea80000300800 */
[----:B------:R0:W-:Y:S04]  /*46240*/  STS.128 [R0], R8 ;  /* 0x0000000800007388 */ /* 0x0001e80000000c00 */
[----:B---3--:R-:W-:Y:S04]  /*46250*/  STS.128 [R0+0x80], R24 ;  /* 0x0000801800007388 */ /* 0x008fe80000000c00 */
[----:B----4-:R-:W-:Y:S04]  /*46260*/  STS.128 [R0+0x200], R16 ;  /* 0x0002001000007388 */ /* 0x010fe80000000c00 */
[----:B------:R-:W-:Y:S04]  /*46270*/  STS.128 [R0+0x280], R20 ;  /* 0x0002801400007388 */ /* 0x000fe80000000c00 */
[----:B------:R-:W-:Y:S01]  /*46280*/  BAR.SYNC.DEFER_BLOCKING 0x0 ;  /* 0x0000000000007b1d */ /* 0x000fe20000010000 */
[C---:B-----5:R-:W-:Y:S01]  /*46290*/  ISETP.GE.AND P3, PT, R4.reuse, c[0x0][0x178], PT ;  /* 0x00005e0004007a0c */ /* 0x060fe20003f66270 */
[----:B------:R-:W-:-:S03]  /*462a0*/  IMAD R4, R4, c[0x0][0x194], RZ ;  /* 0x0000650004047a24 */ /* 0x000fc600078e02ff */
[C---:B------:R-:W-:Y:S01]  /*462b0*/  ISETP.LT.AND P3, PT, R5.reuse, c[0x0][0x17c], !P3 ;  /* 0x00005f0005007a0c */ /* 0x040fe20005f61270 */
[----:B------:R-:W-:Y:S01]  /*462c0*/  IMAD R29, R5, c[0x0][0x198], RZ ;  /* 0x00006600051d7a24 */ /* 0x000fe200078e02ff */
[C---:B------:R-:W-:Y:S01]  /*462d0*/  LEA R2, P2, R4.reuse, c[0x0][0x170], 0x1 ;  /* 0x00005c0004027a11 */ /* 0x040fe200078408ff */
[----:B0-----:R-:W3:Y:S03]  /*462e0*/  LDL R10, [R1+0x1cd8] ;  /* 0x001cd800010a7983 */ /* 0x001ee60000100800 */
[----:B------:R-:W-:Y:S01]  /*462f0*/  LEA.HI.X.SX32 R3, R4, c[0x0][0x174], 0x1, P2 ;  /* 0x00005d0004037a11 */ /* 0x000fe200010f0eff */
[----:B------:R-:W4:Y:S04]  /*46300*/  LDL R9, [R1+0x1cdc] ;  /* 0x001cdc0001097983 */ /* 0x000f280000100800 */
[----:B------:R-:W-:Y:S01]  /*46310*/  IMAD.WIDE R6, R29, 0x2, R2 ;  /* 0x000000021d067825 */ /* 0x000fe200078e0202 */
[----:B------:R-:W5:Y:S04]  /*46320*/  LDL R8, [R1+0x1ce4] ;  /* 0x001ce40001087983 */ /* 0x000f680000100800 */
[----:B------:R-:W-:Y:S04]  /*46330*/  STL [R1+0x1f88], R3 ;  /* 0x001f880301007387 */ /* 0x000fe80000100800 */
[----:B--2---:R0:W-:Y:S04]  /*46340*/  @P3 STG.E.U16 [R6.64], R12 ;  /* 0x0000000c06003986 */ /* 0x0041e8000c101506 */
[----:B------:R1:W2:Y:S04]  /*46350*/  LDS.128 R12, [R28] ;  /* 0x000000001c0c7984 */ /* 0x0002a80000000c00 */
[----:B0-----:R-:W4:Y:S04]  /*46360*/  LDL R7, [R1+0x50] ;  /* 0x0000500001077983 */ /* 0x001f280000100800 */
[----:B-1----:R-:W4:Y:S04]  /*46370*/  LDL.LU R28, [R1+0x40] ;  /* 0x00004000011c7983 */ /* 0x002f280000300800 */
[----:B--2---:R0:W-:Y:S04]  /*46380*/  STL [R1+0x1ee0], R13 ;  /* 0x001ee00d01007387 */ /* 0x0041e80000100800 */
[----:B0-----:R-:W2:Y:S01]  /*46390*/  LDL R13, [R1+0x1ce0] ;  /* 0x001ce000010d7983 */ /* 0x001ea20000100800 */
[----:B------:R-:W-:Y:S01]  /*463a0*/  IMAD.MOV.U32 R26, RZ, RZ, c[0x0][0x194] ;  /* 0x00006500ff1a7624 */ /* 0x000fe200078e00ff */
[----:B------:R-:W-:-:S03]  /*463b0*/  ISETP.GE.AND P2, PT, R5, c[0x0][0x17c], PT ;  /* 0x00005f0005007a0c */ /* 0x000fc60003f46270 */
[----:B------:R-:W-:-:S04]  /*463c0*/  IMAD R4, R26, 0x40, R4 ;  /* 0x000000401a047824 */ /* 0x000fc800078e0204 */
[----:B------:R-:W-:Y:S01]  /*463d0*/  IMAD R5, R26, 0x40, R4 ;  /* 0x000000401a057824 */ /* 0x000fe200078e0204 */
[----:B------:R-:W-:-:S03]  /*463e0*/  LEA R20, P4, R4, c[0x0][0x170], 0x1 ;  /* 0x00005c0004147a11 */ /* 0x000fc600078808ff */
[----:B------:R-:W-:Y:S01]  /*463f0*/  IMAD R6, R26, 0x40, R5 ;  /* 0x000000401a067824 */ /* 0x000fe200078e0205 */
[----:B------:R-:W-:Y:S02]  /*46400*/  LEA.HI.X.SX32 R21, R4, c[0x0][0x174], 0x1, P4 ;  /* 0x00005d0004157a11 */ /* 0x000fe400020f0eff */
[C---:B------:R-:W-:Y:S01]  /*46410*/  LEA R4, P5, R5.reuse, c[0x0][0x170], 0x1 ;  /* 0x00005c0005047a11 */ /* 0x040fe200078a08ff */
[----:B------:R-:W-:Y:S01]  /*46420*/  IMAD R0, R26, 0x40, R6 ;  /* 0x000000401a007824 */ /* 0x000fe200078e0206 */
[----:B------:R-:W-:Y:S01]  /*46430*/  LEA R18, P6, R6, c[0x0][0x170], 0x1 ;  /* 0x00005c0006127a11 */ /* 0x000fe200078c08ff */
[----:B------:R0:W-:Y:S01]  /*46440*/  STL [R1+0x1e60], R14 ;  /* 0x001e600e01007387 */ /* 0x0001e20000100800 */
[----:B------:R-:W-:Y:S02]  /*46450*/  LEA.HI.X.SX32 R5, R5, c[0x0][0x174], 0x1, P5 ;  /* 0x00005d0005057a11 */ /* 0x000fe400028f0eff */
[----:B------:R-:W-:Y:S02]  /*46460*/  LEA R16, P5, R0, c[0x0][0x170], 0x1 ;  /* 0x00005c0000107a11 */ /* 0x000fe400078a08ff */
[----:B------:R-:W-:Y:S01]  /*46470*/  LEA.HI.X.SX32 R19, R6, c[0x0][0x174], 0x1, P6 ;  /* 0x00005d0006137a11 */ /* 0x000fe200030f0eff */
[----:B------:R-:W-:Y:S01]  /*46480*/  IMAD R6, R26, 0x40, R0 ;  /* 0x000000401a067824 */ /* 0x000fe200078e0200 */
[----:B------:R-:W-:Y:S01]  /*46490*/  LEA.HI.X.SX32 R17, R0, c[0x0][0x174], 0x1, P5 ;  /* 0x00005d0000117a11 */ /* 0x000fe200028f0eff */
[----:B0-----:R-:W4:Y:S01]  /*464a0*/  LDL R14, [R1+0x1cd0] ;  /* 0x001cd000010e7983 */ /* 0x001f220000100800 */
[----:B---3--:R-:W-:-:S03]  /*464b0*/  ISETP.LT.AND P3, PT, R10, c[0x0][0x178], !P2 ;  /* 0x00005e000a007a0c */ /* 0x008fc60005761270 */
[----:B------:R0:W-:Y:S01]  /*464c0*/  STL [R1+0x1de0], R15 ;  /* 0x001de00f01007387 */ /* 0x0001e20000100800 */
[----:B------:R-:W-:-:S03]  /*464d0*/  IMAD.WIDE R10, R29, 0x2, R20 ;  /* 0x000000021d0a7825 */ /* 0x000fc600078e0214 */
[----:B0-----:R-:W3:Y:S01]  /*464e0*/  LDL R15, [R1+0x1cf0] ;  /* 0x001cf000010f7983 */ /* 0x001ee20000100800 */
[----:B--2---:R-:W-:-:S03]  /*464f0*/  ISETP.LT.AND P6, PT, R13, c[0x0][0x178], !P2 ;  /* 0x00005e000d007a0c */ /* 0x004fc600057c1270 */
[----:B------:R0:W-:Y:S04]  /*46500*/  STL [R1+0x1f80], R13 ;  /* 0x001f800d01007387 */ /* 0x0001e80000100800 */
[----:B------:R-:W2:Y:S04]  /*46510*/  LDL R27, [R1+0x1cec] ;  /* 0x001cec00011b7983 */ /* 0x000ea80000100800 */
[----:B------:R-:W2:Y:S04]  /*46520*/  LDL R3, [R1+0x30] ;  /* 0x0000300001037983 */ /* 0x000ea80000100800 */
[----:B0-----:R-:W2:Y:S04]  /*46530*/  LDL R13, [R1+0x1a0] ;  /* 0x0001a000010d7983 */ /* 0x001ea80000100800 */
[----:B------:R-:W2:Y:S04]  /*46540*/  LDL R0, [R1+0x1ce8] ;  /* 0x001ce80001007983 */ /* 0x000ea80000100800 */
[----:B------:R0:W-:Y:S04]  /*46550*/  STL [R1+0x1f84], R21 ;  /* 0x001f841501007387 */ /* 0x0001e80000100800 */
[----:B0-----:R-:W2:Y:S01]  /*46560*/  LDL R21, [R1+0x1b0] ;  /* 0x0001b00001157983 */ /* 0x001ea20000100800 */
[----:B----4-:R-:W-:-:S02]  /*46570*/  ISETP.LT.AND P4, PT, R9, c[0x0][0x178], !P2 ;  /* 0x00005e0009007a0c */ /* 0x010fc40005781270 */
[----:B-----5:R-:W-:Y:S01]  /*46580*/  ISETP.LT.AND P5, PT, R8, c[0x0][0x178], !P2 ;  /* 0x00005e0008007a0c */ /* 0x020fe200057a1270 */
[----:B------:R-:W-:-:S04]  /*46590*/  IMAD.WIDE R22, R29, 0x2, R4 ;  /* 0x000000021d167825 */ /* 0x000fc800078e0204 */
[----:B------:R-:W-:-:S04]  /*465a0*/  IMAD.WIDE R24, R29, 0x2, R18 ;  /* 0x000000021d187825 */ /* 0x000fc800078e0212 */
[----:B------:R-:W-:Y:S01]  /*465b0*/  IMAD.WIDE R8, R29, 0x2, R16 ;  /* 0x000000021d087825 */ /* 0x000fe200078e0210 */
[----:B--2---:R0:W-:Y:S04]  /*465c0*/  @P3 STG.E.U16 [R10.64], R21 ;  /* 0x000000150a003986 */ /* 0x0041e8000c101506 */
[----:B------:R-:W-:Y:S04]  /*465d0*/  @P4 STG.E.U16 [R22.64], R13 ;  /* 0x0000000d16004986 */ /* 0x000fe8000c101506 */
[----:B------:R1:W-:Y:S01]  /*465e0*/  @P6 STG.E.U16 [R24.64], R7 ;  /* 0x0000000718006986 */ /* 0x0003e2000c101506 */
[----:B------:R-:W-:-:S03]  /*465f0*/  ISETP.LT.AND P4, PT, R0, c[0x0][0x178], !P2 ;  /* 0x00005e0000007a0c */ /* 0x000fc60005781270 */
[----:B------:R2:W-:Y:S01]  /*46600*/  @P5 STG.E.U16 [R8.64], R28 ;  /* 0x0000001c08005986 */ /* 0x0005e2000c101506 */
[----:B0-----:R-:W-:Y:S02]  /*46610*/  LEA R10, P5, R6, c[0x0][0x170], 0x1 ;  /* 0x00005c00060a7a11 */ /* 0x001fe400078a08ff */
[----:B---3--:R-:W-:Y:S01]  /*46620*/  ISETP.LT.AND P3, PT, R15, c[0x0][0x178], !P2 ;  /* 0x00005e000f007a0c */ /* 0x008fe20005761270 */
[----:B------:R-:W3:Y:S01]  /*46630*/  LDL R21, [R1+0x1cd8] ;  /* 0x001cd80001157983 */ /* 0x000ee20000100800 */
[----:B-1----:R-:W-:-:S03]  /*46640*/  IMAD R7, R26, 0x40, R6 ;  /* 0x000000401a077824 */ /* 0x002fc600078e0206 */
[----:B------:R-:W4:Y:S01]  /*46650*/  LDL R13, [R1+0x1cdc] ;  /* 0x001cdc00010d7983 */ /* 0x000f220000100800 */
[----:B------:R-:W-:Y:S01]  /*46660*/  IMAD R0, R26, 0x40, R7 ;  /* 0x000000401a007824 */ /* 0x000fe200078e0207 */
[C---:B--2---:R-:W-:Y:S02]  /*46670*/  LEA R8, P6, R7.reuse, c[0x0][0x170], 0x1 ;  /* 0x00005c0007087a11 */ /* 0x044fe400078c08ff */
[----:B------:R-:W-:Y:S02]  /*46680*/  LEA.HI.X.SX32 R11, R6, c[0x0][0x174], 0x1, P5 ;  /* 0x00005d00060b7a11 */ /* 0x000fe400028f0eff */
[C---:B------:R-:W-:Y:S02]  /*46690*/  LEA R6, P5, R0.reuse, c[0x0][0x170], 0x1 ;  /* 0x00005c0000067a11 */ /* 0x040fe400078a08ff */
[----:B------:R-:W-:Y:S01]  /*466a0*/  LEA.HI.X.SX32 R9, R7, c[0x0][0x174], 0x1, P6 ;  /* 0x00005d0007097a11 */ /* 0x000fe200030f0eff */
[----:B------:R-:W-:Y:S01]  /*466b0*/  IMAD.WIDE R24, R29, 0x2, R10 ;  /* 0x000000021d187825 */ /* 0x000fe200078e020a */
[----:B------:R-:W-:Y:S01]  /*466c0*/  LEA.HI.X.SX32 R7, R0, c[0x0][0x174], 0x1, P5 ;  /* 0x00005d0000077a11 */ /* 0x000fe200028f0eff */
[----:B------:R-:W-:Y:S01]  /*466d0*/  STL [R1+0x1f74], R15 ;  /* 0x001f740f01007387 */ /* 0x000fe20000100800 */
[----:B------:R-:W-:Y:S01]  /*466e0*/  ISETP.LT.AND P2, PT, R27, c[0x0][0x178], !P2 ;  /* 0x00005e001b007a0c */ /* 0x000fe20005741270 */
[C---:B------:R-:W-:Y:S01]  /*466f0*/  IMAD.WIDE R26, R29.reuse, 0x2, R8 ;  /* 0x000000021d1a7825 */ /* 0x040fe200078e0208 */
[C---:B------:R-:W-:Y:S01]  /*46700*/  IADD3 R0, R29.reuse, c[0x0][0x198], RZ ;  /* 0x000066001d007a10 */ /* 0x040fe20007ffe0ff */
[----:B------:R-:W-:Y:S02]  /*46710*/  STL [R1+0x1f78], R14 ;  /* 0x001f780e01007387 */ /* 0x000fe40000100800 */
[----:B------:R-:W-:-:S02]  /*46720*/  IMAD.WIDE R22, R29, 0x2, R6 ;  /* 0x000000021d167825 */ /* 0x000fc400078e0206 */
[----:B------:R-:W-:Y:S04]  /*46730*/  STL [R1+0x1f7c], R11 ;  /* 0x001f7c0b01007387 */ /* 0x000fe80000100800 */
[----:B------:R-:W2:Y:S04]  /*46740*/  LDL.LU R29, [R1+0x50] ;  /* 0x00005000011d7983 */ /* 0x000ea80000300800 */
[----:B------:R0:W-:Y:S04]  /*46750*/  @P4 STG.E.U16 [R24.64], R3 ;  /* 0x0000000318004986 */ /* 0x0001e8000c101506 */
[----:B0-----:R-:W5:Y:S04]  /*46760*/  LDL.LU R3, [R1+0x1f88] ;  /* 0x001f880001037983 */ /* 0x001f680000300800 */
[----:B------:R-:W2:Y:S04]  /*46770*/  LDL R24, [R1] ;  /* 0x0000000001187983 */ /* 0x000ea80000100800 */
[----:B------:R-:W3:Y:S04]  /*46780*/  LDL.LU R25, [R1+0x1c0] ;  /* 0x0001c00001197983 */ /* 0x000ee80000300800 */
[----:B--2---:R0:W-:Y:S01]  /*46790*/  @P3 STG.E.U16 [R26.64], R24 ;  /* 0x000000181a003986 */ /* 0x0041e2000c101506 */
[----:B----4-:R-:W-:-:S03]  /*467a0*/  ISETP.LT.AND P3, PT, R13, c[0x0][0x178], !P0 ;  /* 0x00005e000d007a0c */ /* 0x010fc60004761270 */
[----:B------:R1:W-:Y:S01]  /*467b0*/  @P2 STG.E.U16 [R22.64], R12 ;  /* 0x0000000c16002986 */ /* 0x0003e2000c101506 */
[----:B---3--:R-:W-:-:S03]  /*467c0*/  ISETP.LT.AND P2, PT, R21, c[0x0][0x178], !P0 ;  /* 0x00005e0015007a0c */ /* 0x008fc60004741270 */
[----:B0-----:R-:W2:Y:S04]  /*467d0*/  LDL.LU R27, [R1+0x1a0] ;  /* 0x0001a000011b7983 */ /* 0x001ea80000300800 */
[----:B-1----:R-:W3:Y:S04]  /*467e0*/  LDL R22, [R1+0x1ce4] ;  /* 0x001ce40001167983 */ /* 0x002ee80000100800 */
[----:B------:R-:W4:Y:S04]  /*467f0*/  LDL.LU R23, [R1+0x1b0] ;  /* 0x0001b00001177983 */ /* 0x000f280000300800 */
[----:B------:R-:W4:Y:S04]  /*46800*/  LDL.LU R21, [R1+0x1f84] ;  /* 0x001f840001157983 */ /* 0x000f280000300800 */
[----:B------:R-:W4:Y:S01]  /*46810*/  LDL.LU R13, [R1+0x1f80] ;  /* 0x001f8000010d7983 */ /* 0x000f220000300800 */
[----:B------:R-:W-:-:S02]  /*46820*/  ISETP.LT.AND P6, PT, R14, c[0x0][0x178], !P0 ;  /* 0x00005e000e007a0c */ /* 0x000fc400047c1270 */
[----:B------:R-:W-:Y:S01]  /*46830*/  PRMT R26, R25, 0x7632, R26 ;  /* 0x00007632191a7816 */ /* 0x000fe2000000001a */
[----:B-----5:R-:W-:Y:S01]  /*46840*/  IMAD.WIDE R24, R0, 0x2, R2 ;  /* 0x0000000200187825 */ /* 0x020fe200078e0202 */
[----:B------:R-:W-:-:S09]  /*46850*/  PRMT R15, R29, 0x7632, R15 ;  /* 0x000076321d0f7816 */ /* 0x000fd2000000000f */
[----:B------:R0:W-:Y:S02]  /*46860*/  @P6 STG.E.U16 [R24.64], R26 ;  /* 0x0000001a18006986 */ /* 0x0001e4000c101506 */
[----:B0-----:R-:W-:Y:S01]  /*46870*/  IMAD.WIDE R24, R0, 0x2, R4 ;  /* 0x0000000200187825 */ /* 0x001fe200078e0204 */
[----:B--2---:R-:W-:Y:S02]  /*46880*/  PRMT R14, R27, 0x7632, R14 ;  /* 0x000076321b0e7816 */ /* 0x004fe4000000000e */
[----:B---3--:R-:W-:Y:S02]  /*46890*/  ISETP.LT.AND P5, PT, R22, c[0x0][0x178], !P0 ;  /* 0x00005e0016007a0c */ /* 0x008fe400047a1270 */
[----:B----4-:R-:W-:Y:S01]  /*468a0*/  PRMT R11, R23, 0x7632, R11 ;  /* 0x00007632170b7816 */ /* 0x010fe2000000000b */
[C---:B------:R-:W-:Y:S01]  /*468b0*/  IMAD.WIDE R22, R0.reuse, 0x2, R20 ;  /* 0x0000000200167825 */ /* 0x040fe200078e0214 */
[----:B------:R-:W-:Y:S01]  /*468c0*/  ISETP.LT.AND P4, PT, R13, c[0x0][0x178], !P0 ;  /* 0x00005e000d007a0c */ /* 0x000fe20004781270 */
[----:B------:R-:W-:Y:S02]  /*468d0*/  STL [R1+0x1f6c], R13 ;  /* 0x001f6c0d01007387 */ /* 0x000fe40000100800 */
[----:B------:R-:W-:-:S02]  /*468e0*/  IMAD.WIDE R26, R0, 0x2, R18 ;  /* 0x00000002001a7825 */ /* 0x000fc400078e0212 */
[----:B------:R-:W-:Y:S04]  /*468f0*/  STL [R1+0x1f70], R20 ;  /* 0x001f701401007387 */ /* 0x000fe80000100800 */
[----:B------:R-:W-:Y:S04]  /*46900*/  STL [R1+0x1f68], R21 ;  /* 0x001f681501007387 */ /* 0x000fe80000100800 */
[----:B------:R0:W-:Y:S04]  /*46910*/  STL [R1+0x1f64], R19 ;  /* 0x001f641301007387 */ /* 0x0001e80000100800 */
[----:B------:R1:W-:Y:S04]  /*46920*/  @P2 STG.E.U16 [R22.64], R11 ;  /* 0x0000000b16002986 */ /* 0x0003e8000c101506 */
[----:B0-----:R-:W2:Y:S04]  /*46930*/  LDL R19, [R1+0x1ce8] ;  /* 0x001ce80001137983 */ /* 0x001ea80000100800 */
[----:B------:R0:W-:Y:S04]  /*46940*/  @P3 STG.E.U16 [R24.64], R14 ;  /* 0x0000000e18003986 */ /* 0x0001e8000c101506 */
[----:B-1----:R-:W3:Y:S04]  /*46950*/  LDL.LU R11, [R1+0x1f7c] ;  /* 0x001f7c00010b7983 */ /* 0x002ee80000300800 */
[----:B------:R-:W4:Y:S04]  /*46960*/  LDL.LU R22, [R1] ;  /* 0x0000000001167983 */ /* 0x000f280000300800 */
[----:B------:R-:W5:Y:S04]  /*46970*/  LDL R23, [R1+0x1cd8] ;  /* 0x001cd80001177983 */ /* 0x000f680000100800 */
[----:B0-----:R-:W2:Y:S04]  /*46980*/  LDL.LU R14, [R1+0x1f78] ;  /* 0x001f7800010e7983 */ /* 0x001ea80000300800 */
[----:B------:R-:W2:Y:S04]  /*46990*/  LDL R24, [R1+0x1cec] ;  /* 0x001cec0001187983 */ /* 0x000ea80000100800 */
[----:B------:R-:W3:Y:S04]  /*469a0*/  LDL.LU R25, [R1+0x2a0] ;  /* 0x0002a00001197983 */ /* 0x000ee80000300800 */
[----:B------:R0:W-:Y:S04]  /*469b0*/  @P4 STG.E.U16 [R26.64], R15 ;  /* 0x0000000f1a004986 */ /* 0x0001e8000c101506 */
[----:B0-----:R-:W3:Y:S04]  /*469c0*/  LDL.LU R15, [R1+0x1f74] ;  /* 0x001f7400010f7983 */ /* 0x001ee80000300800 */
[----:B------:R-:W3:Y:S01]  /*469d0*/  LDL.LU R27, [R1+0x30] ;  /* 0x00003000011b7983 */ /* 0x000ee20000300800 */
[----:B--2---:R-:W-:-:S02]  /*469e0*/  ISETP.LT.AND P2, PT, R24, c[0x0][0x178], !P0 ;  /* 0x00005e0018007a0c */ /* 0x004fc40004741270 */
[----:B---3--:R-:W-:Y:S02]  /*469f0*/  PRMT R20, R27, 0x7632, R20 ;  /* 0x000076321b147816 */ /* 0x008fe40000000014 */
[----:B------:R-:W0:Y:S01]  /*46a00*/  LDS.128 R24, [R25] ;  /* 0x0000000019187984 */ /* 0x000e220000000c00 */
[----:B------:R-:W-:-:S03]  /*46a10*/  ISETP.LT.AND P6, PT, R14, c[0x0][0x178], !P1 ;  /* 0x00005e000e007a0c */ /* 0x000fc60004fc1270 */
[----:B------:R1:W-:Y:S04]  /*46a20*/  STL [R1+0x1f5c], R14 ;  /* 0x001f5c0e01007387 */ /* 0x0003e80000100800 */
[----:B0-----:R0:W-:Y:S04]  /*46a30*/  STL.64 [R1+0x20], R24 ;  /* 0x0000201801007387 */ /* 0x0011e80000100a00 */
[----:B------:R2:W-:Y:S04]  /*46a40*/  STL.64 [R1+0x28], R26 ;  /* 0x0000281a01007387 */ /* 0x0005e80000100a00 */
[----:B-1----:R-:W3:Y:S01]  /*46a50*/  LDL R14, [R1+0x1d0] ;  /* 0x0001d000010e7983 */ /* 0x002ee20000100800 */
[----:B------:R-:W-:Y:S01]  /*46a60*/  PRMT R12, R28, 0x7632, R12 ;  /* 0x000076321c0c7816 */ /* 0x000fe2000000000c */
[----:B------:R-:W-:Y:S01]  /*46a70*/  IMAD.WIDE R28, R0, 0x2, R16 ;  /* 0x00000002001c7825 */ /* 0x000fe200078e0210 */
[----:B------:R-:W-:-:S02]  /*46a80*/  ISETP.LT.AND P3, PT, R19, c[0x0][0x178], !P0 ;  /* 0x00005e0013007a0c */ /* 0x000fc40004761270 */
[----:B------:R-:W-:Y:S01]  /*46a90*/  ISETP.LT.AND P4, PT, R15, c[0x0][0x178], !P0 ;  /* 0x00005e000f007a0c */ /* 0x000fe20004781270 */
[----:B0-----:R-:W-:Y:S01]  /*46aa0*/  IMAD.WIDE R24, R0, 0x2, R10 ;  /* 0x0000000200187825 */ /* 0x001fe200078e020a */
[----:B------:R0:W-:Y:S01]  /*46ab0*/  @P5 STG.E.U16 [R28.64], R12 ;  /* 0x0000000c1c005986 */ /* 0x0001e2000c101506 */
[----:B----4-:R-:W-:Y:S02]  /*46ac0*/  PRMT R13, R22, 0x7632, R13 ;  /* 0x00007632160d7816 */ /* 0x010fe4000000000d */
[----:B------:R-:W-:Y:S01]  /*46ad0*/  PRMT R21, R12, 0x7632, R21 ;  /* 0x000076320c157816 */ /* 0x000fe20000000015 */
[----:B--2---:R-:W-:Y:S01]  /*46ae0*/  IMAD.WIDE R26, R0, 0x2, R6 ;  /* 0x00000002001a7825 */ /* 0x004fe200078e0206 */
[----:B-----5:R-:W-:-:S03]  /*46af0*/  ISETP.LT.AND P0, PT, R23, c[0x0][0x178], !P1 ;  /* 0x00005e0017007a0c */ /* 0x020fc60004f01270 */
[C---:B------:R-:W-:Y:S01]  /*46b00*/  IMAD.WIDE R22, R0.reuse, 0x2, R8 ;  /* 0x0000000200167825 */ /* 0x040fe200078e0208 */
[----:B0-----:R-:W-:Y:S01]  /*46b10*/  IADD3 R12, R0, c[0x0][0x198], RZ ;  /* 0x00006600000c7a10 */ /* 0x001fe20007ffe0ff */
[----:B---3--:R0:W-:Y:S04]  /*46b20*/  STL [R1+0x1f60], R14 ;  /* 0x001f600e01007387 */ /* 0x0081e80000100800 */
[----:B------:R-:W2:Y:S04]  /*46b30*/  LDL R0, [R1+0x1cdc] ;  /* 0x001cdc0001007983 */ /* 0x000ea80000100800 */
[----:B------:R1:W-:Y:S04]  /*46b40*/  @P3 STG.E.U16 [R24.64], R20 ;  /* 0x0000001418003986 */ /* 0x0003e8000c101506 */
[----:B0-----:R-:W3:Y:S01]  /*46b50*/  LDL R14, [R1+0x1cec] ;  /* 0x001cec00010e7983 */ /* 0x001ee20000100800 */
[----:B--2---:R-:W-:-:S03]  /*46b60*/  ISETP.LT.AND P5, PT, R0, c[0x0][0x178], !P1 ;  /* 0x00005e0000007a0c */ /* 0x004fc60004fa1270 */
[----:B------:R-:W2:Y:S04]  /*46b70*/  LDL R0, [R1+0x1cd8] ;  /* 0x001cd80001007983 */ /* 0x000ea80000100800 */
[----:B-1----:R-:W4:Y:S04]  /*46b80*/  LDL.LU R20, [R1+0x1f70] ;  /* 0x001f700001147983 */ /* 0x002f280000300800 */
[----:B------:R-:W5:Y:S01]  /*46b90*/  LDL R24, [R1+0x200] ;  /* 0x0002000001187983 */ /* 0x000f620000100800 */
[----:B------:R-:W-:-:S03]  /*46ba0*/  IMAD.WIDE R28, R12, 0x2, R2 ;  /* 0x000000020c1c7825 */ /* 0x000fc600078e0202 */
[----:B------:R-:W2:Y:S04]  /*46bb0*/  LDL R25, [R1+0x1ce4] ;  /* 0x001ce40001197983 */ /* 0x000ea80000100800 */
[----:B------:R0:W-:Y:S04]  /*46bc0*/  @P4 STG.E.U16 [R22.64], R13 ;  /* 0x0000000d16004986 */ /* 0x0001e8000c101506 */
[----:B------:R1:W-:Y:S04]  /*46bd0*/  @P2 STG.E.U16 [R26.64], R21 ;  /* 0x000000151a002986 */ /* 0x0003e8000c101506 */
[----:B0-----:R-:W2:Y:S04]  /*46be0*/  LDL.LU R13, [R1+0x1f6c] ;  /* 0x001f6c00010d7983 */ /* 0x001ea80000300800 */
[----:B-1----:R-:W4:Y:S04]  /*46bf0*/  LDL.LU R21, [R1+0x1f68] ;  /* 0x001f680001157983 */ /* 0x002f280000300800 */
[----:B------:R-:W2:Y:S04]  /*46c00*/  LDL.LU R26, [R1+0x1d0c] ;  /* 0x001d0c00011a7983 */ /* 0x000ea80000300800 */
[----:B------:R-:W3:Y:S04]  /*46c10*/  LDL.LU R27, [R1+0x1d08] ;  /* 0x001d0800011b7983 */ /* 0x000ee80000300800 */
[----:B------:R-:W-:Y:S04]  /*46c20*/  STL [R1+0x1f54], R28 ;  /* 0x001f541c01007387 */ /* 0x000fe80000100800 */
[----:B-----5:R0:W-:Y:S04]  /*46c30*/  @P6 STG.E.U16 [R28.64], R24 ;  /* 0x000000181c006986 */ /* 0x0201e8000c101506 */
[----:B0-----:R-:W5:Y:S04]  /*46c40*/  LDL.LU R28, [R1+0x1f0] ;  /* 0x0001f000011c7983 */ /* 0x001f680000300800 */
[----:B------:R0:W-:Y:S04]  /*46c50*/  STL [R1+0x1f50], R29 ;  /* 0x001f501d01007387 */ /* 0x0001e80000100800 */
[----:B0-----:R-:W3:Y:S01]  /*46c60*/  LDL.LU R29, [R1+0x1e0] ;  /* 0x0001e000011d7983 */ /* 0x001ee20000300800 */
[----:B----4-:R-:W-:Y:S01]  /*46c70*/  IMAD.WIDE R22, R12, 0x2, R20 ;  /* 0x000000020c167825 */ /* 0x010fe200078e0214 */
[----:B--2---:R-:W-:-:S02]  /*46c80*/  ISETP.LT.AND P6, PT, R25, c[0x0][0x178], !P1 ;  /* 0x00005e0019007a0c */ /* 0x004fc40004fc1270 */
[----:B------:R-:W-:Y:S01]  /*46c90*/  ISETP.LT.AND P4, PT, R13, c[0x0][0x178], !P1 ;  /* 0x00005e000d007a0c */ /* 0x000fe20004f81270 */
[----:B------:R-:W-:Y:S01]  /*46ca0*/  IMAD.WIDE R24, R12, 0x2, R4 ;  /* 0x000000020c187825 */ /* 0x000fe200078e0204 */
[----:B------:R0:W-:Y:S01]  /*46cb0*/  STL [R1+0x1f58], R13 ;  /* 0x001f580d01007387 */ /* 0x0001e20000100800 */
[----:B------:R-:W-:-:S03]  /*46cc0*/  ISETP.LT.AND P3, PT, R19, c[0x0][0x178], !P1 ;  /* 0x00005e0013007a0c */ /* 0x000fc60004f61270 */
[----:B0-----:R-:W2:Y:S04]  /*46cd0*/  LDL R13, [R1+0x70] ;  /* 0x00007000010d7983 */ /* 0x001ea80000100800 */
[----:B------:R-:W4:Y:S04]  /*46ce0*/  LDL.LU R19, [R1+0x1f64] ;  /* 0x001f640001137983 */ /* 0x000f280000300800 */
[----:B-----5:R4:W-:Y:S04]  /*46cf0*/  @P0 STG.E.U16 [R22.64], R28 ;  /* 0x0000001c16000986 */ /* 0x0209e8000c101506 */
[----:B---3--:R-:W-:Y:S01]  /*46d00*/  @P5 STG.E.U16 [R24.64], R29 ;  /* 0x0000001d18005986 */ /* 0x008fe2000c101506 */
[----:B------:R-:W-:-:S02]  /*46d10*/  ISETP.LT.AND P5, PT, R15, c[0x0][0x178], !P1 ;  /* 0x00005e000f007a0c */ /* 0x000fc40004fa1270 */
[----:B------:R-:W-:Y:S02]  /*46d20*/  ISETP.LT.AND P1, PT, R14, c[0x0][0x178], !P1 ;  /* 0x00005e000e007a0c */ /* 0x000fe40004f21270 */
[----:B------:R-:W3:Y:S01]  /*46d30*/  LDL.LU R14, [R1+0x1f60] ;  /* 0x001f6000010e7983 */ /* 0x000ee20000300800 */
[----:B----4-:R-:W-:-:S05]  /*46d40*/  IMAD.WIDE R22, R12, 0x2, R18 ;  /* 0x000000020c167825 */ /* 0x010fca00078e0212 */
[----:B---3--:R0:W-:Y:S04]  /*46d50*/  @P4 STG.E.U16 [R22.64], R14 ;  /* 0x0000000e16004986 */ /* 0x0081e8000c101506 */
[----:B0-----:R-:W3:Y:S04]  /*46d60*/  LDL.LU R14, [R1+0x1f5c] ;  /* 0x001f5c00010e7983 */ /* 0x001ee80000300800 */
[----:B------:R-:W4:Y:S04]  /*46d70*/  LDL R22, [R1+0x90] ;  /* 0x0000900001167983 */ /* 0x000f280000100800 */
[----:B------:R-:W5:Y:S01]  /*46d80*/  LDL R23, [R1+0x80] ;  /* 0x0000800001177983 */ /* 0x000f620000100800 */
[----:B------:R-:W-:Y:S01]  /*46d90*/  ISETP.GE.AND P2, PT, R26, c[0x0][0x17c], PT ;  /* 0x00005f001a007a0c */ /* 0x000fe20003f46270 */
[----:B------:R-:W-:Y:S01]  /*46da0*/  IMAD.WIDE R24, R12, 0x2, R16 ;  /* 0x000000020c187825 */ /* 0x000fe200078e0210 */
[----:B------:R-:W-:-:S03]  /*46db0*/  ISETP.GE.AND P0, PT, R27, c[0x0][0x17c], PT ;  /* 0x00005f001b007a0c */ /* 0x000fc60003f06270 */
[C---:B------:R-:W-:Y:S01]  /*46dc0*/  IMAD.WIDE R26, R12.reuse, 0x2, R10 ;  /* 0x000000020c1a7825 */ /* 0x040fe200078e020a */
[----:B----4-:R0:W-:Y:S04]  /*46dd0*/  @P6 STG.E.U16 [R24.64], R22 ;  /* 0x0000001618006986 */ /* 0x0101e8000c101506 */
[----:B-----5:R1:W-:Y:S04]  /*46de0*/  @P3 STG.E.U16 [R26.64], R23 ;  /* 0x000000171a003986 */ /* 0x0203e8000c101506 */
[----:B0-----:R-:W4:Y:S01]  /*46df0*/  LDL.LU R24, [R1+0x200] ;  /* 0x0002000001187983 */ /* 0x001f220000300800 */
[----:B-1----:R-:W-:-:S03]  /*46e00*/  IMAD.WIDE R22, R12, 0x2, R8 ;  /* 0x000000020c167825 */ /* 0x002fc600078e0208 */
[----:B------:R-:W5:Y:S04]  /*46e10*/  LDL R25, [R1+0x1cdc] ;  /* 0x001cdc0001197983 */ /* 0x000f680000100800 */
[----:B--2---:R0:W-:Y:S04]  /*46e20*/  @P5 STG.E.U16 [R22.64], R13 ;  /* 0x0000000d16005986 */ /* 0x0041e8000c101506 */
[----:B0-----:R-:W2:Y:S04]  /*46e30*/  LDL.LU R13, [R1+0x1f58] ;  /* 0x001f5800010d7983 */ /* 0x001ea80000300800 */
[----:B------:R-:W2:Y:S01]  /*46e40*/  LDL R23, [R1+0x20] ;  /* 0x0000200001177983 */ /* 0x000ea20000100800 */
[----:B---3--:R-:W-:-:S02]  /*46e50*/  ISETP.LT.AND P6, PT, R14, c[0x0][0x178], !P2 ;  /* 0x00005e000e007a0c */ /* 0x008fc400057c1270 */
[----:B------:R-:W-:Y:S02]  /*46e60*/  ISETP.LT.AND P4, PT, R0, c[0x0][0x178], !P2 ;  /* 0x00005e0000007a0c */ /* 0x000fe40005781270 */
[C---:B------:R-:W-:Y:S01]  /*46e70*/  IADD3 R0, R12.reuse, c[0x0][0x198], RZ ;  /* 0x000066000c007a10 */ /* 0x040fe20007ffe0ff */
[----:B------:R-:W-:Y:S01]  /*46e80*/  IMAD.WIDE R26, R12, 0x2, R6 ;  /* 0x000000020c1a7825 */ /* 0x000fe200078e0206 */
[----:B----4-:R-:W-:Y:S02]  /*46e90*/  PRMT R12, R24, 0x7632, R12 ;  /* 0x00007632180c7816 */ /* 0x010fe4000000000c */
[----:B-----5:R-:W-:Y:S01]  /*46ea0*/  ISETP.LT.AND P3, PT, R25, c[0x0][0x178], !P2 ;  /* 0x00005e0019007a0c */ /* 0x020fe20005761270 */
[----:B------:R-:W-:Y:S01]  /*46eb0*/  IMAD.WIDE R24, R0, 0x2, R2 ;  /* 0x0000000200187825 */ /* 0x000fe200078e0202 */
[----:B--2---:R0:W-:Y:S04]  /*46ec0*/  @P1 STG.E.U16 [R26.64], R23 ;  /* 0x000000171a001986 */ /* 0x0041e8000c101506 */
[----:B------:R1:W-:Y:S04]  /*46ed0*/  @P6 STG.E.U16 [R24.64], R12 ;  /* 0x0000000c18006986 */ /* 0x0003e8000c101506 */
[----:B0-----:R-:W2:Y:S01]  /*46ee0*/  LDL.LU R27, [R1+0x80] ;  /* 0x00008000011b7983 */ /* 0x001ea20000300800 */
[----:B------:R-:W-:-:S03]  /*46ef0*/  PRMT R26, R28, 0x7632, R26 ;  /* 0x000076321c1a7816 */ /* 0x000fc6000000001a */
[----:B------:R-:W2:Y:S01]  /*46f00*/  LDL.LU R28, [R1+0x1f54] ;  /* 0x001f5400011c7983 */ /* 0x000ea20000300800 */
[----:B-1----:R-:W-:-:S03]  /*46f10*/  PRMT R12, R29, 0x7632, R12 ;  /* 0x000076321d0c7816 */ /* 0x002fc6000000000c */
[----:B------:R-:W3:Y:S01]  /*46f20*/  LDL.LU R29, [R1+0x1f50] ;  /* 0x001f5000011d7983 */ /* 0x000ee20000300800 */
[----:B------:R-:W-:-:S03]  /*46f30*/  IMAD.WIDE R24, R0, 0x2, R4 ;  /* 0x0000000200187825 */ /* 0x000fc600078e0204 */
[----:B------:R0:W-:Y:S04]  /*46f40*/  STL.64 [R1+0x1f48], R6 ;  /* 0x001f480601007387 */ /* 0x0001e80000100a00 */
[----:B0-----:R-:W3:Y:S04]  /*46f50*/  LDL.LU R6, [R1+0x90] ;  /* 0x0000900001067983 */ /* 0x001ee80000300800 */
[----:B------:R-:W4:Y:S04]  /*46f60*/  LDL.LU R7, [R1+0x2a4] ;  /* 0x0002a40001077983 */ /* 0x000f280000300800 */
[----:B------:R0:W-:Y:S04]  /*46f70*/  STL.64 [R1+0x1f40], R4 ;  /* 0x001f400401007387 */ /* 0x0001e80000100a00 */
[----:B0-----:R-:W5:Y:S04]  /*46f80*/  LDL.LU R4, [R1+0x1d10] ;  /* 0x001d100001047983 */ /* 0x001f680000300800 */
[----:B------:R-:W2:Y:S01]  /*46f90*/  LDL.LU R5, [R1+0x1d0] ;  /* 0x0001d00001057983 */ /* 0x000ea20000300800 */
[----:B------:R-:W-:-:S05]  /*46fa0*/  IMAD.WIDE R22, R0, 0x2, R20 ;  /* 0x0000000200167825 */ /* 0x000fca00078e0214 */
[----:B------:R0:W-:Y:S04]  /*46fb0*/  @P4 STG.E.U16 [R22.64], R26 ;  /* 0x0000001a16004986 */ /* 0x0001e8000c101506 */
[----:B0-----:R-:W4:Y:S04]  /*46fc0*/  LDL R22, [R1+0x1ce4] ;  /* 0x001ce40001167983 */ /* 0x001f280000100800 */
[----:B------:R-:W4:Y:S04]  /*46fd0*/  LDL R23, [R1+0x1ce8] ;  /* 0x001ce80001177983 */ /* 0x000f280000100800 */
[----:B------:R0:W-:Y:S01]  /*46fe0*/  @P3 STG.E.U16 [R24.64], R12 ;  /* 0x0000000c18003986 */ /* 0x0001e2000c101506 */
[----:B------:R-:W-:-:S03]  /*46ff0*/  ISETP.LT.AND P6, PT, R13, c[0x0][0x178], !P2 ;  /* 0x00005e000d007a0c */ /* 0x000fc600057c1270 */
[----:B------:R1:W-:Y:S01]  /*47000*/  STL [R1+0x1f3c], R19 ;  /* 0x001f3c1301007387 */ /* 0x0003e20000100800 */
[----:B0-----:R-:W-:Y:S01]  /*47010*/  IMAD.WIDE R24, R0, 0x2, R16 ;  /* 0x0000000200187825 */ /* 0x001fe200078e0210 */
[----:B---3--:R-:W-:Y:S02]  /*47020*/  PRMT R29, R6, 0x7632, R29 ;  /* 0x00007632061d7816 */ /* 0x008fe4000000001d */
[----:B-----5:R-:W-:Y:S02]  /*47030*/  ISETP.GE.AND P1, PT, R4, c[0x0][0x17c], PT ;  /* 0x00005f0004007a0c */ /* 0x020fe40003f26270 */
[----:B--2---:R-:W-:Y:S02]  /*47040*/  PRMT R12, R5, 0x7632, R12 ;  /* 0x00007632050c7816 */ /* 0x004fe4000000000c */
[----:B----4-:R-:W0:Y:S01]  /*47050*/  LDS.128 R4, [R7] ;  /* 0x0000000007047984 */ /* 0x010e220000000c00 */
[----:B------:R-:W-:Y:S02]  /*47060*/  ISETP.LT.AND P4, PT, R22, c[0x0][0x178], !P2 ;  /* 0x00005e0016007a0c */ /* 0x000fe40005781270 */
[----:B------:R-:W-:Y:S01]  /*47070*/  ISETP.LT.AND P5, PT, R23, c[0x0][0x178], !P2 ;  /* 0x00005e0017007a0c */ /* 0x000fe200057a1270 */
[----:B------:R-:W-:-:S02]  /*47080*/  IMAD.WIDE R22, R0, 0x2, R18 ;  /* 0x0000000200167825 */ /* 0x000fc400078e0212 */
[----:B-1----:R-:W2:Y:S04]  /*47090*/  LDL R19, [R1+0x1cec] ;  /* 0x001cec0001137983 */ /* 0x002ea80000100800 */
[----:B------:R1:W-:Y:S04]  /*470a0*/  @P6 STG.E.U16 [R22.64], R12 ;  /* 0x0000000c16006986 */ /* 0x0003e8000c101506 */
[----:B------:R-:W-:Y:S04]  /*470b0*/  @P4 STG.E.U16 [R24.64], R29 ;  /* 0x0000001d18004986 */ /* 0x000fe8000c101506 */
[----:B-1----:R-:W3:Y:S04]  /*470c0*/  LDL.LU R22, [R1+0x70] ;  /* 0x0000700001167983 */ /* 0x002ee80000300800 */
[----:B------:R-:W4:Y:S04]  /*470d0*/  LDL R23, [R1+0x1cd8] ;  /* 0x001cd80001177983 */ /* 0x000f280000100800 */
[----:B0-----:R-:W-:Y:S04]  /*470e0*/  STL.64 [R1+0x60], R4 ;  /* 0x0000600401007387 */ /* 0x001fe80000100a00 */
[----:B------:R0:W-:Y:S04]  /*470f0*/  STL.64 [R1+0x68], R6 ;  /* 0x0000680601007387 */ /* 0x0001e80000100a00 */
[----:B0-----:R-:W5:Y:S04]  /*47100*/  LDL.LU.64 R6, [R1+0x1f48] ;  /* 0x001f480001067983 */ /* 0x001f680000300a00 */
[----:B------:R-:W5:Y:S04]  /*47110*/  LDL.LU.64 R4, [R1+0x1f40] ;  /* 0x001f400001047983 */ /* 0x000f680000300a00 */
[----:B------:R-:W5:Y:S04]  /*47120*/  LDL.LU R24, [R1+0x20] ;  /* 0x0000200001187983 */ /* 0x000f680000300800 */
[----:B------:R-:W5:Y:S01]  /*47130*/  LDL R25, [R1+0x1cdc] ;  /* 0x001cdc0001197983 */ /* 0x000f620000100800 */
[----:B------:R-:W-:Y:S01]  /*47140*/  PRMT R28, R27, 0x7632, R28 ;  /* 0x000076321b1c7816 */ /* 0x000fe2000000001c */
[----:B------:R-:W-:Y:S01]  /*47150*/  IMAD.WIDE R26, R0, 0x2, R10 ;  /* 0x00000002001a7825 */ /* 0x000fe200078e020a */
[----:B------:R-:W-:-:S04]  /*47160*/  ISETP.LT.AND P3, PT, R15, c[0x0][0x178], !P2 ;  /* 0x00005e000f007a0c */ /* 0x000fc80005761270 */
[----:B------:R3:W-:Y:S01]  /*47170*/  @P5 STG.E.U16 [R26.64], R28 ;  /* 0x0000001c1a005986 */ /* 0x0007e2000c101506 */
[----:B------:R-:W-:Y:S02]  /*47180*/  IADD3 R12, R0, c[0x0][0x198], RZ ;  /* 0x00006600000c7a10 */ /* 0x000fe40007ffe0ff */
[----:B--2---:R-:W-:Y:S02]  /*47190*/  ISETP.LT.AND P2, PT, R19, c[0x0][0x178], !P2 ;  /* 0x00005e0013007a0c */ /* 0x004fe40005741270 */
[----:B------:R-:W2:Y:S01]  /*471a0*/  LDL R19, [R1+0x230] ;  /* 0x0002300001137983 */ /* 0x000ea20000100800 */
[----:B---3--:R-:W-:Y:S02]  /*471b0*/  PRMT R28, R22, 0x7632, R28 ;  /* 0x00007632161c7816 */ /* 0x008fe4000000001c */
[----:B----4-:R-:W-:Y:S01]  /*471c0*/  ISETP.LT.AND P4, PT, R23, c[0x0][0x178], !P0 ;  /* 0x00005e0017007a0c */ /* 0x010fe20004781270 */
[----:B------:R-:W-:-:S05]  /*471d0*/  IMAD.WIDE R22, R0, 0x2, R8 ;  /* 0x0000000200167825 */ /* 0x000fca00078e0208 */
[----:B------:R0:W-:Y:S01]  /*471e0*/  @P3 STG.E.U16 [R22.64], R28 ;  /* 0x0000001c16003986 */ /* 0x0001e2000c101506 */
[----:B------:R-:W-:Y:S01]  /*471f0*/  ISETP.LT.AND P3, PT, R13, c[0x0][0x178], !P0 ;  /* 0x00005e000d007a0c */ /* 0x000fe20004761270 */
[----:B-----5:R-:W-:Y:S02]  /*47200*/  IMAD.WIDE R26, R0, 0x2, R6 ;  /* 0x00000002001a7825 */ /* 0x020fe400078e0206 */
[----:B------:R-:W3:Y:S04]  /*47210*/  LDL R0, [R1+0x1cec] ;  /* 0x001cec0001007983 */ /* 0x000ee80000100800 */
[----:B------:R1:W-:Y:S01]  /*47220*/  STL [R1+0x1f38], R3 ;  /* 0x001f380301007387 */ /* 0x0003e20000100800 */
[----:B------:R-:W-:-:S03]  /*47230*/  PRMT R29, R24, 0x7632, R29 ;  /* 0x00007632181d7816 */ /* 0x000fc6000000001d */
[----:B0-----:R-:W4:Y:S01]  /*47240*/  LDL.LU R28, [R1+0xc0] ;  /* 0x0000c000011c7983 */ /* 0x001f220000300800 */
[----:B------:R-:W-:Y:S01]  /*47250*/  ISETP.LT.AND P5, PT, R25, c[0x0][0x178], !P0 ;  /* 0x00005e0019007a0c */ /* 0x000fe200047a1270 */
[C---:B------:R-:W-:Y:S02]  /*47260*/  IMAD.WIDE R24, R12.reuse, 0x2, R2 ;  /* 0x000000020c187825 */ /* 0x040fe400078e0202 */
[----:B------:R-:W5:Y:S02]  /*47270*/  LDL R13, [R1+0xb0] ;  /* 0x0000b000010d7983 */ /* 0x000f640000100800 */
[----:B------:R-:W-:Y:S02]  /*47280*/  IMAD.WIDE R22, R12, 0x2, R20 ;  /* 0x000000020c167825 */ /* 0x000fe400078e0214 */
[----:B-1----:R-:W2:Y:S04]  /*47290*/  LDL R3, [R1+0xa0] ;  /* 0x0000a00001037983 */ /* 0x002ea80000100800 */
[----:B------:R0:W-:Y:S04]  /*472a0*/  STL [R1+0x1f30], R20 ;  /* 0x001f301401007387 */ /* 0x0001e80000100800 */
[----:B0-----:R-:W2:Y:S04]  /*472b0*/  LDL R20, [R1+0x1ce4] ;  /* 0x001ce40001147983 */ /* 0x001ea80000100800 */
[----:B------:R0:W-:Y:S04]  /*472c0*/  STL [R1+0x1f2c], R21 ;  /* 0x001f2c1501007387 */ /* 0x0001e80000100800 */
[----:B------:R1:W-:Y:S04]  /*472d0*/  @P2 STG.E.U16 [R26.64], R29 ;  /* 0x0000001d1a002986 */ /* 0x0003e8000c101506 */
[----:B0-----:R-:W3:Y:S04]  /*472e0*/  LDL R21, [R1+0x240] ;  /* 0x0002400001157983 */ /* 0x001ee80000100800 */
[----:B-1----:R-:W4:Y:S04]  /*472f0*/  LDL R26, [R1+0x220] ;  /* 0x00022000011a7983 */ /* 0x002f280000100800 */
[----:B------:R-:W4:Y:S04]  /*47300*/  LDL.LU R27, [R1+0x1d14] ;  /* 0x001d1400011b7983 */ /* 0x000f280000300800 */
[----:B------:R-:W4:Y:S01]  /*47310*/  LDL.LU R29, [R1+0x210] ;  /* 0x00021000011d7983 */ /* 0x000f220000300800 */
[----:B--2---:R-:W-:-:S03]  /*47320*/  ISETP.LT.AND P2, PT, R20, c[0x0][0x178], !P0 ;  /* 0x00005e0014007a0c */ /* 0x004fc60004741270 */
[----:B------:R-:W2:Y:S01]  /*47330*/  LDL R20, [R1+0x1cd8] ;  /* 0x001cd80001147983 */ /* 0x000ea20000100800 */
[----:B------:R-:W-:-:S13]  /*47340*/  ISETP.LT.AND P6, PT, R14, c[0x0][0x178], !P0 ;  /* 0x00005e000e007a0c */ /* 0x000fda00047c1270 */
[----:B---3--:R0:W-:Y:S04]  /*47350*/  @P6 STG.E.U16 [R24.64], R21 ;  /* 0x0000001518006986 */ /* 0x0081e8000c101506 */
[----:B------:R-:W-:Y:S04]  /*47360*/  @P4 STG.E.U16 [R22.64], R19 ;  /* 0x0000001316004986 */ /* 0x000fe8000c101506 */
[----:B--2---:R1:W-:Y:S04]  /*47370*/  STL [R1+0x1f34], R20 ;  /* 0x001f341401007387 */ /* 0x0043e80000100800 */
[----:B0-----:R-:W2:Y:S04]  /*47380*/  LDL R21, [R1+0x1cdc] ;  /* 0x001cdc0001157983 */ /* 0x001ea80000100800 */
[----:B-1----:R-:W3:Y:S04]  /*47390*/  LDL R20, [R1+0x60] ;  /* 0x0000600001147983 */ /* 0x002ee80000100800 */
[----:B------:R-:W2:Y:S04]  /*473a0*/  LDL.LU R19, [R1+0x1f3c] ;  /* 0x001f3c0001137983 */ /* 0x000ea80000300800 */
[----:B------:R-:W2:Y:S01]  /*473b0*/  LDL R23, [R1+0x1ce8] ;  /* 0x001ce80001177983 */ /* 0x000ea20000100800 */
[----:B------:R-:W-:-:S05]  /*473c0*/  IMAD.WIDE R24, R12, 0x2, R4 ;  /* 0x000000020c187825 */ /* 0x000fca00078e0204 */
[----:B----4-:R0:W-:Y:S01]  /*473d0*/  @P5 STG.E.U16 [R24.64], R26 ;  /* 0x0000001a18005986 */ /* 0x0101e2000c101506 */
[----:B------:R-:W-:-:S03]  /*473e0*/  ISETP.GE.AND P5, PT, R27, c[0x0][0x17c], PT ;  /* 0x00005f001b007a0c */ /* 0x000fc60003fa6270 */
[----:B------:R-:W-:Y:S01]  /*473f0*/  STL [R1+0x1f20], R15 ;  /* 0x001f200f01007387 */ /* 0x000fe20000100800 */
[----:B0-----:R-:W-:-:S03]  /*47400*/  IMAD.WIDE R26, R12, 0x2, R16 ;  /* 0x000000020c1a7825 */ /* 0x001fc600078e0210 */
[----:B------:R-:W-:Y:S04]  /*47410*/  STL [R1+0x1f24], R14 ;  /* 0x001f240e01007387 */ /* 0x000fe80000100800 */
[----:B------:R-:W-:Y:S01]  /*47420*/  STL [R1+0x1f28], R11 ;  /* 0x001f280b01007387 */ /* 0x000fe20000100800 */
[----:B--2---:R-:W-:Y:S01]  /*47430*/  ISETP.LT.AND P6, PT, R23, c[0x0][0x178], !P0 ;  /* 0x00005e0017007a0c */ /* 0x004fe200047c1270 */
[----:B------:R-:W-:-:S05]  /*47440*/  IMAD.WIDE R22, R12, 0x2, R18 ;  /* 0x000000020c167825 */ /* 0x000fca00078e0212 */
[----:B------:R0:W-:Y:S04]  /*47450*/  @P3 STG.E.U16 [R22.64], R29 ;  /* 0x0000001d16003986 */ /* 0x0001e8000c101506 */
[----:B------:R-:W-:Y:S01]  /*47460*/  @P2 STG.E.U16 [R26.64], R28 ;  /* 0x0000001c1a002986 */ /* 0x000fe2000c101506 */
[----:B0-----:R-:W-:-:S05]  /*47470*/  IMAD.WIDE R22, R12, 0x2, R10 ;  /* 0x000000020c167825 */ /* 0x001fca00078e020a */
[----:B------:R0:W-:Y:S04]  /*47480*/  @P6 STG.E.U16 [R22.64], R3 ;  /* 0x0000000316006986 */ /* 0x0001e8000c101506 */
[----:B0-----:R-:W2:Y:S01]  /*47490*/  LDL.LU R3, [R1+0x1f38] ;  /* 0x001f380001037983 */ /* 0x001ea20000300800 */
[----:B------:R-:W-:Y:S02]  /*474a0*/  ISETP.LT.AND P4, PT, R15, c[0x0][0x178], !P0 ;  /* 0x00005e000f007a0c */ /* 0x000fe40004781270 */
[----:B------:R-:W-:Y:S01]  /*474b0*/  ISETP.LT.AND P0, PT, R0, c[0x0][0x178], !P0 ;  /* 0x00005e0000007a0c */ /* 0x000fe20004701270 */
[C---:B------:R-:W-:Y:S01]  /*474c0*/  IMAD.WIDE R24, R12.reuse, 0x2, R8 ;  /* 0x000000020c187825 */ /* 0x040fe200078e0208 */
[----:B------:R-:W4:Y:S03]  /*474d0*/  LDL.LU R23, [R1+0x240] ;  /* 0x0002400001177983 */ /* 0x000f260000300800 */
[----:B------:R-:W-:-:S06]  /*474e0*/  IMAD.WIDE R26, R12, 0x2, R6 ;  /* 0x000000020c1a7825 */ /* 0x000fcc00078e0206 */
[----:B-----5:R0:W-:Y:S04]  /*474f0*/  @P4 STG.E.U16 [R24.64], R13 ;  /* 0x0000000d18004986 */ /* 0x0201e8000c101506 */
[----:B---3--:R1:W-:Y:S04]  /*47500*/  @P0 STG.E.U16 [R26.64], R20 ;  /* 0x000000141a000986 */ /* 0x0083e8000c101506 */
[----:B0-----:R-:W3:Y:S04]  /*47510*/  LDL.LU R24, [R1+0x230] ;  /* 0x0002300001187983 */ /* 0x001ee80000300800 */
[----:B------:R-:W5:Y:S04]  /*47520*/  LDL.LU R25, [R1+0x220] ;  /* 0x0002200001197983 */ /* 0x000f680000300800 */
[----:B------:R-:W3:Y:S04]  /*47530*/  LDL.LU R13, [R1+0x2a8] ;  /* 0x0002a800010d7983 */ /* 0x000ee80000300800 */
[----:B--2---:R-:W-:Y:S04]  /*47540*/  STL [R1+0x1f1c], R3 ;  /* 0x001f1c0301007387 */ /* 0x004fe80000100800 */
[----:B-1----:R-:W2:Y:S01]  /*47550*/  LDL.LU R20, [R1+0x1f34] ;  /* 0x001f340001147983 */ /* 0x002ea20000300800 */
[----:B------:R-:W-:-:S03]  /*47560*/  ISETP.LT.AND P2, PT, R21, c[0x0][0x178], !P1 ;  /* 0x00005e0015007a0c */ /* 0x000fc60004f41270 */
[----:B------:R-:W3:Y:S04]  /*47570*/  LDL R26, [R1+0x1ce0] ;  /* 0x001ce000011a7983 */ /* 0x000ee80000100800 */
[----:B------:R-:W3:Y:S01]  /*47580*/  LDL R27, [R1+0x1ce4] ;  /* 0x001ce400011b7983 */ /* 0x000ee20000100800 */
[----:B------:R-:W-:Y:S02]  /*47590*/  ISETP.LT.AND P3, PT, R14, c[0x0][0x178], !P1 ;  /* 0x00005e000e007a0c */ /* 0x000fe40004f61270 */
[----:B--2---:R-:W-:Y:S02]  /*475a0*/  ISETP.LT.AND P0, PT, R20, c[0x0][0x178], !P1 ;  /* 0x00005e0014007a0c */ /* 0x004fe40004f01270 */
[----:B------:R-:W2:Y:S04]  /*475b0*/  LDL.LU R20, [R1+0x1f30] ;  /* 0x001f300001147983 */ /* 0x000ea80000300800 */
[----:B------:R-:W2:Y:S01]  /*475c0*/  LDL.LU R21, [R1+0x1f2c] ;  /* 0x001f2c0001157983 */ /* 0x000ea20000300800 */
[----:B------:R-:W-:-:S02]  /*475d0*/  IADD3 R0, R12, c[0x0][0x198], RZ ;  /* 0x000066000c007a10 */ /* 0x000fc40007ffe0ff */
[----:B----4-:R-:W-:-:S03]  /*475e0*/  PRMT R12, R23, 0x7632, R12 ;  /* 0x00007632170c7816 */ /* 0x010fc6000000000c */
[----:B------:R-:W-:Y:S01]  /*475f0*/  IMAD.WIDE R22, R0, 0x2, R2 ;  /* 0x0000000200167825 */ /* 0x000fe200078e0202 */
[----:B---3--:R-:W-:-:S04]  /*47600*/  PRMT R11, R24, 0x7632, R11 ;  /* 0x00007632180b7816 */ /* 0x008fc8000000000b */
[----:B------:R-:W-:Y:S01]  /*47610*/  @P3 STG.E.U16 [R22.64], R12 ;  /* 0x0000000c16003986 */ /* 0x000fe2000c101506 */
[----:B-----5:R-:W-:Y:S01]  /*47620*/  PRMT R14, R25, 0x7632, R14 ;  /* 0x00007632190e7816 */ /* 0x020fe2000000000e */
[----:B------:R-:W-:Y:S01]  /*47630*/  IMAD.WIDE R24, R0, 0x2, R4 ;  /* 0x0000000200187825 */ /* 0x000fe200078e0204 */
[----:B------:R-:W-:Y:S01]  /*47640*/  ISETP.LT.AND P4, PT, R26, c[0x0][0x178], !P1 ;  /* 0x00005e001a007a0c */ /* 0x000fe20004f81270 */
[----:B------:R0:W-:Y:S01]  /*47650*/  STL [R1+0x1f18], R19 ;  /* 0x001f181301007387 */ /* 0x0001e20000100800 */
[----:B------:R-:W-:Y:S01]  /*47660*/  ISETP.LT.AND P3, PT, R27, c[0x0][0x178], !P1 ;  /* 0x00005e001b007a0c */ /* 0x000fe20004f61270 */
[C---:B------:R-:W-:Y:S02]  /*47670*/  IMAD.WIDE R26, R0.reuse, 0x2, R18 ;  /* 0x00000002001a7825 */ /* 0x040fe400078e0212 */
[----:B0-----:R-:W3:Y:S02]  /*47680*/  LDL R19, [R1+0x1cdc] ;  /* 0x001cdc0001137983 */ /* 0x001ee40000100800 */
[----:B--2---:R-:W-:-:S05]  /*47690*/  IMAD.WIDE R22, R0, 0x2, R20 ;  /* 0x0000000200167825 */ /* 0x004fca00078e0214 */
[----:B------:R0:W-:Y:S04]  /*476a0*/  @P0 STG.E.U16 [R22.64], R11 ;  /* 0x0000000b16000986 */ /* 0x0001e8000c101506 */
[----:B------:R1:W-:Y:S04]  /*476b0*/  @P2 STG.E.U16 [R24.64], R14 ;  /* 0x0000000e18002986 */ /* 0x0003e8000c101506 */
[----:B0-----:R-:W2:Y:S04]  /*476c0*/  LDL.LU R11, [R1+0x1f28] ;  /* 0x001f2800010b7983 */ /* 0x001ea80000300800 */
[----:B------:R-:W4:Y:S04]  /*476d0*/  LDL.LU R22, [R1+0xb0] ;  /* 0x0000b00001167983 */ /* 0x000f280000300800 */
[----:B------:R-:W5:Y:S04]  /*476e0*/  LDL.LU R23, [R1+0x60] ;  /* 0x0000600001177983 */ /* 0x000f680000300800 */
[----:B-1----:R-:W2:Y:S04]  /*476f0*/  LDL.LU R14, [R1+0x1f24] ;  /* 0x001f2400010e7983 */ /* 0x002ea80000300800 */
[----:B------:R-:W2:Y:S04]  /*47700*/  LDL.LU R24, [R1+0xa0] ;  /* 0x0000a00001187983 */ /* 0x000ea80000300800 */
[----:B------:R-:W3:Y:S01]  /*47710*/  LDL R25, [R1+0x1ce8] ;  /* 0x001ce80001197983 */ /* 0x000ee20000100800 */
[----:B------:R-:W-:-:S05]  /*47720*/  PRMT R15, R29, 0x7632, R15 ;  /* 0x000076321d0f7816 */ /* 0x000fca000000000f */
[----:B------:R0:W-:Y:S01]  /*47730*/  @P4 STG.E.U16 [R26.64], R15 ;  /* 0x0000000f1a004986 */ /* 0x0001e2000c101506 */
[----:B------:R-:W-:Y:S01]  /*47740*/  PRMT R12, R28, 0x7632, R12 ;  /* 0x000076321c0c7816 */ /* 0x000fe2000000000c */
[----:B------:R-:W-:-:S05]  /*47750*/  IMAD.WIDE R28, R0, 0x2, R16 ;  /* 0x00000002001c7825 */ /* 0x000fca00078e0210 */
[----:B------:R1:W-:Y:S04]  /*47760*/  @P3 STG.E.U16 [R28.64], R12 ;  /* 0x0000000c1c003986 */ /* 0x0003e8000c101506 */
[----:B0-----:R-:W4:Y:S04]  /*47770*/  LDL.LU R15, [R1+0x1f20] ;  /* 0x001f2000010f7983 */ /* 0x001f280000300800 */
[----:B-1----:R-:W4:Y:S01]  /*47780*/  LDL R29, [R1+0x1cec] ;  /* 0x001cec00011d7983 */ /* 0x002f220000100800 */
[----:B--2---:R-:W-:Y:S02]  /*47790*/  PRMT R3, R24, 0x7632, R3 ;  /* 0x0000763218037816 */ /* 0x004fe40000000003 */
[----:B---3--:R-:W-:-:S02]  /*477a0*/  ISETP.LT.AND P2, PT, R25, c[0x0][0x178], !P1 ;  /* 0x00005e0019007a0c */ /* 0x008fc40004f41270 */
[----:B------:R-:W0:Y:S02]  /*477b0*/  LDS.128 R24, [R13] ;  /* 0x000000000d187984 */ /* 0x000e240000000c00 */
[----:B0-----:R-:W-:Y:S02]  /*477c0*/  IMAD.MOV.U32 R13, RZ, RZ, R24 ;  /* 0x000000ffff0d7224 */ /* 0x001fe400078e0018 */
[----:B------:R-:W-:Y:S04]  /*477d0*/  STL [R1+0x14], R25 ;  /* 0x0000141901007387 */ /* 0x000fe80000100800 */
[----:B------:R-:W-:Y:S04]  /*477e0*/  STL.64 [R1+0x18], R26 ;  /* 0x0000181a01007387 */ /* 0x000fe80000100a00 */
[----:B------:R0:W-:Y:S04]  /*477f0*/  STL [R1+0x1f0c], R13 ;  /* 0x001f0c0d01007387 */ /* 0x0001e80000100800 */
[----:B0-----:R-:W2:Y:S01]  /*47800*/  LDL R13, [R1+0x1cd8] ;  /* 0x001cd800010d7983 */ /* 0x001ea20000100800 */
[----:B----4-:R-:W-:-:S02]  /*47810*/  ISETP.LT.AND P0, PT, R15, c[0x0][0x178], !P1 ;  /* 0x00005e000f007a0c */ /* 0x010fc40004f01270 */
[----:B------:R-:W-:Y:S01]  /*47820*/  ISETP.LT.AND P1, PT, R29, c[0x0][0x178], !P1 ;  /* 0x00005e001d007a0c */ /* 0x000fe20004f21270 */
[----:B------:R-:W-:Y:S01]  /*47830*/  IMAD.WIDE R26, R0, 0x2, R10 ;  /* 0x00000002001a7825 */ /* 0x000fe200078e020a */
[----:B------:R-:W-:Y:S02]  /*47840*/  PRMT R28, R22, 0x7632, R28 ;  /* 0x00007632161c7816 */ /* 0x000fe4000000001c */
[----:B-----5:R-:W-:Y:S01]  /*47850*/  PRMT R12, R23, 0x7632, R12 ;  /* 0x00007632170c7816 */ /* 0x020fe2000000000c */
[----:B------:R-:W-:Y:S01]  /*47860*/  IMAD.WIDE R24, R0, 0x2, R8 ;  /* 0x0000000200187825 */ /* 0x000fe200078e0208 */
[----:B------:R-:W-:-:S03]  /*47870*/  ISETP.LT.AND P6, PT, R19, c[0x0][0x178], !P5 ;  /* 0x00005e0013007a0c */ /* 0x000fc60006fc1270 */
[----:B------:R-:W-:Y:S01]  /*47880*/  IMAD.WIDE R22, R0, 0x2, R6 ;  /* 0x0000000200167825 */ /* 0x000fe200078e0206 */
[----:B------:R-:W-:Y:S04]  /*47890*/  @P2 STG.E.U16 [R26.64], R3 ;  /* 0x000000031a002986 */ /* 0x000fe8000c101506 */
[----:B------:R-:W-:Y:S04]  /*478a0*/  @P0 STG.E.U16 [R24.64], R28 ;  /* 0x0000001c18000986 */ /* 0x000fe8000c101506 */
[----:B------:R-:W-:Y:S01]  /*478b0*/  @P1 STG.E.U16 [R22.64], R12 ;  /* 0x0000000c16001986 */ /* 0x000fe2000c101506 */
[----:B--2---:R-:W-:-:S03]  /*478c0*/  ISETP.LT.AND P4, PT, R13, c[0x0][0x178], !P5 ;  /* 0x00005e000d007a0c */ /* 0x004fc60006f81270 */
[----:B------:R0:W-:Y:S04]  /*478d0*/  STL [R1+0x1f10], R13 ;  /* 0x001f100d01007387 */ /* 0x0001e80000100800 */
[----:B0-----:R-:W2:Y:S04]  /*478e0*/  LDL R13, [R1+0x1ce0] ;  /* 0x001ce000010d7983 */ /* 0x001ea80000100800 */
[----:B------:R-:W3:Y:S04]  /*478f0*/  LDL.LU R19, [R1+0x1d18] ;  /* 0x001d180001137983 */ /* 0x000ee80000300800 */
[----:B------:R-:W4:Y:S04]  /*47900*/  LDL.LU R3, [R1+0x1f1c] ;  /* 0x001f1c0001037983 */ /* 0x000f280000300800 */
[----:B------:R-:W5:Y:S01]  /*47910*/  LDL R23, [R1+0x1ce4] ;  /* 0x001ce40001177983 */ /* 0x000f620000100800 */
[----:B------:R-:W-:-:S03]  /*47920*/  IADD3 R0, R0, c[0x0][0x198], RZ ;  /* 0x0000660000007a10 */ /* 0x000fc60007ffe0ff */
[----:B------:R-:W3:Y:S02]  /*47930*/  LDL R28, [R1+0x260] ;  /* 0x00026000011c7983 */ /* 0x000ee40000100800 */
[C---:B------:R-:W-:Y:S01]  /*47940*/  IMAD.WIDE R26, R0.reuse, 0x2, R20 ;  /* 0x00000002001a7825 */ /* 0x040fe200078e0214 */
[----:B--2---:R-:W-:Y:S02]  /*47950*/  ISETP.LT.AND P2, PT, R13, c[0x0][0x178], !P5 ;  /* 0x00005e000d007a0c */ /* 0x004fe40006f41270 */
[----:B------:R-:W2:Y:S04]  /*47960*/  LDL R13, [R1+0xd0] ;  /* 0x0000d000010d7983 */ /* 0x000ea80000100800 */
[----:B------:R-:W-:Y:S04]  /*47970*/  STL [R1+0x1f08], R20 ;  /* 0x001f081401007387 */ /* 0x000fe80000100800 */
[----:B------:R0:W-:Y:S01]  /*47980*/  STL [R1+0x1f04], R21 ;  /* 0x001f041501007387 */ /* 0x0001e20000100800 */
[----:B-----5:R-:W-:Y:S01]  /*47990*/  ISETP.LT.AND P1, PT, R23, c[0x0][0x178], !P5 ;  /* 0x00005e0017007a0c */ /* 0x020fe20006f21270 */
[----:B------:R-:W-:-:S02]  /*479a0*/  IMAD.WIDE R22, R0, 0x2, R4 ;  /* 0x0000000200167825 */ /* 0x000fc400078e0204 */
[----:B0-----:R-:W5:Y:S04]  /*479b0*/  LDL R21, [R1+0x270] ;  /* 0x0002700001157983 */ /* 0x001f680000100800 */
[----:B------:R-:W2:Y:S04]  /*479c0*/  LDL.LU R12, [R1+0x1d1c] ;  /* 0x001d1c00010c7983 */ /* 0x000ea80000300800 */
[----:B------:R0:W-:Y:S04]  /*479d0*/  STL [R1+0x1f14], R5 ;  /* 0x001f140501007387 */ /* 0x0001e80000100800 */
[----:B0-----:R-:W2:Y:S01]  /*479e0*/  LDL.LU R5, [R1+0x280] ;  /* 0x0002800001057983 */ /* 0x001ea20000300800 */
[----:B------:R-:W-:Y:S01]  /*479f0*/  ISETP.LT.AND P3, PT, R14, c[0x0][0x178], !P5 ;  /* 0x00005e000e007a0c */ /* 0x000fe20006f61270 */
[----:B----4-:R-:W-:Y:S01]  /*47a00*/  IMAD.WIDE R24, R0, 0x2, R2 ;  /* 0x0000000200187825 */ /* 0x010fe200078e0202 */
[----:B---3--:R-:W-:-:S02]  /*47a10*/  ISETP.GE.AND P0, PT, R19, c[0x0][0x17c], PT ;  /* 0x00005f0013007a0c */ /* 0x008fc40003f06270 */
[----:B------:R-:W3:Y:S09]  /*47a20*/  LDL.LU R19, [R1+0x1f18] ;  /* 0x001f180001137983 */ /* 0x000ef20000300800 */
[----:B--2---:R0:W-:Y:S04]  /*47a30*/  @P3 STG.E.U16 [R24.64], R5 ;  /* 0x0000000518003986 */ /* 0x0041e8000c101506 */
[----:B0-----:R-:W2:Y:S04]  /*47a40*/  LDL R25, [R1+0x290] ;  /* 0x0002900001197983 */ /* 0x001ea80000100800 */
[----:B--2---:R0:W-:Y:S04]  /*47a50*/  @P4 STG.E.U16 [R26.64], R25 ;  /* 0x000000191a004986 */ /* 0x0041e8000c101506 */
[----:B-----5:R1:W-:Y:S01]  /*47a60*/  @P6 STG.E.U16 [R22.64], R21 ;  /* 0x0000001516006986 */ /* 0x0203e2000c101506 */
[----:B------:R-:W-:-:S03]  /*47a70*/  ISETP.LT.AND P6, PT, R14, c[0x0][0x178], !P0 ;  /* 0x00005e000e007a0c */ /* 0x000fc600047c1270 */
[----:B0-----:R-:W2:Y:S04]  /*47a80*/  LDL R27, [R1+0x1ce8] ;  /* 0x001ce800011b7983 */ /* 0x001ea80000100800 */
[----:B-1----:R-:W4:Y:S04]  /*47a90*/  LDL R21, [R1+0x1cdc] ;  /* 0x001cdc0001157983 */ /* 0x002f280000100800 */
[----:B------:R-:W-:Y:S04]  /*47aa0*/  STL [R1+0x1efc], R15 ;  /* 0x001efc0f01007387 */ /* 0x000fe80000100800 */
[----:B------:R0:W-:Y:S04]  /*47ab0*/  STL [R1+0x1f00], R14 ;  /* 0x001f000e01007387 */ /* 0x0001e80000100800 */
[----:B0-----:R-:W5:Y:S01]  /*47ac0*/  LDL.LU R14, [R1+0x250] ;  /* 0x00025000010e7983 */ /* 0x001f620000300800 */
[----:B---3--:R-:W-:-:S04]  /*47ad0*/  IMAD.WIDE R24, R0, 0x2, R18 ;  /* 0x0000000200187825 */ /* 0x008fc800078e0212 */
[C---:B------:R-:W-:Y:S01]  /*47ae0*/  IMAD.WIDE R22, R0.reuse, 0x2, R16 ;  /* 0x0000000200167825 */ /* 0x040fe200078e0210 */
[----:B------:R-:W-:Y:S04]  /*47af0*/  @P2 STG.E.U16 [R24.64], R28 ;  /* 0x0000001c18002986 */ /* 0x000fe8000c101506 */
[----:B------:R-:W-:Y:S04]  /*47b00*/  STL [R1+0x1ef8], R9 ;  /* 0x001ef80901007387 */ /* 0x000fe80000100800 */
[----:B-----5:R0:W-:Y:S02]  /*47b10*/  @P1 STG.E.U16 [R22.64], R14 ;  /* 0x0000000e16001986 */ /* 0x0201e4000c101506 */
[----:B0-----:R-:W-:-:S02]  /*47b20*/  IMAD.WIDE R22, R0, 0x2, R8 ;  /* 0x0000000200167825 */ /* 0x001fc400078e0208 */
[----:B------:R-:W3:Y:S01]  /*47b30*/  LDL.LU R9, [R1+0xe0] ;  /* 0x0000e00001097983 */ /* 0x000ee20000300800 */
[----:B--2---:R-:W-:Y:S02]  /*47b40*/  ISETP.LT.AND P3, PT, R27, c[0x0][0x178], !P5 ;  /* 0x00005e001b007a0c */ /* 0x004fe40006f61270 */
[----:B------:R-:W-:Y:S02]  /*47b50*/  ISETP.LT.AND P4, PT, R15, c[0x0][0x178], !P5 ;  /* 0x00005e000f007a0c */ /* 0x000fe40006f81270 */
[----:B------:R-:W-:Y:S01]  /*47b60*/  ISETP.LT.AND P5, PT, R29, c[0x0][0x178], !P5 ;  /* 0x00005e001d007a0c */ /* 0x000fe20006fa1270 */
[----:B------:R-:W-:Y:S01]  /*47b70*/  IMAD.WIDE R28, R0, 0x2, R10 ;  /* 0x00000002001c7825 */ /* 0x000fe200078e020a */
[----:B------:R-:W-:Y:S02]  /*47b80*/  PRMT R20, R5, 0x7632, R20 ;  /* 0x0000763205147816 */ /* 0x000fe40000000014 */
[----:B------:R-:W2:Y:S05]  /*47b90*/  LDL.LU R5, [R1+0x1f14] ;  /* 0x001f140001057983 */ /* 0x000eaa0000300800 */
[----:B---3--:R-:W-:Y:S04]  /*47ba0*/  @P3 STG.E.U16 [R28.64], R9 ;  /* 0x000000091c003986 */ /* 0x008fe8000c101506 */
[----:B------:R0:W-:Y:S04]  /*47bb0*/  @P4 STG.E.U16 [R22.64], R13 ;  /* 0x0000000d16004986 */ /* 0x0001e8000c101506 */
[----:B0-----:R-:W3:Y:S04]  /*47bc0*/  LDL.LU R13, [R1+0x1f10] ;  /* 0x001f1000010d7983 */ /* 0x001ee80000300800 */
[----:B------:R-:W5:Y:S04]  /*47bd0*/  LDL.LU R22, [R1+0x260] ;  /* 0x0002600001167983 */ /* 0x000f680000300800 */
[----:B------:R-:W2:Y:S01]  /*47be0*/  LDL R23, [R1+0x1ce8] ;  /* 0x001ce80001177983 */ /* 0x000ea20000100800 */
[----:B---3--:R-:W-:-:S03]  /*47bf0*/  ISETP.LT.AND P1, PT, R13, c[0x0][0x178], !P0 ;  /* 0x00005e000d007a0c */ /* 0x008fc60004721270 */
[----:B------:R-:W3:Y:S01]  /*47c00*/  LDL.LU R13, [R1+0x1f0c] ;  /* 0x001f0c00010d7983 */ /* 0x000ee20000300800 */
[----:B------:R-:W-:Y:S02]  /*47c10*/  ISETP.GE.AND P2, PT, R12, c[0x0][0x17c], PT ;  /* 0x00005f000c007a0c */ /* 0x000fe40003f46270 */
[C---:B------:R-:W-:Y:S01]  /*47c20*/  IADD3 R12, R0.reuse, c[0x0][0x198], RZ ;  /* 0x00006600000c7a10 */ /* 0x040fe20007ffe0ff */
[----:B------:R-:W-:-:S04]  /*47c30*/  IMAD.WIDE R24, R0, 0x2, R6 ;  /* 0x0000000200187825 */ /* 0x000fc800078e0206 */
[----:B------:R-:W-:Y:S01]  /*47c40*/  IMAD.WIDE R26, R12, 0x2, R2 ;  /* 0x000000020c1a7825 */ /* 0x000fe200078e0202 */
[----:B----4-:R-:W-:Y:S02]  /*47c50*/  ISETP.LT.AND P4, PT, R21, c[0x0][0x178], !P0 ;  /* 0x00005e0015007a0c */ /* 0x010fe40004781270 */
[----:B------:R-:W-:Y:S01]  /*47c60*/  PRMT R28, R14, 0x7632, R28 ;  /* 0x000076320e1c7816 */ /* 0x000fe2000000001c */
[----:B---3--:R0:W-:Y:S04]  /*47c70*/  @P5 STG.E.U16 [R24.64], R13 ;  /* 0x0000000d18005986 */ /* 0x0081e8000c101506 */
[----:B------:R1:W-:Y:S04]  /*47c80*/  @P6 STG.E.U16 [R26.64], R20 ;  /* 0x000000141a006986 */ /* 0x0003e8000c101506 */
[----:B0-----:R-:W3:Y:S04]  /*47c90*/  LDL.LU R24, [R1+0x270] ;  /* 0x0002700001187983 */ /* 0x001ee80000300800 */
[----:B------:R-:W4:Y:S04]  /*47ca0*/  LDL R25, [R1+0x1ce4] ;  /* 0x001ce40001197983 */ /* 0x000f280000100800 */
[----:B-1----:R-:W4:Y:S04]  /*47cb0*/  LDL.LU R20, [R1+0x1f08] ;  /* 0x001f080001147983 */ /* 0x002f280000300800 */
[----:B------:R-:W4:Y:S04]  /*47cc0*/  LDL R26, [R1+0x1ce0] ;  /* 0x001ce000011a7983 */ /* 0x000f280000100800 */
[----:B------:R-:W4:Y:S04]  /*47cd0*/  LDL.LU R27, [R1+0x290] ;  /* 0x00029000011b7983 */ /* 0x000f280000300800 */
[----:B------:R-:W4:Y:S04]  /*47ce0*/  LDL.LU R21, [R1+0x1f04] ;  /* 0x001f040001157983 */ /* 0x000f280000300800 */
[----:B------:R-:W-:Y:S04]  /*47cf0*/  STL [R1+0x1ef0], R4 ;  /* 0x001ef00401007387 */ /* 0x000fe80000100800 */
[----:B--2---:R-:W-:Y:S04]  /*47d00*/  STL [R1+0x1eec], R5 ;  /* 0x001eec0501007387 */ /* 0x004fe80000100800 */
[----:B------:R-:W-:Y:S04]  /*47d10*/  STL [R1+0x1ef4], R19 ;  /* 0x001ef41301007387 */ /* 0x000fe80000100800 */
[----:B------:R-:W2:Y:S01]  /*47d20*/  LDL.LU R14, [R1+0x1f00] ;  /* 0x001f0000010e7983 */ /* 0x000ea20000300800 */
[----:B-----5:R-:W-:-:S02]  /*47d30*/  PRMT R29, R22, 0x7632, R29 ;  /* 0x00007632161d7816 */ /* 0x020fc4000000001d */
[----:B------:R-:W-:Y:S01]  /*47d40*/  ISETP.LT.AND P3, PT, R23, c[0x0][0x178], !P0 ;  /* 0x00005e0017007a0c */ /* 0x000fe20004761270 */
[----:B------:R-:W-:Y:S01]  /*47d50*/  IMAD.WIDE R22, R12, 0x2, R4 ;  /* 0x000000020c167825 */ /* 0x000fe200078e0204 */
[----:B---3--:R-:W-:Y:S02]  /*47d60*/  PRMT R15, R24, 0x7632, R15 ;  /* 0x00007632180f7816 */ /* 0x008fe4000000000f */
[----:B----4-:R-:W-:Y:S02]  /*47d70*/  ISETP.LT.AND P6, PT, R25, c[0x0][0x178], !P0 ;  /* 0x00005e0019007a0c */ /* 0x010fe400047c1270 */
[----:B------:R-:W-:Y:S01]  /*47d80*/  ISETP.LT.AND P5, PT, R26, c[0x0][0x178], !P0 ;  /* 0x00005e001a007a0c */ /* 0x000fe200047a1270 */
[----:B------:R-:W-:Y:S01]  /*47d90*/  IMAD.WIDE R24, R12, 0x2, R18 ;  /* 0x000000020c187825 */ /* 0x000fe200078e0212 */
[----:B------:R-:W-:-:S03]  /*47da0*/  PRMT R0, R27, 0x7632, R0 ;  /* 0x000076321b007816 */ /* 0x000fc60000000000 */
[----:B------:R-:W-:-:S05]  /*47db0*/  IMAD.WIDE R26, R12, 0x2, R20 ;  /* 0x000000020c1a7825 */ /* 0x000fca00078e0214 */
[----:B------:R0:W-:Y:S04]  /*47dc0*/  @P1 STG.E.U16 [R26.64], R0 ;  /* 0x000000001a001986 */ /* 0x0001e8000c101506 */
[----:B------:R1:W-:Y:S04]  /*47dd0*/  @P4 STG.E.U16 [R22.64], R15 ;  /* 0x0000000f16004986 */ /* 0x0003e8000c101506 */
[----:B------:R3:W-:Y:S01]  /*47de0*/  @P5 STG.E.U16 [R24.64], R29 ;  /* 0x0000001d18005986 */ /* 0x0007e2000c101506 */
[----:B0-----:R-:W-:Y:S01]  /*47df0*/  IMAD.WIDE R26, R12, 0x2, R16 ;  /* 0x000000020c1a7825 */ /* 0x001fe200078e0210 */
[----:B------:R-:W-:-:S02]  /*47e00*/  PRMT R0, R9, 0x7632, R0 ;  /* 0x0000763209007816 */ /* 0x000fc40000000000 */
[----:B-1----:R-:W4:Y:S04]  /*47e10*/  LDL.LU R15, [R1+0x1efc] ;  /* 0x001efc00010f7983 */ /* 0x002f280000300800 */
[----:B------:R-:W5:Y:S04]  /*47e20*/  LDL R4, [R1+0x1c4] ;  /* 0x0001c40001047983 */ /* 0x000f680000100800 */
[----:B---3--:R-:W3:Y:S04]  /*47e30*/  LDL R24, [R1+0x1cd8] ;  /* 0x001cd80001187983 */ /* 0x008ee80000100800 */
[----:B------:R-:W5:Y:S01]  /*47e40*/  LDL.LU R25, [R1+0xd0] ;  /* 0x0000d00001197983 */ /* 0x000f620000300800 */
[----:B--2---:R-:W-:-:S03]  /*47e50*/  ISETP.LT.AND P5, PT, R14, c[0x0][0x178], !P2 ;  /* 0x00005e000e007a0c */ /* 0x004fc600057a1270 */
[----:B------:R-:W2:Y:S04]  /*47e60*/  LDL R29, [R1+0x1cdc] ;  /* 0x001cdc00011d7983 */ /* 0x000ea80000100800 */
[----:B------:R-:W2:Y:S04]  /*47e70*/  LDL.LU R9, [R1+0x1ef8] ;  /* 0x001ef80001097983 */ /* 0x000ea80000300800 */
[----:B------:R0:W-:Y:S04]  /*47e80*/  @P6 STG.E.U16 [R26.64], R28 ;  /* 0x0000001c1a006986 */ /* 0x0001e8000c101506 */
[----:B------:R-:W2:Y:S04]  /*47e90*/  LDL R5, [R1+0x1ce0] ;  /* 0x001ce00001057983 */ /* 0x000ea80000100800 */
[----:B0-----:R-:W2:Y:S04]  /*47ea0*/  LDL R27, [R1+0x1cec] ;  /* 0x001cec00011b7983 */ /* 0x001ea80000100800 */
[----:B------:R0:W-:Y:S04]  /*47eb0*/  STL [R1+0x1ee4], R14 ;  /* 0x001ee40e01007387 */ /* 0x0001e80000100800 */
[----:B0-----:R-:W2:Y:S01]  /*47ec0*/  LDL R14, [R1+0x34] ;  /* 0x00003400010e7983 */ /* 0x001ea20000100800 */
[----:B------:R-:W-:Y:S01]  /*47ed0*/  IMAD.WIDE R22, R12, 0x2, R10 ;  /* 0x000000020c167825 */ /* 0x000fe200078e020a */
[----:B------:R-:W-:-:S04]  /*47ee0*/  PRMT R19, R13, 0x7632, R19 ;  /* 0x000076320d137816 */ /* 0x000fc80000000013 */
[----:B------:R0:W-:Y:S02]  /*47ef0*/  @P3 STG.E.U16 [R22.64], R0 ;  /* 0x0000000016003986 */ /* 0x0001e4000c101506 */
[----:B0-----:R-:W-:Y:S02]  /*47f00*/  IADD3 R0, R12, c[0x0][0x198], RZ ;  /* 0x000066000c007a10 */ /* 0x001fe40007ffe0ff */
[----:B----4-:R-:W-:Y:S02]  /*47f10*/  ISETP.LT.AND P4, PT, R15, c[0x0][0x178], !P0 ;  /* 0x00005e000f007a0c */ /* 0x010fe40004781270 */
[----:B---3--:R-:W-:Y:S02]  /*47f20*/  ISETP.LT.AND P6, PT, R24, c[0x0][0x178], !P2 ;  /* 0x00005e0018007a0c */ /* 0x008fe400057c1270 */
[----:B-----5:R-:W-:Y:S01]  /*47f30*/  PRMT R26, R25, 0x7632, R26 ;  /* 0x00007632191a7816 */ /* 0x020fe2000000001a */
[----:B------:R-:W-:-:S04]  /*47f40*/  IMAD.WIDE R24, R12, 0x2, R6 ;  /* 0x000000020c187825 */ /* 0x000fc800078e0206 */
[----:B--2---:R-:W-:Y:S01]  /*47f50*/  IMAD.WIDE R22, R12, 0x2, R8 ;  /* 0x000000020c167825 */ /* 0x004fe200078e0208 */
[----:B------:R0:W-:Y:S04]  /*47f60*/  STL [R1+0x1ee8], R14 ;  /* 0x001ee80e01007387 */ /* 0x0001e80000100800 */
[----:B------:R-:W2:Y:S04]  /*47f70*/  LDL R13, [R1+0x4] ;  /* 0x00000400010d7983 */ /* 0x000ea80000100800 */
[----:B0-----:R-:W3:Y:S04]  /*47f80*/  LDL R14, [R1+0x44] ;  /* 0x00004400010e7983 */ /* 0x001ee80000100800 */
[----:B------:R0:W-:Y:S02]  /*47f90*/  STL [R1+0x1edc], R12 ;  /* 0x001edc0c01007387 */ /* 0x0001e40000100800 */
[----:B0-----:R-:W-:-:S05]  /*47fa0*/  PRMT R12, R26, 0x7610, R12 ;  /* 0x000076101a0c7816 */ /* 0x001fca000000000c */
[----:B------:R0:W-:Y:S04]  /*47fb0*/  @P4 STG.E.U16 [R22.64], R12 ;  /* 0x0000000c16004986 */ /* 0x0001e8000c101506 */
[----:B0-----:R-:W4:Y:S01]  /*47fc0*/  LDL R22, [R1+0x1b4] ;  /* 0x0001b40001167983 */ /* 0x001f220000100800 */
[----:B------:R-:W-:Y:S01]  /*47fd0*/  ISETP.LT.AND P1, PT, R27, c[0x0][0x178], !P0 ;  /* 0x00005e001b007a0c */ /* 0x000fe20004721270 */
[C---:B------:R-:W-:Y:S02]  /*47fe0*/  IMAD.WIDE R26, R0.reuse, 0x2, R2 ;  /* 0x00000002001a7825 */ /* 0x040fe400078e0202 */
[----:B------:R-:W5:Y:S01]  /*47ff0*/  LDL R23, [R1+0x1ce4] ;  /* 0x001ce40001177983 */ /* 0x000f620000100800 */
[----:B------:R-:W-:Y:S01]  /*48000*/  ISETP.LT.AND P0, PT, R29, c[0x0][0x178], !P2 ;  /* 0x00005e001d007a0c */ /* 0x000fe20005701270 */
[----:B------:R-:W-:Y:S01]  /*48010*/  IMAD.WIDE R28, R0, 0x2, R20 ;  /* 0x00000002001c7825 */ /* 0x000fe200078e0214 */
[----:B------:R-:W-:-:S07]  /*48020*/  ISETP.LT.AND P3, PT, R5, c[0x0][0x178], !P2 ;  /* 0x00005e0005007a0c */ /* 0x000fce0005761270 */
[----:B------:R0:W-:Y:S04]  /*48030*/  @P1 STG.E.U16 [R24.64], R19 ;  /* 0x0000001318001986 */ /* 0x0001e8000c101506 */
[----:B------:R1:W-:Y:S04]  /*48040*/  @P5 STG.E.U16 [R26.64], R4 ;  /* 0x000000041a005986 */ /* 0x0003e8000c101506 */
[----:B0-----:R-:W2:Y:S04]  /*48050*/  LDL.LU R19, [R1+0x1ef4] ;  /* 0x001ef40001137983 */ /* 0x001ea80000300800 */
[----:B------:R-:W2:Y:S04]  /*48060*/  LDL R24, [R1+0x1a4] ;  /* 0x0001a40001187983 */ /* 0x000ea80000100800 */
[----:B------:R-:W2:Y:S04]  /*48070*/  LDL.LU R25, [R1+0x1d24] ;  /* 0x001d240001197983 */ /* 0x000ea80000300800 */
[----:B------:R-:W2:Y:S04]  /*48080*/  LDL R12, [R1+0x1cd8] ;  /* 0x001cd800010c7983 */ /* 0x000ea80000100800 */
[----:B-1----:R-:W2:Y:S04]  /*48090*/  LDL.LU R4, [R1+0x1ef0] ;  /* 0x001ef00001047983 */ /* 0x002ea80000300800 */
[----:B------:R-:W2:Y:S04]  /*480a0*/  LDL.LU R26, [R1+0x1d20] ;  /* 0x001d2000011a7983 */ /* 0x000ea80000300800 */
[----:B------:R-:W3:Y:S04]  /*480b0*/  LDL R27, [R1+0x1cec] ;  /* 0x001cec00011b7983 */ /* 0x000ee80000100800 */
[----:B------:R-:W3:Y:S04]  /*480c0*/  LDL.LU R5, [R1+0x1eec] ;  /* 0x001eec0001057983 */ /* 0x000ee80000300800 */
[----:B----4-:R0:W-:Y:S01]  /*480d0*/  @P6 STG.E.U16 [R28.64], R22 ;  /* 0x000000161c006986 */ /* 0x0101e2000c101506 */
[----:B------:R-:W-:-:S03]  /*480e0*/  ISETP.LT.AND P6, PT, R15, c[0x0][0x178], !P2 ;  /* 0x00005e000f007a0c */ /* 0x000fc600057c1270 */
[----:B0-----:R-:W4:Y:S04]  /*480f0*/  LDL R29, [R1+0x1ce8] ;  /* 0x001ce800011d7983 */ /* 0x001f280000100800 */
[----:B------:R0:W-:Y:S04]  /*48100*/  STL [R1+0x1ed8], R15 ;  /* 0x001ed80f01007387 */ /* 0x0001e80000100800 */
[----:B0-----:R-:W4:Y:S01]  /*48110*/  LDL.LU R15, [R1+0x54] ;  /* 0x00005400010f7983 */ /* 0x001f220000300800 */
[----:B-----5:R-:W-:Y:S02]  /*48120*/  ISETP.LT.AND P4, PT, R23, c[0x0][0x178], !P2 ;  /* 0x00005e0017007a0c */ /* 0x020fe40005781270 */
[----:B--2---:R-:W-:Y:S01]  /*48130*/  ISETP.GE.AND P1, PT, R26, c[0x0][0x17c], PT ;  /* 0x00005f001a007a0c */ /* 0x004fe20003f26270 */
[----:B---3--:R-:W-:-:S05]  /*48140*/  IMAD.WIDE R22, R0, 0x2, R4 ;  /* 0x0000000200167825 */ /* 0x008fca00078e0204 */
[----:B------:R-:W-:Y:S01]  /*48150*/  @P0 STG.E.U16 [R22.64], R24 ;  /* 0x0000001816000986 */ /* 0x000fe2000c101506 */
[----:B----4-:R-:W-:Y:S02]  /*48160*/  ISETP.LT.AND P5, PT, R29, c[0x0][0x178], !P2 ;  /* 0x00005e001d007a0c */ /* 0x010fe400057a1270 */
[----:B------:R-:W-:Y:S01]  /*48170*/  ISETP.LT.AND P2, PT, R27, c[0x0][0x178], !P2 ;  /* 0x00005e001b007a0c */ /* 0x000fe20005741270 */
[----:B------:R-:W-:-:S04]  /*48180*/  IMAD.WIDE R26, R0, 0x2, R18 ;  /* 0x00000002001a7825 */ /* 0x000fc800078e0212 */
[C---:B------:R-:W-:Y:S01]  /*48190*/  IMAD.WIDE R28, R0.reuse, 0x2, R16 ;  /* 0x00000002001c7825 */ /* 0x040fe200078e0210 */
[----:B------:R-:W-:Y:S04]  /*481a0*/  @P3 STG.E.U16 [R26.64], R15 ;  /* 0x0000000f1a003986 */ /* 0x000fe8000c101506 */
[----:B------:R0:W-:Y:S04]  /*481b0*/  @P4 STG.E.U16 [R28.64], R14 ;  /* 0x0000000e1c004986 */ /* 0x0001e8000c101506 */
[----:B0-----:R-:W2:Y:S01]  /*481c0*/  LDL.LU R14, [R1+0x1ee8] ;  /* 0x001ee800010e7983 */ /* 0x001ea20000300800 */
[----:B------:R-:W-:Y:S01]  /*481d0*/  ISETP.GE.AND P0, PT, R25, c[0x0][0x17c], PT ;  /* 0x00005f0019007a0c */ /* 0x000fe20003f06270 */
[----:B------:R-:W-:-:S04]  /*481e0*/  IMAD.WIDE R24, R0, 0x2, R10 ;  /* 0x0000000200187825 */ /* 0x000fc800078e020a */
[C---:B------:R-:W-:Y:S01]  /*481f0*/  IMAD.WIDE R22, R0.reuse, 0x2, R8 ;  /* 0x0000000200167825 */ /* 0x040fe200078e0208 */
[----:B--2---:R0:W-:Y:S04]  /*48200*/  @P5 STG.E.U16 [R24.64], R14 ;  /* 0x0000000e18005986 */ /* 0x0041e8000c101506 */
[----:B------:R1:W-:Y:S04]  /*48210*/  @P6 STG.E.U16 [R22.64], R13 ;  /* 0x0000000d16006986 */ /* 0x0003e8000c101506 */
[----:B0-----:R-:W2:Y:S04]  /*48220*/  LDL.LU R14, [R1+0x1ee4] ;  /* 0x001ee400010e7983 */ /* 0x001ea80000300800 */
[----:B------:R-:W3:Y:S04]  /*48230*/  LDL.LU R24, [R1+0x1a4] ;  /* 0x0001a40001187983 */ /* 0x000ee80000300800 */
[----:B------:R-:W4:Y:S04]  /*48240*/  LDL R25, [R1+0x1ce4] ;  /* 0x001ce40001197983 */ /* 0x000f280000100800 */
[----:B-1----:R-:W5:Y:S01]  /*48250*/  LDL.LU R13, [R1+0x1ee0] ;  /* 0x001ee000010d7983 */ /* 0x002f620000300800 */
[----:B------:R-:W-:-:S03]  /*48260*/  IMAD.WIDE R26, R0, 0x2, R6 ;  /* 0x00000002001a7825 */ /* 0x000fc600078e0206 */
[----:B------:R-:W2:Y:S04]  /*48270*/  LDL.LU R22, [R1+0x1b4] ;  /* 0x0001b40001167983 */ /* 0x000ea80000300800 */
[----:B------:R-:W2:Y:S04]  /*48280*/  LDL R23, [R1+0x1ce0] ;  /* 0x001ce00001177983 */ /* 0x000ea80000100800 */
[----:B-----5:R0:W-:Y:S01]  /*48290*/  @P2 STG.E.U16 [R26.64], R13 ;  /* 0x0000000d1a002986 */ /* 0x0201e2000c101506 */
[----:B------:R-:W-:-:S03]  /*482a0*/  ISETP.LT.AND P2, PT, R12, c[0x0][0x178], !P1 ;  /* 0x00005e000c007a0c */ /* 0x000fc60004f41270 */
[----:B0-----:R-:W5:Y:S04]  /*482b0*/  LDL R26, [R1+0x1cdc] ;  /* 0x001cdc00011a7983 */ /* 0x001f680000100800 */
[----:B------:R-:W5:Y:S04]  /*482c0*/  LDL.LU R27, [R1+0x1c4] ;  /* 0x0001c400011b7983 */ /* 0x000f680000300800 */
[----:B------:R-:W5:Y:S01]  /*482d0*/  LDL.LU R12, [R1+0x1edc] ;  /* 0x001edc00010c7983 */ /* 0x000f620000300800 */
[----:B------:R-:W-:-:S03]  /*482e0*/  PRMT R13, R15, 0x7632, R13 ;  /* 0x000076320f0d7816 */ /* 0x000fc6000000000d */
[----:B------:R-:W5:Y:S01]  /*482f0*/  LDL.LU R15, [R1+0x1ed8] ;  /* 0x001ed800010f7983 */ /* 0x000f620000300800 */
[----:B--2---:R-:W-:Y:S02]  /*48300*/  ISETP.LT.AND P3, PT, R14, c[0x0][0x178], !P1 ;  /* 0x00005e000e007a0c */ /* 0x004fe40004f61270 */
[----:B------:R-:W-:Y:S02]  /*48310*/  IADD3 R0, R0, c[0x0][0x198], RZ ;  /* 0x0000660000007a10 */ /* 0x000fe40007ffe0ff */
[----:B------:R-:W-:Y:S02]  /*48320*/  ISETP.LT.AND P6, PT, R23, c[0x0][0x178], !P1 ;  /* 0x00005e0017007a0c */ /* 0x000fe40004fc1270 */
[----:B------:R-:W-:Y:S01]  /*48330*/  PRMT R29, R22, 0x7632, R29 ;  /* 0x00007632161d7816 */ /* 0x000fe2000000001d */
[----:B------:R-:W-:Y:S01]  /*48340*/  IMAD.WIDE R22, R0, 0x2, R20 ;  /* 0x0000000200167825 */ /* 0x000fe200078e0214 */
[----:B---3--:R-:W-:Y:S02]  /*48350*/  PRMT R28, R24, 0x7632, R28 ;  /* 0x00007632181c7816 */ /* 0x008fe4000000001c */
[----:B----4-:R-:W-:Y:S01]  /*48360*/  ISETP.LT.AND P4, PT, R25, c[0x0][0x178], !P1 ;  /* 0x00005e0019007a0c */ /* 0x010fe20004f81270 */
[----:B------:R-:W-:Y:S01]  /*48370*/  IMAD.WIDE R24, R0, 0x2, R4 ;  /* 0x0000000200187825 */ /* 0x000fe200078e0204 */
[----:B-----5:R-:W-:-:S02]  /*48380*/  ISETP.LT.AND P5, PT, R26, c[0x0][0x178], !P1 ;  /* 0x00005e001a007a0c */ /* 0x020fc40004fa1270 */
[----:B------:R-:W-:Y:S01]  /*48390*/  PRMT R12, R27, 0x7632, R12 ;  /* 0x000076321b0c7816 */ /* 0x000fe2000000000c */
[----:B------:R-:W-:-:S05]  /*483a0*/  IMAD.WIDE R26, R0, 0x2, R2 ;  /* 0x00000002001a7825 */ /* 0x000fca00078e0202 */
[----:B------:R0:W-:Y:S04]  /*483b0*/  @P3 STG.E.U16 [R26.64], R12 ;  /* 0x0000000c1a003986 */ /* 0x0001e8000c101506 */
[----:B------:R1:W-:Y:S04]  /*483c0*/  @P2 STG.E.U16 [R22.64], R29 ;  /* 0x0000001d16002986 */ /* 0x0003e8000c101506 */
[----:B------:R2:W-:Y:S01]  /*483d0*/  @P5 STG.E.U16 [R24.64], R28 ;  /* 0x0000001c18005986 */ /* 0x0005e2000c101506 */
[----:B0-----:R-:W-:-:S03]  /*483e0*/  IMAD.WIDE R26, R0, 0x2, R18 ;  /* 0x00000002001a7825 */ /* 0x001fc600078e0212 */
[----:B-1----:R-:W3:Y:S04]  /*483f0*/  LDL.LU R23, [R1+0x44] ;  /* 0x0000440001177983 */ /* 0x002ee80000300800 */
[----:B--2---:R-:W2:Y:S04]  /*48400*/  LDL.LU R24, [R1+0x34] ;  /* 0x0000340001187983 */ /* 0x004ea80000300800 */
[----:B------:R-:W4:Y:S04]  /*48410*/  LDL.LU R25, [R1+0x4] ;  /* 0x0000040001197983 */ /* 0x000f280000300800 */
[----:B------:R0:W-:Y:S04]  /*48420*/  @P6 STG.E.U16 [R26.64], R13 ;  /* 0x0000000d1a006986 */ /* 0x0001e8000c101506 */
[----:B0-----:R-:W5:Y:S01]  /*48430*/  LDL R26, [R1+0x1ce8] ;  /* 0x001ce800011a7983 */ /* 0x001f620000100800 */
[----:B------:R-:W-:-:S03]  /*48440*/  ISETP.LT.AND P5, PT, R15, c[0x0][0x178], !P1 ;  /* 0x00005e000f007a0c */ /* 0x000fc60004fa1270 */
[----:B------:R-:W5:Y:S04]  /*48450*/  LDL R27, [R1+0x1cec] ;  /* 0x001cec00011b7983 */ /* 0x000f680000100800 */
[----:B------:R0:W-:Y:S04]  /*48460*/  STL [R1+0x1ed4], R15 ;  /* 0x001ed40f01007387 */ /* 0x0001e80000100800 */
[----:B0-----:R-:W5:Y:S04]  /*48470*/  LDL R15, [R1+0x1cd8] ;  /* 0x001cd800010f7983 */ /* 0x001f680000100800 */
[----:B------:R-:W-:Y:S04]  /*48480*/  STL [R1+0x1ec8], R14 ;  /* 0x001ec80e01007387 */ /* 0x000fe80000100800 */
[----:B------:R0:W-:Y:S04]  /*48490*/  STL [R1+0x1ed0], R8 ;  /* 0x001ed00801007387 */ /* 0x0001e80000100800 */
[----:B------:R1:W-:Y:S01]  /*484a0*/  STL [R1+0x1ecc], R9 ;  /* 0x001ecc0901007387 */ /* 0x0003e20000100800 */
[----:B---3--:R-:W-:Y:S01]  /*484b0*/  PRMT R12, R23, 0x7632, R12 ;  /* 0x00007632170c7816 */ /* 0x008fe2000000000c */
[----:B------:R-:W-:Y:S01]  /*484c0*/  IMAD.WIDE R22, R0, 0x2, R16 ;  /* 0x0000000200167825 */ /* 0x000fe200078e0210 */
[----:B--2---:R-:W-:-:S04]  /*484d0*/  PRMT R29, R24, 0x7632, R29 ;  /* 0x00007632181d7816 */ /* 0x004fc8000000001d */
[----:B------:R2:W-:Y:S01]  /*484e0*/  @P4 STG.E.U16 [R22.64], R12 ;  /* 0x0000000c16004986 */ /* 0x0005e2000c101506 */
[----:B----4-:R-:W-:Y:S01]  /*484f0*/  PRMT R28, R25, 0x7632, R28 ;  /* 0x00007632191c7816 */ /* 0x010fe2000000001c */
[----:B------:R-:W-:Y:S01]  /*48500*/  IMAD.WIDE R24, R0, 0x2, R8 ;  /* 0x0000000200187825 */ /* 0x000fe200078e0208 */
[----:B------:R-:W-:Y:S01]  /*48510*/  ISETP.LT.AND P4, PT, R14, c[0x0][0x178], !P0 ;  /* 0x00005e000e007a0c */ /* 0x000fe20004781270 */
[----:B0-----:R-:W3:Y:S04]  /*48520*/  LDL R8, [R1+0x1d4] ;  /* 0x0001d40001087983 */ /* 0x001ee80000100800 */
[----:B-1----:R-:W4:Y:S01]  /*48530*/  LDL R9, [R1+0x94] ;  /* 0x0000940001097983 */ /* 0x002f220000100800 */
[----:B-----5:R-:W-:-:S03]  /*48540*/  ISETP.LT.AND P3, PT, R26, c[0x0][0x178], !P1 ;  /* 0x00005e001a007a0c */ /* 0x020fc60004f61270 */
[----:B------:R-:W5:Y:S01]  /*48550*/  LDL R14, [R1+0x1cec] ;  /* 0x001cec00010e7983 */ /* 0x000f620000100800 */
[----:B--2---:R-:W-:Y:S01]  /*48560*/  PRMT R23, R13, 0x7632, R23 ;  /* 0x000076320d177816 */ /* 0x004fe20000000017 */
[C---:B------:R-:W-:Y:S01]  /*48570*/  IMAD.WIDE R12, R0.reuse, 0x2, R10 ;  /* 0x00000002000c7825 */ /* 0x040fe200078e020a */
[----:B------:R-:W-:Y:S02]  /*48580*/  ISETP.LT.AND P2, PT, R27, c[0x0][0x178], !P1 ;  /* 0x00005e001b007a0c */ /* 0x000fe40004f41270 */
[C---:B------:R-:W-:Y:S01]  /*48590*/  IADD3 R22, R0.reuse, c[0x0][0x198], RZ ;  /* 0x0000660000167a10 */ /* 0x040fe20007ffe0ff */
[----:B------:R-:W-:Y:S02]  /*485a0*/  IMAD.WIDE R26, R0, 0x2, R6 ;  /* 0x00000002001a7825 */ /* 0x000fe400078e0206 */
[----:B------:R-:W2:Y:S04]  /*485b0*/  LDL R0, [R1+0x1cd8] ;  /* 0x001cd80001007983 */ /* 0x000ea80000100800 */
[----:B------:R0:W-:Y:S01]  /*485c0*/  @P3 STG.E.U16 [R12.64], R29 ;  /* 0x0000001d0c003986 */ /* 0x0001e2000c101506 */
[----:B------:R-:W-:-:S03]  /*485d0*/  ISETP.LT.AND P1, PT, R15, c[0x0][0x178], !P0 ;  /* 0x00005e000f007a0c */ /* 0x000fc60004721270 */
[----:B------:R-:W2:Y:S04]  /*485e0*/  LDL R15, [R1+0x1e4] ;  /* 0x0001e400010f7983 */ /* 0x000ea80000100800 */
[----:B0-----:R-:W2:Y:S04]  /*485f0*/  LDL R13, [R1+0x1ce4] ;  /* 0x001ce400010d7983 */ /* 0x001ea80000100800 */
[----:B------:R0:W-:Y:S04]  /*48600*/  STL [R1+0x1eb4], R29 ;  /* 0x001eb41d01007387 */ /* 0x0001e80000100800 */
[----:B------:R-:W-:Y:S04]  /*48610*/  @P5 STG.E.U16 [R24.64], R28 ;  /* 0x0000001c18005986 */ /* 0x000fe8000c101506 */
[----:B0-----:R-:W2:Y:S04]  /*48620*/  LDL R29, [R1+0x1ce0] ;  /* 0x001ce000011d7983 */ /* 0x001ea80000100800 */
[----:B------:R0:W-:Y:S04]  /*48630*/  STL [R1+0x1eb8], R28 ;  /* 0x001eb81c01007387 */ /* 0x0001e80000100800 */
[----:B0-----:R-:W2:Y:S04]  /*48640*/  LDL R28, [R1+0x1cdc] ;  /* 0x001cdc00011c7983 */ /* 0x001ea80000100800 */
[----:B------:R0:W-:Y:S04]  /*48650*/  @P2 STG.E.U16 [R26.64], R23 ;  /* 0x000000171a002986 */ /* 0x0001e8000c101506 */
[----:B0-----:R-:W3:Y:S04]  /*48660*/  LDL.LU R26, [R1+0x1d28] ;  /* 0x001d2800011a7983 */ /* 0x001ee80000300800 */
[----:B------:R-:W3:Y:S04]  /*48670*/  LDL R27, [R1+0x1ce8] ;  /* 0x001ce800011b7983 */ /* 0x000ee80000100800 */
[----:B------:R-:W3:Y:S01]  /*48680*/  LDL.LU R23, [R1+0x204] ;  /* 0x0002040001177983 */ /* 0x000ee20000300800 */
[----:B--2---:R-:W-:-:S03]  /*48690*/  ISETP.LT.AND P5, PT, R28, c[0x0][0x178], !P0 ;  /* 0x00005e001c007a0c */ /* 0x004fc600047a1270 */
[----:B------:R0:W-:Y:S04]  /*486a0*/  STL [R1+0x1ebc], R28 ;  /* 0x001ebc1c01007387 */ /* 0x0001e80000100800 */
[----:B0-----:R-:W2:Y:S01]  /*486b0*/  LDL R28, [R1+0x24] ;  /* 0x00002400011c7983 */ /* 0x001ea20000100800 */
[----:B------:R-:W-:Y:S01]  /*486c0*/  IMAD.WIDE R24, R22, 0x2, R2 ;  /* 0x0000000216187825 */ /* 0x000fe200078e0202 */
[----:B------:R-:W-:-:S04]  /*486d0*/  ISETP.LT.AND P3, PT, R29, c[0x0][0x178], !P0 ;  /* 0x00005e001d007a0c */ /* 0x000fc80004761270 */
[----:B---3--:R-:W-:Y:S04]  /*486e0*/  @P4 STG.E.U16 [R24.64], R23 ;  /* 0x0000001718004986 */ /* 0x008fe8000c101506 */
[----:B--2---:R0:W-:Y:S04]  /*486f0*/  STL [R1+0x1ec4], R28 ;  /* 0x001ec41c01007387 */ /* 0x0041e80000100800 */
[----:B0-----:R-:W2:Y:S04]  /*48700*/  LDL R28, [R1+0x74] ;  /* 0x00007400011c7983 */ /* 0x001ea80000100800 */
[----:B------:R0:W-:Y:S04]  /*48710*/  STL [R1+0x1ec0], R29 ;  /* 0x001ec01d01007387 */ /* 0x0001e80000100800 */
[----:B0-----:R-:W3:Y:S04]  /*48720*/  LDL.LU R29, [R1+0x1f4] ;  /* 0x0001f400011d7983 */ /* 0x001ee80000300800 */
[----:B------:R-:W2:Y:S01]  /*48730*/  LDL.LU R25, [R1+0x1d2c] ;  /* 0x001d2c0001197983 */ /* 0x000ea20000300800 */
[----:B------:R-:W-:Y:S01]  /*48740*/  ISETP.LT.AND P6, PT, R13, c[0x0][0x178], !P0 ;  /* 0x00005e000d007a0c */ /* 0x000fe200047c1270 */
[----:B------:R-:W-:Y:S01]  /*48750*/  IMAD.WIDE R12, R22, 0x2, R20 ;  /* 0x00000002160c7825 */ /* 0x000fe200078e0214 */
[----:B------:R-:W-:-:S02]  /*48760*/  ISETP.GE.AND P2, PT, R26, c[0x0][0x17c], PT ;  /* 0x00005f001a007a0c */ /* 0x000fc40003f46270 */
[----:B------:R-:W-:Y:S01]  /*48770*/  ISETP.LT.AND P4, PT, R27, c[0x0][0x178], !P0 ;  /* 0x00005e001b007a0c */ /* 0x000fe20004781270 */
[----:B------:R-:W-:Y:S01]  /*48780*/  IMAD.WIDE R26, R22, 0x2, R4 ;  /* 0x00000002161a7825 */ /* 0x000fe200078e0204 */
[----:B---3--:R0:W-:Y:S01]  /*48790*/  @P1 STG.E.U16 [R12.64], R29 ;  /* 0x0000001d0c001986 */ /* 0x0081e2000c101506 */
[----:B--2---:R-:W-:-:S03]  /*487a0*/  ISETP.GE.AND P1, PT, R25, c[0x0][0x17c], PT ;  /* 0x00005f0019007a0c */ /* 0x004fc60003f26270 */
[----:B------:R1:W-:Y:S01]  /*487b0*/  @P5 STG.E.U16 [R26.64], R15 ;  /* 0x0000000f1a005986 */ /* 0x0003e2000c101506 */
[----:B------:R-:W-:-:S04]  /*487c0*/  IMAD.WIDE R24, R22, 0x2, R16 ;  /* 0x0000000216187825 */ /* 0x000fc800078e0210 */
[----:B0-----:R-:W-:Y:S01]  /*487d0*/  IMAD.WIDE R12, R22, 0x2, R18 ;  /* 0x00000002160c7825 */ /* 0x001fe200078e0212 */
[----:B-1----:R-:W2:Y:S04]  /*487e0*/  LDL.LU R15, [R1+0x1ed4] ;  /* 0x001ed400010f7983 */ /* 0x002ea80000300800 */
[----:B------:R0:W-:Y:S04]  /*487f0*/  @P3 STG.E.U16 [R12.64], R8 ;  /* 0x000000080c003986 */ /* 0x0001e8000c101506 */
[----:B----4-:R1:W-:Y:S01]  /*48800*/  @P6 STG.E.U16 [R24.64], R9 ;  /* 0x0000000918006986 */ /* 0x0103e2000c101506 */
[----:B-----5:R-:W-:-:S03]  /*48810*/  ISETP.LT.AND P3, PT, R14, c[0x0][0x178], !P0 ;  /* 0x00005e000e007a0c */ /* 0x020fc60004761270 */
[----:B0-----:R-:W3:Y:S04]  /*48820*/  LDL.LU R8, [R1+0x1ed0] ;  /* 0x001ed00001087983 */ /* 0x001ee80000300800 */
[----:B-1----:R-:W3:Y:S04]  /*48830*/  LDL.LU R9, [R1+0x1ecc] ;  /* 0x001ecc0001097983 */ /* 0x002ee80000300800 */
[----:B------:R-:W4:Y:S04]  /*48840*/  LDL R24, [R1+0x84] ;  /* 0x0000840001187983 */ /* 0x000f280000100800 */
[----:B------:R-:W5:Y:S04]  /*48850*/  LDL.LU R25, [R1+0x1d30] ;  /* 0x001d300001197983 */ /* 0x000f680000300800 */
[----:B------:R-:W3:Y:S01]  /*48860*/  LDL.LU R14, [R1+0x1ec8] ;  /* 0x001ec800010e7983 */ /* 0x000ee20000300800 */
[----:B------:R-:W-:Y:S01]  /*48870*/  IMAD.WIDE R26, R22, 0x2, R10 ;  /* 0x00000002161a7825 */ /* 0x000fe200078e020a */
[----:B--2---:R-:W-:-:S04]  /*48880*/  ISETP.LT.AND P5, PT, R15, c[0x0][0x178], !P0 ;  /* 0x00005e000f007a0c */ /* 0x004fc800047a1270 */
[----:B----4-:R3:W-:Y:S02]  /*48890*/  @P4 STG.E.U16 [R26.64], R24 ;  /* 0x000000181a004986 */ /* 0x0107e4000c101506 */
[----:B---3--:R-:W-:Y:S02]  /*488a0*/  IMAD.WIDE R26, R22, 0x2, R8 ;  /* 0x00000002161a7825 */ /* 0x008fe400078e0208 */
[----:B------:R-:W-:Y:S05]  /*488b0*/  STL [R1+0x1eb0], R14 ;  /* 0x001eb00e01007387 */ /* 0x000fea0000100800 */
[----:B------:R0:W-:Y:S04]  /*488c0*/  @P5 STG.E.U16 [R26.64], R28 ;  /* 0x0000001c1a005986 */ /* 0x0001e8000c101506 */
[----:B0-----:R-:W2:Y:S01]  /*488d0*/  LDL.LU R28, [R1+0x1ec4] ;  /* 0x001ec400011c7983 */ /* 0x001ea20000300800 */
[----:B------:R-:W-:-:S02]  /*488e0*/  ISETP.LT.AND P4, PT, R0, c[0x0][0x178], !P2 ;  /* 0x00005e0000007a0c */ /* 0x000fc40005781270 */
[C---:B------:R-:W-:Y:S02]  /*488f0*/  IADD3 R0, R22.reuse, c[0x0][0x198], RZ ;  /* 0x0000660016007a10 */ /* 0x040fe40007ffe0ff */
[----:B------:R-:W-:Y:S01]  /*48900*/  PRMT R12, R23, 0x7632, R12 ;  /* 0x00007632170c7816 */ /* 0x000fe2000000000c */
[----:B------:R-:W-:Y:S01]  /*48910*/  IMAD.WIDE R22, R22, 0x2, R6 ;  /* 0x0000000216167825 */ /* 0x000fe200078e0206 */
[----:B------:R-:W-:Y:S02]  /*48920*/  PRMT R13, R29, 0x7632, R13 ;  /* 0x000076321d0d7816 */ /* 0x000fe4000000000d */
[----:B------:R-:W3:Y:S01]  /*48930*/  LDL.LU R29, [R1+0x1ec0] ;  /* 0x001ec000011d7983 */ /* 0x000ee20000300800 */
[----:B------:R-:W-:-:S03]  /*48940*/  ISETP.LT.AND P6, PT, R14, c[0x0][0x178], !P2 ;  /* 0x00005e000e007a0c */ /* 0x000fc600057c1270 */
[----:B--2---:R0:W-:Y:S04]  /*48950*/  @P3 STG.E.U16 [R22.64], R28 ;  /* 0x0000001c16003986 */ /* 0x0041e8000c101506 */
[----:B0-----:R-:W2:Y:S01]  /*48960*/  LDL.LU R28, [R1+0x1ebc] ;  /* 0x001ebc00011c7983 */ /* 0x001ea20000300800 */
[----:B-----5:R-:W-:Y:S01]  /*48970*/  ISETP.GE.AND P0, PT, R25, c[0x0][0x17c], PT ;  /* 0x00005f0019007a0c */ /* 0x020fe20003f06270 */
[C---:B------:R-:W-:Y:S02]  /*48980*/  IMAD.WIDE R24, R0.reuse, 0x2, R2 ;  /* 0x0000000200187825 */ /* 0x040fe400078e0202 */
[----:B------:R-:W4:Y:S02]  /*48990*/  LDL.LU R22, [R1+0x1d4] ;  /* 0x0001d40001167983 */ /* 0x000f240000300800 */
[----:B------:R-:W-:-:S02]  /*489a0*/  IMAD.WIDE R26, R0, 0x2, R20 ;  /* 0x00000002001a7825 */ /* 0x000fc400078e0214 */
[----:B------:R-:W5:Y:S04]  /*489b0*/  LDL.LU R23, [R1+0x94] ;  /* 0x0000940001177983 */ /* 0x000f680000300800 */
[----:B------:R0:W-:Y:S01]  /*489c0*/  @P6 STG.E.U16 [R24.64], R12 ;  /* 0x0000000c18006986 */ /* 0x0001e2000c101506 */
[----:B---3--:R-:W-:-:S03]  /*489d0*/  ISETP.LT.AND P6, PT, R29, c[0x0][0x178], !P2 ;  /* 0x00005e001d007a0c */ /* 0x008fc600057c1270 */
[----:B------:R1:W-:Y:S04]  /*489e0*/  @P4 STG.E.U16 [R26.64], R13 ;  /* 0x0000000d1a004986 */ /* 0x0003e8000c101506 */
[----:B0-----:R-:W3:Y:S04]  /*489f0*/  LDL.LU R12, [R1+0x1e4] ;  /* 0x0001e400010c7983 */ /* 0x001ee80000300800 */
[----:B------:R-:W5:Y:S01]  /*48a00*/  LDL.LU R25, [R1+0x84] ;  /* 0x0000840001197983 */ /* 0x000f620000300800 */
[----:B--2---:R-:W-:-:S03]  /*48a10*/  ISETP.LT.AND P3, PT, R28, c[0x0][0x178], !P2 ;  /* 0x00005e001c007a0c */ /* 0x004fc60005761270 */
[----:B------:R-:W5:Y:S04]  /*48a20*/  LDL.LU R28, [R1+0x1eb8] ;  /* 0x001eb800011c7983 */ /* 0x000f680000300800 */
[----:B------:R-:W2:Y:S04]  /*48a30*/  LDL.LU R29, [R1+0x1eb4] ;  /* 0x001eb400011d7983 */ /* 0x000ea80000300800 */
[----:B-1----:R-:W2:Y:S04]  /*48a40*/  LDL R26, [R1+0x1ce4] ;  /* 0x001ce400011a7983 */ /* 0x002ea80000100800 */
[----:B------:R-:W2:Y:S01]  /*48a50*/  LDL R27, [R1+0x1ce8] ;  /* 0x001ce800011b7983 */ /* 0x000ea20000100800 */
[----:B----4-:R-:W-:-:S03]  /*48a60*/  PRMT R14, R22, 0x7632, R14 ;  /* 0x00007632160e7816 */ /* 0x010fc6000000000e */
[----:B------:R0:W-:Y:S01]  /*48a70*/  STL [R1+0x1eac], R19 ;  /* 0x001eac1301007387 */ /* 0x0001e20000100800 */
[----:B---3--:R-:W-:Y:S01]  /*48a80*/  PRMT R24, R12, 0x7632, R24 ;  /* 0x000076320c187816 */ /* 0x008fe20000000018 */
[C---:B------:R-:W-:Y:S02]  /*48a90*/  IMAD.WIDE R12, R0.reuse, 0x2, R4 ;  /* 0x00000002000c7825 */ /* 0x040fe400078e0204 */
[----:B------:R1:W-:Y:S01]  /*48aa0*/  STL [R1+0x1ea8], R17 ;  /* 0x001ea81101007387 */ /* 0x0003e20000100800 */
[----:B-----5:R-:W-:Y:S01]  /*48ab0*/  PRMT R28, R23, 0x7632, R28 ;  /* 0x00007632171c7816 */ /* 0x020fe2000000001c */
[----:B------:R-:W-:Y:S01]  /*48ac0*/  IMAD.WIDE R22, R0, 0x2, R18 ;  /* 0x0000000200167825 */ /* 0x000fe200078e0212 */
[----:B0-----:R-:W-:Y:S02]  /*48ad0*/  PRMT R19, R24, 0x7610, R19 ;  /* 0x0000761018137816 */ /* 0x001fe40000000013 */
[----:B--2---:R-:W-:Y:S02]  /*48ae0*/  ISETP.LT.AND P4, PT, R26, c[0x0][0x178], !P2 ;  /* 0x00005e001a007a0c */ /* 0x004fe40005781270 */
[----:B------:R-:W-:Y:S01]  /*48af0*/  PRMT R29, R25, 0x7632, R29 ;  /* 0x00007632191d7816 */ /* 0x000fe2000000001d */
[----:B------:R-:W-:Y:S01]  /*48b00*/  IMAD.WIDE R24, R0, 0x2, R16 ;  /* 0x0000000200187825 */ /* 0x000fe200078e0210 */
[----:B------:R0:W-:Y:S01]  /*48b10*/  @P3 STG.E.U16 [R12.64], R19 ;  /* 0x000000130c003986 */ /* 0x0001e2000c101506 */
[----:B------:R-:W-:-:S03]  /*48b20*/  ISETP.LT.AND P5, PT, R27, c[0x0][0x178], !P2 ;  /* 0x00005e001b007a0c */ /* 0x000fc600057a1270 */
[----:B-1----:R-:W2:Y:S04]  /*48b30*/  LDL R17, [R1+0x1cd8] ;  /* 0x001cd80001117983 */ /* 0x002ea80000100800 */
[----:B------:R1:W-:Y:S04]  /*48b40*/  @P6 STG.E.U16 [R22.64], R14 ;  /* 0x0000000e16006986 */ /* 0x0003e8000c101506 */
[----:B0-----:R-:W3:Y:S04]  /*48b50*/  LDL.LU R12, [R1+0x74] ;  /* 0x00007400010c7983 */ /* 0x001ee80000300800 */
[----:B------:R0:W-:Y:S04]  /*48b60*/  @P4 STG.E.U16 [R24.64], R28 ;  /* 0x0000001c18004986 */ /* 0x0001e8000c101506 */
[----:B-1----:R-:W4:Y:S04]  /*48b70*/  LDL.LU R14, [R1+0x1eb0] ;  /* 0x001eb000010e7983 */ /* 0x002f280000300800 */
[----:B------:R-:W5:Y:S04]  /*48b80*/  LDL R23, [R1+0x1cec] ;  /* 0x001cec0001177983 */ /* 0x000f680000100800 */
[----:B------:R-:W4:Y:S04]  /*48b90*/  LDL R19, [R1+0x234] ;  /* 0x0002340001137983 */ /* 0x000f280000100800 */
[----:B0-----:R-:W4:Y:S01]  /*48ba0*/  LDL.LU R24, [R1+0x24] ;  /* 0x0000240001187983 */ /* 0x001f220000300800 */
[----:B------:R-:W-:-:S03]  /*48bb0*/  IMAD.WIDE R26, R0, 0x2, R10 ;  /* 0x00000002001a7825 */ /* 0x000fc600078e020a */
[----:B------:R-:W4:Y:S04]  /*48bc0*/  LDL R25, [R1+0x1cdc] ;  /* 0x001cdc0001197983 */ /* 0x000f280000100800 */
[----:B------:R-:W-:Y:S04]  /*48bd0*/  @P5 STG.E.U16 [R26.64], R29 ;  /* 0x0000001d1a005986 */ /* 0x000fe8000c101506 */
[----:B------:R0:W-:Y:S04]  /*48be0*/  STL [R1+0x1e94], R29 ;  /* 0x001e941d01007387 */ /* 0x0001e80000100800 */
[----:B0-----:R-:W4:Y:S01]  /*48bf0*/  LDL R29, [R1+0x1ce0] ;  /* 0x001ce000011d7983 */ /* 0x001f220000100800 */
[----:B------:R-:W-:-:S02]  /*48c00*/  ISETP.LT.AND P3, PT, R15, c[0x0][0x178], !P2 ;  /* 0x00005e000f007a0c */ /* 0x000fc40005761270 */
[----:B--2---:R-:W-:Y:S02]  /*48c10*/  ISETP.LT.AND P5, PT, R17, c[0x0][0x178], !P1 ;  /* 0x00005e0011007a0c */ /* 0x004fe40004fa1270 */
[----:B------:R-:W2:Y:S01]  /*48c20*/  LDL R17, [R1+0x224] ;  /* 0x0002240001117983 */ /* 0x000ea20000100800 */
[----:B---3--:R-:W-:Y:S02]  /*48c30*/  PRMT R28, R12, 0x7632, R28 ;  /* 0x000076320c1c7816 */ /* 0x008fe4000000001c */
[C---:B------:R-:W-:Y:S02]  /*48c40*/  IADD3 R12, R0.reuse, c[0x0][0x198], RZ ;  /* 0x00006600000c7a10 */ /* 0x040fe40007ffe0ff */
[----:B-----5:R-:W-:Y:S01]  /*48c50*/  ISETP.LT.AND P2, PT, R23, c[0x0][0x178], !P2 ;  /* 0x00005e0017007a0c */ /* 0x020fe20005741270 */
[----:B------:R-:W-:-:S04]  /*48c60*/  IMAD.WIDE R22, R0, 0x2, R8 ;  /* 0x0000000200167825 */ /* 0x000fc800078e0208 */
[----:B------:R-:W-:Y:S01]  /*48c70*/  IMAD.WIDE R26, R12, 0x2, R2 ;  /* 0x000000020c1a7825 */ /* 0x000fe200078e0202 */
[----:B----4-:R-:W-:Y:S02]  /*48c80*/  PRMT R13, R24, 0x7632, R13 ;  /* 0x00007632180d7816 */ /* 0x010fe4000000000d */
[----:B------:R-:W-:Y:S01]  /*48c90*/  ISETP.LT.AND P4, PT, R25, c[0x0][0x178], !P1 ;  /* 0x00005e0019007a0c */ /* 0x000fe20004f81270 */
[----:B------:R-:W-:Y:S02]  /*48ca0*/  IMAD.WIDE R24, R0, 0x2, R6 ;  /* 0x0000000200187825 */ /* 0x000fe400078e0206 */
[----:B------:R-:W3:Y:S04]  /*48cb0*/  LDL R0, [R1+0xc4] ;  /* 0x0000c40001007983 */ /* 0x000ee80000100800 */
[----:B------:R0:W-:Y:S04]  /*48cc0*/  STL [R1+0x1ea4], R2 ;  /* 0x001ea40201007387 */ /* 0x0001e80000100800 */
[----:B------:R-:W-:Y:S04]  /*48cd0*/  @P3 STG.E.U16 [R22.64], R28 ;  /* 0x0000001c16003986 */ /* 0x000fe8000c101506 */
[----:B0-----:R-:W4:Y:S04]  /*48ce0*/  LDL R2, [R1+0xa4] ;  /* 0x0000a40001027983 */ /* 0x001f280000100800 */
[----:B------:R0:W-:Y:S04]  /*48cf0*/  STL [R1+0x1ea0], R3 ;  /* 0x001ea00301007387 */ /* 0x0001e80000100800 */
[----:B------:R-:W-:Y:S04]  /*48d00*/  @P2 STG.E.U16 [R24.64], R13 ;  /* 0x0000000d18002986 */ /* 0x000fe8000c101506 */
[----:B0-----:R-:W5:Y:S04]  /*48d10*/  LDL R3, [R1+0xb4] ;  /* 0x0000b40001037983 */ /* 0x001f680000100800 */
[----:B------:R0:W-:Y:S04]  /*48d20*/  STL [R1+0x1e98], R28 ;  /* 0x001e981c01007387 */ /* 0x0001e80000100800 */
[----:B0-----:R-:W2:Y:S04]  /*48d30*/  LDL R28, [R1+0x1ce4] ;  /* 0x001ce400011c7983 */ /* 0x001ea80000100800 */
[----:B------:R0:W-:Y:S04]  /*48d40*/  STL [R1+0x1e9c], R29 ;  /* 0x001e9c1d01007387 */ /* 0x0001e80000100800 */
[----:B------:R-:W3:Y:S01]  /*48d50*/  LDL R25, [R1+0x244] ;  /* 0x0002440001197983 */ /* 0x000ee20000100800 */
[----:B------:R-:W-:Y:S01]  /*48d60*/  ISETP.LT.AND P6, PT, R14, c[0x0][0x178], !P1 ;  /* 0x00005e000e007a0c */ /* 0x000fe20004fc1270 */
[----:B------:R-:W-:Y:S01]  /*48d70*/  IMAD.WIDE R22, R12, 0x2, R20 ;  /* 0x000000020c167825 */ /* 0x000fe200078e0214 */
[----:B------:R-:W-:Y:S01]  /*48d80*/  ISETP.LT.AND P3, PT, R29, c[0x0][0x178], !P1 ;  /* 0x00005e001d007a0c */ /* 0x000fe20004f61270 */
[----:B------:R-:W4:Y:S04]  /*48d90*/  LDL R13, [R1+0x214] ;  /* 0x00021400010d7983 */ /* 0x000f280000100800 */
[----:B0-----:R-:W4:Y:S01]  /*48da0*/  LDL R29, [R1+0x64] ;  /* 0x00006400011d7983 */ /* 0x001f220000100800 */
[----:B--2---:R-:W-:-:S05]  /*48db0*/  ISETP.LT.AND P2, PT, R28, c[0x0][0x178], !P1 ;  /* 0x00005e001c007a0c */ /* 0x004fca0004f41270 */
[----:B---3--:R0:W-:Y:S04]  /*48dc0*/  @P6 STG.E.U16 [R26.64], R25 ;  /* 0x000000191a006986 */ /* 0x0081e8000c101506 */
[----:B------:R1:W-:Y:S04]  /*48dd0*/  @P5 STG.E.U16 [R22.64], R19 ;  /* 0x0000001316005986 */ /* 0x0003e8000c101506 */
[----:B0-----:R-:W2:Y:S01]  /*48de0*/  LDL.LU R26, [R1+0x1d34] ;  /* 0x001d3400011a7983 */ /* 0x001ea20000300800 */
[----:B------:R-:W-:-:S03]  /*48df0*/  IMAD.WIDE R24, R12, 0x2, R4 ;  /* 0x000000020c187825 */ /* 0x000fc600078e0204 */
[----:B------:R-:W3:Y:S04]  /*48e00*/  LDL R27, [R1+0x1cec] ;  /* 0x001cec00011b7983 */ /* 0x000ee80000100800 */
[----:B------:R-:W3:Y:S04]  /*48e10*/  LDL R28, [R1+0x1cd8] ;  /* 0x001cd800011c7983 */ /* 0x000ee80000100800 */
[----:B-1----:R-:W3:Y:S04]  /*48e20*/  LDL.LU R19, [R1+0x1eac] ;  /* 0x001eac0001137983 */ /* 0x002ee80000300800 */
[----:B------:R-:W3:Y:S04]  /*48e30*/  LDL R23, [R1+0x1ce8] ;  /* 0x001ce80001177983 */ /* 0x000ee80000100800 */
[----:B------:R-:W-:Y:S04]  /*48e40*/  STL [R1+0x1e8c], R15 ;  /* 0x001e8c0f01007387 */ /* 0x000fe80000100800 */
[----:B------:R0:W-:Y:S04]  /*48e50*/  @P4 STG.E.U16 [R24.64], R17 ;  /* 0x0000001118004986 */ /* 0x0001e8000c101506 */
[----:B0-----:R-:W5:Y:S01]  /*48e60*/  LDL.LU R17, [R1+0x1ea8] ;  /* 0x001ea80001117983 */ /* 0x001f620000300800 */
[----:B------:R-:W-:Y:S01]  /*48e70*/  ISETP.LT.AND P5, PT, R15, c[0x0][0x178], !P1 ;  /* 0x00005e000f007a0c */ /* 0x000fe20004fa1270 */
[----:B------:R-:W-:-:S02]  /*48e80*/  IMAD.WIDE R24, R12, 0x2, R10 ;  /* 0x000000020c187825 */ /* 0x000fc400078e020a */
[----:B------:R-:W-:Y:S01]  /*48e90*/  STL [R1+0x1e90], R14 ;  /* 0x001e900e01007387 */ /* 0x000fe20000100800 */
[----:B--2---:R-:W-:Y:S02]  /*48ea0*/  ISETP.GE.AND P4, PT, R26, c[0x0][0x17c], PT ;  /* 0x00005f001a007a0c */ /* 0x004fe40003f86270 */
[----:B---3--:R-:W-:Y:S01]  /*48eb0*/  ISETP.LT.AND P6, PT, R23, c[0x0][0x178], !P1 ;  /* 0x00005e0017007a0c */ /* 0x008fe20004fc1270 */
[----:B------:R-:W-:Y:S01]  /*48ec0*/  IMAD.WIDE R22, R12, 0x2, R18 ;  /* 0x000000020c167825 */ /* 0x000fe200078e0212 */
[----:B------:R-:W-:-:S04]  /*48ed0*/  ISETP.LT.AND P1, PT, R27, c[0x0][0x178], !P1 ;  /* 0x00005e001b007a0c */ /* 0x000fc80004f21270 */
[----:B----4-:R0:W-:Y:S01]  /*48ee0*/  @P3 STG.E.U16 [R22.64], R13 ;  /* 0x0000000d16003986 */ /* 0x0101e2000c101506 */
[----:B-----5:R-:W-:-:S04]  /*48ef0*/  IMAD.WIDE R26, R12, 0x2, R16 ;  /* 0x000000020c1a7825 */ /* 0x020fc800078e0210 */
[C---:B0-----:R-:W-:Y:S01]  /*48f00*/  IMAD.WIDE R22, R12.reuse, 0x2, R8 ;  /* 0x000000020c167825 */ /* 0x041fe200078e0208 */
[----:B------:R0:W-:Y:S04]  /*48f10*/  @P2 STG.E.U16 [R26.64], R0 ;  /* 0x000000001a002986 */ /* 0x0001e8000c101506 */
[----:B------:R1:W-:Y:S04]  /*48f20*/  @P6 STG.E.U16 [R24.64], R2 ;  /* 0x0000000218006986 */ /* 0x0003e8000c101506 */
[----:B------:R2:W-:Y:S04]  /*48f30*/  @P5 STG.E.U16 [R22.64], R3 ;  /* 0x0000000316005986 */ /* 0x0005e8000c101506 */
[----:B0-----:R-:W3:Y:S04]  /*48f40*/  LDL.LU R26, [R1+0x214] ;  /* 0x00021400011a7983 */ /* 0x001ee80000300800 */
[----:B------:R-:W4:Y:S04]  /*48f50*/  LDL.LU R27, [R1+0xc4] ;  /* 0x0000c400011b7983 */ /* 0x000f280000300800 */
[----:B-1----:R-:W5:Y:S04]  /*48f60*/  LDL.LU R2, [R1+0x1ea4] ;  /* 0x001ea40001027983 */ /* 0x002f680000300800 */
[----:B------:R-:W3:Y:S04]  /*48f70*/  LDL.LU R25, [R1+0x224] ;  /* 0x0002240001197983 */ /* 0x000ee80000300800 */
[----:B--2---:R-:W2:Y:S04]  /*48f80*/  LDL.LU R3, [R1+0x1ea0] ;  /* 0x001ea00001037983 */ /* 0x004ea80000300800 */
[----:B------:R-:W3:Y:S01]  /*48f90*/  LDL.LU R23, [R1+0x244] ;  /* 0x0002440001177983 */ /* 0x000ee20000300800 */
[C---:B------:R-:W-:Y:S01]  /*48fa0*/  IADD3 R0, R12.reuse, c[0x0][0x198], RZ ;  /* 0x000066000c007a10 */ /* 0x040fe20007ffe0ff */
[----:B------:R-:W-:-:S05]  /*48fb0*/  IMAD.WIDE R12, R12, 0x2, R6 ;  /* 0x000000020c0c7825 */ /* 0x000fca00078e0206 */
[----:B------:R-:W-:Y:S01]  /*48fc0*/  @P1 STG.E.U16 [R12.64], R29 ;  /* 0x0000001d0c001986 */ /* 0x000fe2000c101506 */
[----:B------:R-:W-:-:S03]  /*48fd0*/  ISETP.LT.AND P1, PT, R28, c[0x0][0x178], !P0 ;  /* 0x00005e001c007a0c */ /* 0x000fc60004721270 */
[----:B--2---:R0:W-:Y:S01]  /*48fe0*/  STL [R1+0x1e88], R3 ;  /* 0x001e880301007387 */ /* 0x0041e20000100800 */
[----:B---3--:R-:W-:Y:S01]  /*48ff0*/  PRMT R24, R23, 0x7632, R24 ;  /* 0x0000763217187816 */ /* 0x008fe20000000018 */
[----:B-----5:R-:W-:Y:S02]  /*49000*/  IMAD.WIDE R22, R0, 0x2, R2 ;  /* 0x0000000200167825 */ /* 0x020fe400078e0202 */
[----:B0-----:R-:W2:Y:S04]  /*49010*/  LDL R3, [R1+0x1cdc] ;  /* 0x001cdc0001037983 */ /* 0x001ea80000100800 */
[----:B------:R-:W3:Y:S04]  /*49020*/  LDL.LU R29, [R1+0x1e9c] ;  /* 0x001e9c00011d7983 */ /* 0x000ee80000300800 */
[----:B------:R-:W5:Y:S04]  /*49030*/  LDL R12, [R1+0x1ce4] ;  /* 0x001ce400010c7983 */ /* 0x000f680000100800 */
[----:B------:R-:W4:Y:S04]  /*49040*/  LDL.LU R13, [R1+0x234] ;  /* 0x00023400010d7983 */ /* 0x000f280000300800 */
[----:B------:R-:W4:Y:S01]  /*49050*/  LDL.LU R28, [R1+0x1e98] ;  /* 0x001e9800011c7983 */ /* 0x000f220000300800 */
[----:B------:R-:W-:-:S02]  /*49060*/  ISETP.LT.AND P3, PT, R14, c[0x0][0x178], !P0 ;  /* 0x00005e000e007a0c */ /* 0x000fc40004761270 */
[----:B------:R-:W-:-:S11]  /*49070*/  PRMT R15, R25, 0x7632, R15 ;  /* 0x00007632190f7816 */ /* 0x000fd6000000000f */
[----:B------:R0:W-:Y:S02]  /*49080*/  @P3 STG.E.U16 [R22.64], R24 ;  /* 0x0000001816003986 */ /* 0x0001e4000c101506 */
[----:B0-----:R-:W-:-:S04]  /*49090*/  IMAD.WIDE R22, R0, 0x2, R4 ;  /* 0x0000000200167825 */ /* 0x001fc800078e0204 */
[----:B------:R-:W-:Y:S01]  /*490a0*/  IMAD.WIDE R24, R0, 0x2, R18 ;  /* 0x0000000200187825 */ /* 0x000fe200078e0212 */
[----:B--2---:R-:W-:Y:S02]  /*490b0*/  ISETP.LT.AND P2, PT, R3, c[0x0][0x178], !P0 ;  /* 0x00005e0003007a0c */ /* 0x004fe40004741270 */
[----:B---3--:R-:W-:Y:S02]  /*490c0*/  ISETP.LT.AND P5, PT, R29, c[0x0][0x178], !P0 ;  /* 0x00005e001d007a0c */ /* 0x008fe400047a1270 */
[----:B------:R-:W2:Y:S01]  /*490d0*/  LDL.LU R29, [R1+0x1e94] ;  /* 0x001e9400011d7983 */ /* 0x000ea20000300800 */
[----:B-----5:R-:W-:Y:S02]  /*490e0*/  ISETP.LT.AND P3, PT, R12, c[0x0][0x178], !P0 ;  /* 0x00005e000c007a0c */ /* 0x020fe40004761270 */
[----:B----4-:R-:W-:Y:S01]  /*490f0*/  PRMT R14, R13, 0x7632, R14 ;  /* 0x000076320d0e7816 */ /* 0x010fe2000000000e */
[----:B------:R-:W-:Y:S01]  /*49100*/  IMAD.WIDE R12, R0, 0x2, R20 ;  /* 0x00000002000c7825 */ /* 0x000fe200078e0214 */
[----:B------:R-:W-:-:S04]  /*49110*/  PRMT R28, R26, 0x7632, R28 ;  /* 0x000076321a1c7816 */ /* 0x000fc8000000001c */
[----:B------:R0:W-:Y:S04]  /*49120*/  @P1 STG.E.U16 [R12.64], R14 ;  /* 0x0000000e0c001986 */ /* 0x0001e8000c101506 */
[----:B------:R1:W-:Y:S04]  /*49130*/  @P2 STG.E.U16 [R22.64], R15 ;  /* 0x0000000f16002986 */ /* 0x0003e8000c101506 */
[----:B0-----:R-:W3:Y:S04]  /*49140*/  LDL.LU R14, [R1+0x1e90] ;  /* 0x001e9000010e7983 */ /* 0x001ee80000300800 */
[----:B------:R-:W4:Y:S04]  /*49150*/  LDL.LU R12, [R1+0x64] ;  /* 0x00006400010c7983 */ /* 0x000f280000300800 */
[----:B------:R-:W5:Y:S04]  /*49160*/  LDL R13, [R1+0x1cd8] ;  /* 0x001cd800010d7983 */ /* 0x000f680000100800 */
[----:B-1----:R-:W3:Y:S04]  /*49170*/  LDL.LU R15, [R1+0x1e8c] ;  /* 0x001e8c00010f7983 */ /* 0x002ee80000300800 */
[----:B------:R-:W3:Y:S04]  /*49180*/  LDL.LU R22, [R1+0xa4] ;  /* 0x0000a40001167983 */ /* 0x000ee80000300800 */
[----:B------:R-:W3:Y:S04]  /*49190*/  LDL.LU R23, [R1+0xb4] ;  /* 0x0000b40001177983 */ /* 0x000ee80000300800 */
[----:B------:R0:W-:Y:S04]  /*491a0*/  @P5 STG.E.U16 [R24.64], R28 ;  /* 0x0000001c18005986 */ /* 0x0001e8000c101506 */
[----:B0-----:R-:W3:Y:S04]  /*491b0*/  LDL R24, [R1+0x1ce8] ;  /* 0x001ce80001187983 */ /* 0x001ee80000100800 */
[----:B------:R-:W3:Y:S01]  /*491c0*/  LDL R25, [R1+0x1cec] ;  /* 0x001cec0001197983 */ /* 0x000ee20000100800 */
[----:B------:R-:W-:-:S02]  /*491d0*/  ISETP.LT.AND P6, PT, R3, c[0x0][0x178], !P4 ;  /* 0x00005e0003007a0c */ /* 0x000fc400067c1270 */
[----:B--2---:R-:W-:Y:S01]  /*491e0*/  PRMT R29, R27, 0x7632, R29 ;  /* 0x000076321b1d7816 */ /* 0x004fe2000000001d */
[----:B------:R-:W-:-:S05]  /*491f0*/  IMAD.WIDE R26, R0, 0x2, R16 ;  /* 0x00000002001a7825 */ /* 0x000fca00078e0210 */
[----:B------:R0:W-:Y:S04]  /*49200*/  @P3 STG.E.U16 [R26.64], R29 ;  /* 0x0000001d1a003986 */ /* 0x0001e8000c101506 */
[----:B0-----:R-:W2:Y:S04]  /*49210*/  LDL.LU R29, [R1+0x284] ;  /* 0x00028400011d7983 */ /* 0x001ea80000300800 */
[----:B------:R-:W2:Y:S01]  /*49220*/  LDL.LU R3, [R1+0x1e88] ;  /* 0x001e880001037983 */ /* 0x000ea20000300800 */
[----:B----4-:R-:W-:Y:S02]  /*49230*/  PRMT R28, R12, 0x7632, R28 ;  /* 0x000076320c1c7816 */ /* 0x010fe4000000001c */
[----:B-----5:R-:W-:Y:S01]  /*49240*/  ISETP.LT.AND P5, PT, R13, c[0x0][0x178], !P4 ;  /* 0x00005e000d007a0c */ /* 0x020fe200067a1270 */
[----:B------:R-:W-:Y:S01]  /*49250*/  IMAD.WIDE R12, R0, 0x2, R10 ;  /* 0x00000002000c7825 */ /* 0x000fe200078e020a */
[----:B---3--:R-:W-:-:S02]  /*49260*/  PRMT R26, R22, 0x7632, R26 ;  /* 0x00007632161a7816 */ /* 0x008fc4000000001a */
[----:B------:R-:W-:-:S13]  /*49270*/  ISETP.LT.AND P2, PT, R24, c[0x0][0x178], !P0 ;  /* 0x00005e0018007a0c */ /* 0x000fda0004741270 */
[----:B------:R0:W-:Y:S04]  /*49280*/  @P2 STG.E.U16 [R12.64], R26 ;  /* 0x0000001a0c002986 */ /* 0x0001e8000c101506 */
[----:B0-----:R-:W3:Y:S01]  /*49290*/  LDL R26, [R1+0x1ce4] ;  /* 0x001ce400011a7983 */ /* 0x001ee20000100800 */
[----:B------:R-:W-:Y:S02]  /*492a0*/  ISETP.LT.AND P1, PT, R15, c[0x0][0x178], !P0 ;  /* 0x00005e000f007a0c */ /* 0x000fe40004721270 */
[----:B------:R-:W-:Y:S02]  /*492b0*/  ISETP.LT.AND P0, PT, R25, c[0x0][0x178], !P0 ;  /* 0x00005e0019007a0c */ /* 0x000fe40004701270 */
[----:B------:R-:W-:Y:S01]  /*492c0*/  PRMT R27, R23, 0x7632, R27 ;  /* 0x00007632171b7816 */ /* 0x000fe2000000001b */
[C---:B------:R-:W-:Y:S01]  /*492d0*/  IMAD.WIDE R22, R0.reuse, 0x2, R8 ;  /* 0x0000000200167825 */ /* 0x040fe200078e0208 */
[----:B------:R-:W4:Y:S03]  /*492e0*/  LDL R13, [R1+0x1ce0] ;  /* 0x001ce000010d7983 */ /* 0x000f260000100800 */
[C---:B------:R-:W-:Y:S01]  /*492f0*/  IMAD.WIDE R24, R0.reuse, 0x2, R6 ;  /* 0x0000000200187825 */ /* 0x040fe200078e0206 */
[----:B------:R-:W-:-:S03]  /*49300*/  IADD3 R0, R0, c[0x0][0x198], RZ ;  /* 0x0000660000007a10 */ /* 0x000fc60007ffe0ff */
[----:B------:R0:W-:Y:S04]  /*49310*/  @P1 STG.E.U16 [R22.64], R27 ;  /* 0x0000001b16001986 */ /* 0x0001e8000c101506 */
[----:B------:R1:W-:Y:S04]  /*49320*/  @P0 STG.E.U16 [R24.64], R28 ;  /* 0x0000001c18000986 */ /* 0x0003e8000c101506 */
[----:B0-----:R-:W5:Y:S01]  /*49330*/  LDL R27, [R1+0x1cec] ;  /* 0x001cec00011b7983 */ /* 0x001f620000100800 */
[----:B------:R-:W-:-:S03]  /*49340*/  IMAD.WIDE R22, R0, 0x2, R20 ;  /* 0x0000000200167825 */ /* 0x000fc600078e0214 */
[----:B-1----:R-:W2:Y:S04]  /*49350*/  LDL R28, [R1+0x264] ;  /* 0x00026400011c7983 */ /* 0x002ea80000100800 */
[----:B------:R-:W-:Y:S04]  /*49360*/  STL [R1+0x1e78], R20 ;  /* 0x001e781401007387 */ /* 0x000fe80000100800 */
[----:B------:R0:W-:Y:S04]  /*49370*/  STL [R1+0x1e74], R21 ;  /* 0x001e741501007387 */ /* 0x0001e80000100800 */
[----:B0-----:R-:W2:Y:S01]  /*49380*/  LDL.LU R21, [R1+0x1d38] ;  /* 0x001d380001157983 */ /* 0x001ea20000300800 */
[----:B---3--:R-:W-:-:S03]  /*49390*/  ISETP.LT.AND P2, PT, R26, c[0x0][0x178], !P4 ;  /* 0x00005e001a007a0c */ /* 0x008fc60006741270 */
[----:B------:R-:W3:Y:S04]  /*493a0*/  LDL.LU R26, [R1+0x1d3c] ;  /* 0x001d3c00011a7983 */ /* 0x000ee80000300800 */
[----:B------:R-:W2:Y:S04]  /*493b0*/  LDL R20, [R1+0x14] ;  /* 0x0000140001147983 */ /* 0x000ea80000100800 */
[----:B--2---:R0:W-:Y:S04]  /*493c0*/  STL [R1+0x1e7c], R20 ;  /* 0x001e7c1401007387 */ /* 0x0041e80000100800 */
[----:B0-----:R-:W2:Y:S01]  /*493d0*/  LDL R20, [R1+0x1cd8] ;  /* 0x001cd80001147983 */ /* 0x001ea20000100800 */
[----:B------:R-:W-:-:S02]  /*493e0*/  ISETP.LT.AND P3, PT, R14, c[0x0][0x178], !P4 ;  /* 0x00005e000e007a0c */ /* 0x000fc40006761270 */
[----:B----4-:R-:W-:Y:S01]  /*493f0*/  ISETP.LT.AND P1, PT, R13, c[0x0][0x178], !P4 ;  /* 0x00005e000d007a0c */ /* 0x010fe20006721270 */
[----:B------:R-:W-:Y:S01]  /*49400*/  IMAD.WIDE R12, R0, 0x2, R2 ;  /* 0x00000002000c7825 */ /* 0x000fe200078e0202 */
[----:B--2---:R0:W-:Y:S04]  /*49410*/  STL [R1+0x1e80], R20 ;  /* 0x001e801401007387 */ /* 0x0041e80000100800 */
[----:B0-----:R-:W2:Y:S05]  /*49420*/  LDL R20, [R1+0xd4] ;  /* 0x0000d40001147983 */ /* 0x001eaa0000100800 */
[----:B------:R0:W-:Y:S04]  /*49430*/  @P3 STG.E.U16 [R12.64], R29 ;  /* 0x0000001d0c003986 */ /* 0x0001e8000c101506 */
[----:B--2---:R1:W-:Y:S04]  /*49440*/  STL [R1+0x1e84], R20 ;  /* 0x001e841401007387 */ /* 0x0043e80000100800 */
[----:B0-----:R-:W2:Y:S01]  /*49450*/  LDL R13, [R1+0x294] ;  /* 0x00029400010d7983 */ /* 0x001ea20000100800 */
[----:B------:R-:W-:-:S03]  /*49460*/  ISETP.GE.AND P0, PT, R21, c[0x0][0x17c], PT ;  /* 0x00005f0015007a0c */ /* 0x000fc60003f06270 */
[----:B------:R-:W4:Y:S04]  /*49470*/  LDL R21, [R1+0x1cdc] ;  /* 0x001cdc0001157983 */ /* 0x000f280000100800 */
[----:B-1----:R-:W3:Y:S04]  /*49480*/  LDL R20, [R1+0xe4] ;  /* 0x0000e40001147983 */ /* 0x002ee80000100800 */
[----:B--2---:R0:W-:Y:S01]  /*49490*/  @P5 STG.E.U16 [R22.64], R13 ;  /* 0x0000000d16005986 */ /* 0x0041e2000c101506 */
[----:B------:R-:W-:-:S03]  /*494a0*/  ISETP.LT.AND P5, PT, R15, c[0x0][0x178], !P4 ;  /* 0x00005e000f007a0c */ /* 0x000fc600067a1270 */
[----:B0-----:R-:W2:Y:S04]  /*494b0*/  LDL R23, [R1+0x1ce8] ;  /* 0x001ce80001177983 */ /* 0x001ea80000100800 */
[----:B------:R-:W3:Y:S04]  /*494c0*/  LDL R22, [R1+0x274] ;  /* 0x0002740001167983 */ /* 0x000ee80000100800 */
[----:B------:R0:W-:Y:S04]  /*494d0*/  STL [R1+0x1e70], R15 ;  /* 0x001e700f01007387 */ /* 0x0001e80000100800 */
[----:B0-----:R-:W4:Y:S01]  /*494e0*/  LDL.LU R15, [R1+0x254] ;  /* 0x00025400010f7983 */ /* 0x001f220000300800 */
[----:B------:R-:W-:-:S04]  /*494f0*/  IMAD.WIDE R24, R0, 0x2, R4 ;  /* 0x0000000200187825 */ /* 0x000fc800078e0204 */
[C---:B------:R-:W-:Y:S01]  /*49500*/  IMAD.WIDE R12, R0.reuse, 0x2, R18 ;  /* 0x00000002000c7825 */ /* 0x040fe200078e0212 */
[----:B--2---:R-:W-:Y:S01]  /*49510*/  ISETP.LT.AND P3, PT, R23, c[0x0][0x178], !P4 ;  /* 0x00005e0017007a0c */ /* 0x004fe20006761270 */
[----:B---3--:R0:W-:Y:S04]  /*49520*/  @P6 STG.E.U16 [R24.64], R22 ;  /* 0x0000001618006986 */ /* 0x0081e8000c101506 */
[----:B------:R-:W-:Y:S01]  /*49530*/  @P1 STG.E.U16 [R12.64], R28 ;  /* 0x0000001c0c001986 */ /* 0x000fe2000c101506 */
[----:B0-----:R-:W-:-:S04]  /*49540*/  IMAD.WIDE R22, R0, 0x2, R16 ;  /* 0x0000000200167825 */ /* 0x001fc800078e0210 */
[C---:B------:R-:W-:Y:S01]  /*49550*/  IMAD.WIDE R24, R0.reuse, 0x2, R10 ;  /* 0x0000000200187825 */ /* 0x040fe200078e020a */
[----:B----4-:R-:W-:Y:S04]  /*49560*/  @P2 STG.E.U16 [R22.64], R15 ;  /* 0x0000000f16002986 */ /* 0x010fe8000c101506 */
[----:B------:R0:W-:Y:S04]  /*49570*/  @P3 STG.E.U16 [R24.64], R20 ;  /* 0x0000001418003986 */ /* 0x0001e8000c101506 */
[----:B0-----:R-:W2:Y:S01]  /*49580*/  LDL.LU R20, [R1+0x1e84] ;  /* 0x001e840001147983 */ /* 0x001ea20000300800 */
[----:B------:R-:W-:-:S03]  /*49590*/  IMAD.WIDE R12, R0, 0x2, R8 ;  /* 0x00000002000c7825 */ /* 0x000fc600078e0208 */
[----:B------:R-:W3:Y:S04]  /*495a0*/  LDL.LU R24, [R1+0x264] ;  /* 0x0002640001187983 */ /* 0x000ee80000300800 */
[----:B------:R-:W4:Y:S04]  /*495b0*/  LDL R25, [R1+0x1ce8] ;  /* 0x001ce80001197983 */ /* 0x000f280000100800 */
[----:B--2---:R0:W-:Y:S04]  /*495c0*/  @P5 STG.E.U16 [R12.64], R20 ;  /* 0x000000140c005986 */ /* 0x0041e8000c101506 */
[----:B0-----:R-:W2:Y:S04]  /*495d0*/  LDL.LU R20, [R1+0x1e80] ;  /* 0x001e800001147983 */ /* 0x001ea80000300800 */
[----:B------:R-:W3:Y:S04]  /*495e0*/  LDL.LU R12, [R1+0x274] ;  /* 0x00027400010c7983 */ /* 0x000ee80000300800 */
[----:B------:R-:W3:Y:S01]  /*495f0*/  LDL R13, [R1+0x1ce4] ;  /* 0x001ce400010d7983 */ /* 0x000ee20000100800 */
[----:B-----5:R-:W-:-:S02]  /*49600*/  ISETP.LT.AND P4, PT, R27, c[0x0][0x178], !P4 ;  /* 0x00005e001b007a0c */ /* 0x020fc40006781270 */
[----:B--2---:R-:W-:Y:S02]  /*49610*/  ISETP.LT.AND P2, PT, R20, c[0x0][0x178], !P0 ;  /* 0x00005e0014007a0c */ /* 0x004fe40004741270 */
[----:B------:R-:W2:Y:S01]  /*49620*/  LDL.LU R20, [R1+0x1e7c] ;  /* 0x001e7c0001147983 */ /* 0x000ea20000300800 */
[----:B------:R-:W-:Y:S01]  /*49630*/  ISETP.GE.AND P1, PT, R26, c[0x0][0x17c], PT ;  /* 0x00005f001a007a0c */ /* 0x000fe20003f26270 */
[----:B------:R-:W-:Y:S01]  /*49640*/  IMAD.WIDE R26, R0, 0x2, R6 ;  /* 0x00000002001a7825 */ /* 0x000fe200078e0206 */
[----:B------:R-:W-:Y:S02]  /*49650*/  ISETP.LT.AND P6, PT, R14, c[0x0][0x178], !P0 ;  /* 0x00005e000e007a0c */ /* 0x000fe400047c1270 */
[----:B------:R-:W-:-:S04]  /*49660*/  IADD3 R22, R0, c[0x0][0x198], RZ ;  /* 0x0000660000167a10 */ /* 0x000fc80007ffe0ff */
[----:B--2---:R0:W-:Y:S01]  /*49670*/  @P4 STG.E.U16 [R26.64], R20 ;  /* 0x000000141a004986 */ /* 0x0041e2000c101506 */
[----:B------:R-:W-:-:S03]  /*49680*/  ISETP.LT.AND P4, PT, R21, c[0x0][0x178], !P0 ;  /* 0x00005e0015007a0c */ /* 0x000fc60004781270 */
[----:B0-----:R-:W2:Y:S04]  /*49690*/  LDL.LU R20, [R1+0x1e78] ;  /* 0x001e780001147983 */ /* 0x001ea80000300800 */
[----:B------:R-:W5:Y:S04]  /*496a0*/  LDL R26, [R1+0x1ce0] ;  /* 0x001ce000011a7983 */ /* 0x000f680000100800 */
[----:B------:R-:W2:Y:S04]  /*496b0*/  LDL.LU R27, [R1+0x294] ;  /* 0x00029400011b7983 */ /* 0x000ea80000300800 */
[----:B------:R-:W2:Y:S01]  /*496c0*/  LDL.LU R21, [R1+0x1e74] ;  /* 0x001e740001157983 */ /* 0x000ea20000300800 */
[----:B------:R-:W-:Y:S01]  /*496d0*/  PRMT R23, R29, 0x7632, R23 ;  /* 0x000076321d177816 */ /* 0x000fe20000000017 */
[----:B------:R-:W-:Y:S01]  /*496e0*/  IMAD.WIDE R28, R22, 0x2, R2 ;  /* 0x00000002161c7825 */ /* 0x000fe200078e0202 */
[----:B---3--:R-:W-:-:S04]  /*496f0*/  PRMT R0, R24, 0x7632, R0 ;  /* 0x0000763218007816 */ /* 0x008fc80000000000 */
[----:B------:R0:W-:Y:S01]  /*49700*/  @P6 STG.E.U16 [R28.64], R23 ;  /* 0x000000171c006986 */ /* 0x0001e2000c101506 */
[----:B----4-:R-:W-:Y:S01]  /*49710*/  ISETP.LT.AND P3, PT, R25, c[0x0][0x178], !P0 ;  /* 0x00005e0019007a0c */ /* 0x010fe20004761270 */
[----:B------:R-:W-:Y:S01]  /*49720*/  IMAD.WIDE R24, R22, 0x2, R4 ;  /* 0x0000000216187825 */ /* 0x000fe200078e0204 */
[----:B------:R-:W-:Y:S01]  /*49730*/  ISETP.LT.AND P6, PT, R13, c[0x0][0x178], !P0 ;  /* 0x00005e000d007a0c */ /* 0x000fe200047c1270 */
[----:B------:R-:W-:Y:S01]  /*49740*/  STL [R1+0x1e6c], R5 ;  /* 0x001e6c0501007387 */ /* 0x000fe20000100800 */
[----:B0-----:R-:W-:Y:S01]  /*49750*/  PRMT R23, R12, 0x7632, R23 ;  /* 0x000076320c177816 */ /* 0x001fe20000000017 */
[----:B------:R-:W-:Y:S01]  /*49760*/  IMAD.WIDE R12, R22, 0x2, R18 ;  /* 0x00000002160c7825 */ /* 0x000fe200078e0212 */
[----:B-----5:R-:W-:Y:S02]  /*49770*/  ISETP.LT.AND P5, PT, R26, c[0x0][0x178], !P0 ;  /* 0x00005e001a007a0c */ /* 0x020fe400047a1270 */
[----:B--2---:R-:W-:Y:S01]  /*49780*/  PRMT R28, R27, 0x7632, R28 ;  /* 0x000076321b1c7816 */ /* 0x004fe2000000001c */
[----:B------:R-:W-:-:S05]  /*49790*/  IMAD.WIDE R26, R22, 0x2, R20 ;  /* 0x00000002161a7825 */ /* 0x000fca00078e0214 */
[----:B------:R0:W-:Y:S04]  /*497a0*/  @P2 STG.E.U16 [R26.64], R28 ;  /* 0x0000001c1a002986 */ /* 0x0001e8000c101506 */
[----:B------:R1:W-:Y:S04]  /*497b0*/  @P4 STG.E.U16 [R24.64], R23 ;  /* 0x0000001718004986 */ /* 0x0003e8000c101506 */
[----:B------:R2:W-:Y:S01]  /*497c0*/  @P5 STG.E.U16 [R12.64], R0 ;  /* 0x000000000c005986 */ /* 0x0005e2000c101506 */
[----:B0-----:R-:W-:-:S03]  /*497d0*/  PRMT R28, R15, 0x7632, R28 ;  /* 0x000076320f1c7816 */ /* 0x001fc6000000001c */
[----:B------:R-:W3:Y:S04]  /*497e0*/  LDL.LU R15, [R1+0x1e70] ;  /* 0x001e7000010f7983 */ /* 0x000ee80000300800 */
[----:B------:R-:W4:Y:S04]  /*497f0*/  LDL R5, [R1+0x1c8] ;  /* 0x0001c80001057983 */ /* 0x000f280000100800 */
[----:B-1----:R-:W5:Y:S04]  /*49800*/  LDL R23, [R1+0x1cd8] ;  /* 0x001cd80001177983 */ /* 0x002f680000100800 */
[----:B------:R-:W4:Y:S04]  /*49810*/  LDL.LU R24, [R1+0xd4] ;  /* 0x0000d40001187983 */ /* 0x000f280000300800 */
[----:B------:R-:W5:Y:S04]  /*49820*/  LDL.LU R25, [R1+0x14] ;  /* 0x0000140001197983 */ /* 0x000f680000300800 */
[----:B--2---:R-:W2:Y:S01]  /*49830*/  LDL.LU R13, [R1+0xe4] ;  /* 0x0000e400010d7983 */ /* 0x004ea20000300800 */
[----:B------:R-:W-:-:S05]  /*49840*/  IMAD.WIDE R26, R22, 0x2, R16 ;  /* 0x00000002161a7825 */ /* 0x000fca00078e0210 */
[----:B------:R0:W-:Y:S04]  /*49850*/  @P6 STG.E.U16 [R26.64], R28 ;  /* 0x0000001c1a006986 */ /* 0x0001e8000c101506 */
[----:B0-----:R-:W5:Y:S04]  /*49860*/  LDL R26, [R1+0x1cec] ;  /* 0x001cec00011a7983 */ /* 0x001f680000100800 */
[----:B------:R-:W5:Y:S04]  /*49870*/  LDL R27, [R1+0x1cdc] ;  /* 0x001cdc00011b7983 */ /* 0x000f680000100800 */
[----:B------:R-:W-:Y:S04]  /*49880*/  STL [R1+0x1e64], R14 ;  /* 0x001e640e01007387 */ /* 0x000fe80000100800 */
[----:B------:R-:W-:Y:S01]  /*49890*/  STL [R1+0x1e68], R3 ;  /* 0x001e680301007387 */ /* 0x000fe20000100800 */
[----:B---3--:R-:W-:-:S02]  /*498a0*/  ISETP.LT.AND P4, PT, R15, c[0x0][0x178], !P0 ;  /* 0x00005e000f007a0c */ /* 0x008fc40004781270 */
[----:B----4-:R-:W-:Y:S02]  /*498b0*/  PRMT R28, R24, 0x7632, R28 ;  /* 0x00007632181c7816 */ /* 0x010fe4000000001c */
[----:B--2---:R-:W-:Y:S01]  /*498c0*/  PRMT R0, R13, 0x7632, R0 ;  /* 0x000076320d007816 */ /* 0x004fe20000000000 */
[----:B------:R-:W-:-:S05]  /*498d0*/  IMAD.WIDE R12, R22, 0x2, R10 ;  /* 0x00000002160c7825 */ /* 0x000fca00078e020a */
[----:B------:R0:W-:Y:S02]  /*498e0*/  @P3 STG.E.U16 [R12.64], R0 ;  /* 0x000000000c003986 */ /* 0x0001e4000c101506 */
[----:B0-----:R-:W-:-:S05]  /*498f0*/  IMAD.WIDE R12, R22, 0x2, R8 ;  /* 0x00000002160c7825 */ /* 0x001fca00078e0208 */
[----:B------:R0:W-:Y:S04]  /*49900*/  @P4 STG.E.U16 [R12.64], R28 ;  /* 0x0000001c0c004986 */ /* 0x0001e8000c101506 */
[----:B0-----:R-:W2:Y:S01]  /*49910*/  LDL R12, [R1+0x1b8] ;  /* 0x0001b800010c7983 */ /* 0x001ea20000100800 */
[----:B-----5:R-:W-:Y:S02]  /*49920*/  ISETP.LT.AND P0, PT, R26, c[0x0][0x178], !P0 ;  /* 0x00005e001a007a0c */ /* 0x020fe40004701270 */
[----:B------:R-:W-:Y:S01]  /*49930*/  ISETP.LT.AND P5, PT, R14, c[0x0][0x178], !P1 ;  /* 0x00005e000e007a0c */ /* 0x000fe20004fa1270 */
[----:B------:R-:W3:Y:S01]  /*49940*/  LDL R13, [R1+0x1ce4] ;  /* 0x001ce400010d7983 */ /* 0x000ee20000100800 */
[C---:B------:R-:W-:Y:S02]  /*49950*/  IADD3 R0, R22.reuse, c[0x0][0x198], RZ ;  /* 0x0000660016007a10 */ /* 0x040fe40007ffe0ff */
[----:B------:R-:W-:Y:S01]  /*49960*/  ISETP.LT.AND P6, PT, R23, c[0x0][0x178], !P1 ;  /* 0x00005e0017007a0c */ /* 0x000fe20004fc1270 */
[----:B------:R-:W-:Y:S01]  /*49970*/  IMAD.WIDE R22, R22, 0x2, R6 ;  /* 0x0000000216167825 */ /* 0x000fe200078e0206 */
[----:B------:R-:W-:Y:S01]  /*49980*/  PRMT R29, R25, 0x7632, R29 ;  /* 0x00007632191d7816 */ /* 0x000fe2000000001d */
[----:B------:R-:W4:Y:S02]  /*49990*/  LDL R14, [R1+0x8] ;  /* 0x00000800010e7983 */ /* 0x000f240000100800 */
[----:B------:R-:W-:-:S02]  /*499a0*/  IMAD.WIDE R24, R0, 0x2, R2 ;  /* 0x0000000200187825 */ /* 0x000fc400078e0202 */
[----:B------:R-:W5:Y:S01]  /*499b0*/  LDL R3, [R1+0x38] ;  /* 0x0000380001037983 */ /* 0x000f620000100800 */
[----:B------:R-:W-:Y:S01]  /*499c0*/  ISETP.LT.AND P2, PT, R27, c[0x0][0x178], !P1 ;  /* 0x00005e001b007a0c */ /* 0x000fe20004f41270 */
[----:B------:R-:W-:Y:S02]  /*499d0*/  IMAD.WIDE R26, R0, 0x2, R20 ;  /* 0x00000002001a7825 */ /* 0x000fe400078e0214 */
[----:B------:R0:W-:Y:S04]  /*499e0*/  STL [R1+0x1e58], R28 ;  /* 0x001e581c01007387 */ /* 0x0001e80000100800 */
[----:B------:R1:W-:Y:S04]  /*499f0*/  @P0 STG.E.U16 [R22.64], R29 ;  /* 0x0000001d16000986 */ /* 0x0003e8000c101506 */
[----:B0-----:R-:W4:Y:S04]  /*49a00*/  LDL.LU R28, [R1+0x48] ;  /* 0x00004800011c7983 */ /* 0x001f280000300800 */
[----:B-1----:R-:W4:Y:S04]  /*49a10*/  LDL R22, [R1+0x1a8] ;  /* 0x0001a80001167983 */ /* 0x002f280000100800 */
[----:B------:R-:W4:Y:S04]  /*49a20*/  LDL.LU R23, [R1+0x1d44] ;  /* 0x001d440001177983 */ /* 0x000f280000300800 */
[----:B------:R0:W-:Y:S04]  /*49a30*/  STL [R1+0x1e34], R29 ;  /* 0x001e341d01007387 */ /* 0x0001e80000100800 */
[----:B------:R1:W-:Y:S04]  /*49a40*/  @P5 STG.E.U16 [R24.64], R5 ;  /* 0x0000000518005986 */ /* 0x0003e8000c101506 */
[----:B0-----:R-:W4:Y:S04]  /*49a50*/  LDL R29, [R1+0x1ce0] ;  /* 0x001ce000011d7983 */ /* 0x001f280000100800 */
[----:B-1----:R-:W5:Y:S04]  /*49a60*/  LDL.LU R5, [R1+0x1e6c] ;  /* 0x001e6c0001057983 */ /* 0x002f680000300800 */
[----:B------:R-:W5:Y:S04]  /*49a70*/  LDL.LU R24, [R1+0x1d40] ;  /* 0x001d400001187983 */ /* 0x000f680000300800 */
[----:B------:R-:W5:Y:S04]  /*49a80*/  LDL R25, [R1+0x1cec] ;  /* 0x001cec0001197983 */ /* 0x000f680000100800 */
[----:B--2---:R0:W-:Y:S01]  /*49a90*/  @P6 STG.E.U16 [R26.64], R12 ;  /* 0x0000000c1a006986 */ /* 0x0041e2000c101506 */
[----:B------:R-:W-:-:S03]  /*49aa0*/  ISETP.LT.AND P6, PT, R15, c[0x0][0x178], !P1 ;  /* 0x00005e000f007a0c */ /* 0x000fc60004fc1270 */
[----:B0-----:R-:W2:Y:S04]  /*49ab0*/  LDL R27, [R1+0x1ce8] ;  /* 0x001ce800011b7983 */ /* 0x001ea80000100800 */
[----:B------:R0:W-:Y:S04]  /*49ac0*/  STL [R1+0x1e5c], R15 ;  /* 0x001e5c0f01007387 */ /* 0x0001e80000100800 */
[----:B0-----:R-:W2:Y:S01]  /*49ad0*/  LDL.LU R15, [R1+0x58] ;  /* 0x00005800010f7983 */ /* 0x001ea20000300800 */
[----:B---3--:R-:W-:Y:S02]  /*49ae0*/  ISETP.LT.AND P4, PT, R13, c[0x0][0x178], !P1 ;  /* 0x00005e000d007a0c */ /* 0x008fe40004f81270 */
[----:B----4-:R-:W-:Y:S01]  /*49af0*/  ISETP.LT.AND P3, PT, R29, c[0x0][0x178], !P1 ;  /* 0x00005e001d007a0c */ /* 0x010fe20004f61270 */
[----:B-----5:R-:W-:Y:S01]  /*49b00*/  IMAD.WIDE R12, R0, 0x2, R4 ;  /* 0x00000002000c7825 */ /* 0x020fe200078e0204 */
[----:B------:R-:W-:-:S04]  /*49b10*/  ISETP.GE.AND P0, PT, R24, c[0x0][0x17c], PT ;  /* 0x00005f0018007a0c */ /* 0x000fc80003f06270 */
[----:B------:R0:W-:Y:S01]  /*49b20*/  @P2 STG.E.U16 [R12.64], R22 ;  /* 0x000000160c002986 */ /* 0x0001e2000c101506 */
[----:B------:R-:W-:Y:S01]  /*49b30*/  ISETP.GE.AND P2, PT, R23, c[0x0][0x17c], PT ;  /* 0x00005f0017007a0c */ /* 0x000fe20003f46270 */
[----:B0-----:R-:W-:-:S04]  /*49b40*/  IMAD.WIDE R22, R0, 0x2, R10 ;  /* 0x0000000200167825 */ /* 0x001fc800078e020a */
[----:B------:R-:W-:Y:S01]  /*49b50*/  IMAD.WIDE R12, R0, 0x2, R8 ;  /* 0x00000002000c7825 */ /* 0x000fe200078e0208 */
[----:B--2---:R-:W-:-:S03]  /*49b60*/  ISETP.LT.AND P5, PT, R27, c[0x0][0x178], !P1 ;  /* 0x00005e001b007a0c */ /* 0x004fc60004fa1270 */
[----:B------:R-:W-:Y:S01]  /*49b70*/  IMAD.WIDE R26, R0, 0x2, R18 ;  /* 0x00000002001a7825 */ /* 0x000fe200078e0212 */
[----:B------:R-:W-:-:S03]  /*49b80*/  ISETP.LT.AND P1, PT, R25, c[0x0][0x178], !P1 ;  /* 0x00005e0019007a0c */ /* 0x000fc60004f21270 */
[C---:B------:R-:W-:Y:S01]  /*49b90*/  IMAD.WIDE R24, R0.reuse, 0x2, R16 ;  /* 0x0000000200187825 */ /* 0x040fe200078e0210 */
[----:B------:R-:W-:Y:S04]  /*49ba0*/  @P3 STG.E.U16 [R26.64], R15 ;  /* 0x0000000f1a003986 */ /* 0x000fe8000c101506 */
[----:B------:R0:W-:Y:S04]  /*49bb0*/  @P4 STG.E.U16 [R24.64], R28 ;  /* 0x0000001c18004986 */ /* 0x0001e8000c101506 */
[----:B------:R1:W-:Y:S04]  /*49bc0*/  @P5 STG.E.U16 [R22.64], R3 ;  /* 0x0000000316005986 */ /* 0x0003e8000c101506 */
[----:B------:R2:W-:Y:S04]  /*49bd0*/  @P6 STG.E.U16 [R12.64], R14 ;  /* 0x0000000e0c006986 */ /* 0x0005e8000c101506 */
[----:B0-----:R-:W3:Y:S04]  /*49be0*/  LDL.LU R24, [R1+0x1a8] ;  /* 0x0001a80001187983 */ /* 0x001ee80000300800 */
[----:B------:R-:W4:Y:S04]  /*49bf0*/  LDL R25, [R1+0x1ce4] ;  /* 0x001ce40001197983 */ /* 0x000f280000100800 */
[----:B-1----:R-:W5:Y:S04]  /*49c00*/  LDL.LU R3, [R1+0x1e68] ;  /* 0x001e680001037983 */ /* 0x002f680000300800 */
[----:B------:R-:W3:Y:S04]  /*49c10*/  LDL.LU R22, [R1+0x1c8] ;  /* 0x0001c80001167983 */ /* 0x000ee80000300800 */
[----:B------:R-:W3:Y:S04]  /*49c20*/  LDL.LU R23, [R1+0x1b8] ;  /* 0x0001b80001177983 */ /* 0x000ee80000300800 */
[----:B--2---:R-:W2:Y:S01]  /*49c30*/  LDL.LU R14, [R1+0x1e64] ;  /* 0x001e6400010e7983 */ /* 0x004ea20000300800 */
[----:B------:R-:W-:Y:S01]  /*49c40*/  IMAD.WIDE R26, R0, 0x2, R6 ;  /* 0x00000002001a7825 */ /* 0x000fe200078e0206 */
[----:B--2---:R-:W-:-:S02]  /*49c50*/  ISETP.LT.AND P3, PT, R14, c[0x0][0x178], !P0 ;  /* 0x00005e000e007a0c */ /* 0x004fc40004761270 */
[----:B------:R-:W2:Y:S01]  /*49c60*/  LDL.LU R14, [R1+0x1e60] ;  /* 0x001e6000010e7983 */ /* 0x000ea20000300800 */
[----:B------:R-:W-:-:S03]  /*49c70*/  IADD3 R0, R0, c[0x0][0x198], RZ ;  /* 0x0000660000007a10 */ /* 0x000fc60007ffe0ff */
[----:B--2---:R0:W-:Y:S04]  /*49c80*/  @P1 STG.E.U16 [R26.64], R14 ;  /* 0x0000000e1a001986 */ /* 0x0041e8000c101506 */
[----:B0-----:R-:W2:Y:S04]  /*49c90*/  LDL R26, [R1+0x1cd8] ;  /* 0x001cd800011a7983 */ /* 0x001ea80000100800 */
[----:B------:R-:W5:Y:S01]  /*49ca0*/  LDL R27, [R1+0x1cdc] ;  /* 0x001cdc00011b7983 */ /* 0x000f620000100800 */
[----:B---3--:R-:W-:Y:S02]  /*49cb0*/  PRMT R14, R22, 0x7632, R14 ;  /* 0x00007632160e7816 */ /* 0x008fe4000000000e */
[----:B------:R-:W-:-:S02]  /*49cc0*/  ISETP.LT.AND P6, PT, R29, c[0x0][0x178], !P0 ;  /* 0x00005e001d007a0c */ /* 0x000fc400047c1270 */
[----:B------:R-:W-:Y:S02]  /*49cd0*/  PRMT R13, R24, 0x7632, R13 ;  /* 0x00007632180d7816 */ /* 0x000fe4000000000d */
[----:B----4-:R-:W-:Y:S01]  /*49ce0*/  ISETP.LT.AND P1, PT, R25, c[0x0][0x178], !P0 ;  /* 0x00005e0019007a0c */ /* 0x010fe20004721270 */
[----:B------:R-:W-:Y:S01]  /*49cf0*/  IMAD.WIDE R24, R0, 0x2, R20 ;  /* 0x0000000200187825 */ /* 0x000fe200078e0214 */
[----:B------:R-:W-:Y:S02]  /*49d00*/  PRMT R12, R23, 0x7632, R12 ;  /* 0x00007632170c7816 */ /* 0x000fe4000000000c */
[----:B--2---:R-:W-:Y:S02]  /*49d10*/  ISETP.LT.AND P4, PT, R26, c[0x0][0x178], !P0 ;  /* 0x00005e001a007a0c */ /* 0x004fe40004781270 */
[----:B-----5:R-:W-:Y:S01]  /*49d20*/  ISETP.LT.AND P5, PT, R27, c[0x0][0x178], !P0 ;  /* 0x00005e001b007a0c */ /* 0x020fe200047a1270 */
[----:B------:R-:W-:-:S05]  /*49d30*/  IMAD.WIDE R26, R0, 0x2, R2 ;  /* 0x00000002001a7825 */ /* 0x000fca00078e0202 */
[----:B------:R0:W-:Y:S02]  /*49d40*/  @P3 STG.E.U16 [R26.64], R14 ;  /* 0x0000000e1a003986 */ /* 0x0001e4000c101506 */
[----:B0-----:R-:W-:Y:S02]  /*49d50*/  PRMT R14, R15, 0x7632, R14 ;  /* 0x000076320f0e7816 */ /* 0x001fe4000000000e */
[----:B------:R-:W2:Y:S01]  /*49d60*/  LDL.LU R15, [R1+0x1e5c] ;  /* 0x001e5c00010f7983 */ /* 0x000ea20000300800 */
[----:B------:R-:W-:-:S03]  /*49d70*/  IMAD.WIDE R22, R0, 0x2, R4 ;  /* 0x0000000200167825 */ /* 0x000fc600078e0204 */
[----:B------:R0:W-:Y:S01]  /*49d80*/  @P4 STG.E.U16 [R24.64], R12 ;  /* 0x0000000c18004986 */ /* 0x0001e2000c101506 */
[----:B------:R-:W-:-:S03]  /*49d90*/  IMAD.WIDE R26, R0, 0x2, R18 ;  /* 0x00000002001a7825 */ /* 0x000fc600078e0212 */
[----:B------:R1:W-:Y:S04]  /*49da0*/  @P5 STG.E.U16 [R22.64], R13 ;  /* 0x0000000d16005986 */ /* 0x0003e8000c101506 */
[----:B------:R3:W-:Y:S04]  /*49db0*/  @P6 STG.E.U16 [R26.64], R14 ;  /* 0x0000000e1a006986 */ /* 0x0007e8000c101506 */
[----:B0-----:R-:W4:Y:S04]  /*49dc0*/  LDL.LU R24, [R1+0x8] ;  /* 0x0000080001187983 */ /* 0x001f280000300800 */
[----:B------:R-:W5:Y:S01]  /*49dd0*/  LDL R25, [R1+0x1cd0] ;  /* 0x001cd00001197983 */ /* 0x000f620000100800 */
[----:B-1----:R-:W-:-:S03]  /*49de0*/  PRMT R22, R28, 0x7632, R22 ;  /* 0x000076321c167816 */ /* 0x002fc60000000016 */
[----:B------:R-:W5:Y:S04]  /*49df0*/  LDL.LU R23, [R1+0x38] ;  /* 0x0000380001177983 */ /* 0x000f680000300800 */
[----:B------:R-:W5:Y:S04]  /*49e00*/  LDL.LU R28, [R1+0x1e58] ;  /* 0x001e5800011c7983 */ /* 0x000f680000300800 */
[----:B---3--:R-:W3:Y:S04]  /*49e10*/  LDL R26, [R1+0x1ce8] ;  /* 0x001ce800011a7983 */ /* 0x008ee80000100800 */
[----:B------:R-:W3:Y:S01]  /*49e20*/  LDL R27, [R1+0x1cec] ;  /* 0x001cec00011b7983 */ /* 0x000ee20000100800 */
[----:B--2---:R-:W-:-:S03]  /*49e30*/  ISETP.LT.AND P4, PT, R15, c[0x0][0x178], !P0 ;  /* 0x00005e000f007a0c */ /* 0x004fc60004781270 */
[----:B------:R0:W-:Y:S04]  /*49e40*/  STL [R1+0x1e54], R15 ;  /* 0x001e540f01007387 */ /* 0x0001e80000100800 */
[----:B0-----:R-:W2:Y:S01]  /*49e50*/  LDL R15, [R1+0x1cd8] ;  /* 0x001cd800010f7983 */ /* 0x001ea20000100800 */
[----:B------:R-:W-:Y:S01]  /*49e60*/  IMAD.WIDE R12, R0, 0x2, R16 ;  /* 0x00000002000c7825 */ /* 0x000fe200078e0210 */
[----:B----4-:R-:W-:-:S04]  /*49e70*/  PRMT R14, R24, 0x7632, R14 ;  /* 0x00007632180e7816 */ /* 0x010fc8000000000e */
[----:B------:R0:W-:Y:S01]  /*49e80*/  @P1 STG.E.U16 [R12.64], R22 ;  /* 0x000000160c001986 */ /* 0x0001e2000c101506 */
[----:B-----5:R-:W-:Y:S01]  /*49e90*/  ISETP.LT.AND P5, PT, R25, c[0x0][0x178], !P2 ;  /* 0x00005e0019007a0c */ /* 0x020fe200057a1270 */
[----:B------:R-:W-:Y:S01]  /*49ea0*/  IMAD.WIDE R24, R0, 0x2, R8 ;  /* 0x0000000200187825 */ /* 0x000fe200078e0208 */
[----:B---3--:R-:W-:Y:S02]  /*49eb0*/  ISETP.LT.AND P3, PT, R26, c[0x0][0x178], !P0 ;  /* 0x00005e001a007a0c */ /* 0x008fe40004761270 */
[----:B------:R-:W-:Y:S02]  /*49ec0*/  ISETP.LT.AND P0, PT, R27, c[0x0][0x178], !P0 ;  /* 0x00005e001b007a0c */ /* 0x000fe40004701270 */
[----:B0-----:R-:W-:Y:S01]  /*49ed0*/  PRMT R13, R23, 0x7632, R13 ;  /* 0x00007632170d7816 */ /* 0x001fe2000000000d */
[----:B------:R-:W-:Y:S01]  /*49ee0*/  IMAD.WIDE R22, R0, 0x2, R10 ;  /* 0x0000000200167825 */ /* 0x000fe200078e020a */
[----:B------:R-:W-:Y:S01]  /*49ef0*/  PRMT R28, R14, 0x7632, R28 ;  /* 0x000076320e1c7816 */ /* 0x000fe2000000001c */
[----:B------:R0:W-:Y:S02]  /*49f00*/  STL [R1+0x1e50], R8 ;  /* 0x001e500801007387 */ /* 0x0001e40000100800 */
[C---:B------:R-:W-:Y:S01]  /*49f10*/  IMAD.WIDE R26, R0.reuse, 0x2, R6 ;  /* 0x00000002001a7825 */ /* 0x040fe200078e0206 */
[----:B------:R-:W-:Y:S01]  /*49f20*/  IADD3 R12, R0, c[0x0][0x198], RZ ;  /* 0x00006600000c7a10 */ /* 0x000fe20007ffe0ff */
[----:B------:R1:W-:Y:S04]  /*49f30*/  STL [R1+0x1e4c], R9 ;  /* 0x001e4c0901007387 */ /* 0x0003e80000100800 */
[----:B------:R3:W-:Y:S04]  /*49f40*/  @P3 STG.E.U16 [R22.64], R13 ;  /* 0x0000000d16003986 */ /* 0x0007e8000c101506 */
[----:B0-----:R-:W4:Y:S04]  /*49f50*/  LDL R8, [R1+0x1d8] ;  /* 0x0001d80001087983 */ /* 0x001f280000100800 */
[----:B-1----:R-:W5:Y:S04]  /*49f60*/  LDL R9, [R1+0x98] ;  /* 0x0000980001097983 */ /* 0x002f680000100800 */
[----:B------:R-:W4:Y:S04]  /*49f70*/  LDL R0, [R1+0x1cd8] ;  /* 0x001cd80001007983 */ /* 0x000f280000100800 */
[----:B---3--:R-:W3:Y:S04]  /*49f80*/  LDL R23, [R1+0x1ce4] ;  /* 0x001ce40001177983 */ /* 0x008ee80000100800 */
[----:B------:R-:W-:Y:S04]  /*49f90*/  @P4 STG.E.U16 [R24.64], R14 ;  /* 0x0000000e18004986 */ /* 0x000fe8000c101506 */
[----:B------:R-:W-:Y:S01]  /*49fa0*/  @P0 STG.E.U16 [R26.64], R28 ;  /* 0x0000001c1a000986 */ /* 0x000fe2000c101506 */
[----:B--2---:R-:W-:-:S03]  /*49fb0*/  ISETP.LT.AND P1, PT, R15, c[0x0][0x178], !P2 ;  /* 0x00005e000f007a0c */ /* 0x004fc60005721270 */
[----:B------:R-:W2:Y:S04]  /*49fc0*/  LDL R15, [R1+0x1e8] ;  /* 0x0001e800010f7983 */ /* 0x000ea80000100800 */
[----:B------:R0:W-:Y:S04]  /*49fd0*/  STL [R1+0x1e38], R14 ;  /* 0x001e380e01007387 */ /* 0x0001e80000100800 */
[----:B0-----:R-:W2:Y:S04]  /*49fe0*/  LDL R14, [R1+0x1cdc] ;  /* 0x001cdc00010e7983 */ /* 0x001ea80000100800 */
[----:B------:R-:W3:Y:S04]  /*49ff0*/  LDL.LU R26, [R1+0x1d48] ;  /* 0x001d4800011a7983 */ /* 0x000ee80000300800 */
[----:B------:R-:W3:Y:S04]  /*4a000*/  LDL R27, [R1+0x1ce8] ;  /* 0x001ce800011b7983 */ /* 0x000ee80000100800 */
[----:B------:R0:W-:Y:S04]  /*4a010*/  STL [R1+0x1e3c], R28 ;  /* 0x001e3c1c01007387 */ /* 0x0001e80000100800 */
[----:B0-----:R-:W3:Y:S01]  /*4a020*/  LDL R28, [R1+0x28] ;  /* 0x00002800011c7983 */ /* 0x001ee20000100800 */
[----:B--2---:R-:W-:-:S03]  /*4a030*/  ISETP.LT.AND P4, PT, R14, c[0x0][0x178], !P2 ;  /* 0x00005e000e007a0c */ /* 0x004fc60005781270 */
[----:B---3--:R0:W-:Y:S04]  /*4a040*/  STL [R1+0x1e44], R28 ;  /* 0x001e441c01007387 */ /* 0x0081e80000100800 */
[----:B0-----:R-:W2:Y:S04]  /*4a050*/  LDL R28, [R1+0x78] ;  /* 0x00007800011c7983 */ /* 0x001ea80000100800 */
[----:B------:R0:W-:Y:S04]  /*4a060*/  STL [R1+0x1e48], R14 ;  /* 0x001e480e01007387 */ /* 0x0001e80000100800 */
[----:B0-----:R-:W3:Y:S01]  /*4a070*/  LDL.LU R14, [R1+0x208] ;  /* 0x00020800010e7983 */ /* 0x001ee20000300800 */
[----:B------:R-:W-:Y:S01]  /*4a080*/  IMAD.WIDE R24, R12, 0x2, R2 ;  /* 0x000000020c187825 */ /* 0x000fe200078e0202 */
[----:B------:R-:W-:-:S02]  /*4a090*/  ISETP.LT.AND P3, PT, R29, c[0x0][0x178], !P2 ;  /* 0x00005e001d007a0c */ /* 0x000fc40005761270 */
[----:B------:R0:W-:Y:S04]  /*4a0a0*/  STL [R1+0x1e40], R29 ;  /* 0x001e401d01007387 */ /* 0x0001e80000100800 */
[----:B0-----:R-:W2:Y:S04]  /*4a0b0*/  LDL.LU R29, [R1+0x1f8] ;  /* 0x0001f800011d7983 */ /* 0x001ea80000300800 */
[----:B---3--:R0:W-:Y:S04]  /*4a0c0*/  @P5 STG.E.U16 [R24.64], R14 ;  /* 0x0000000e18005986 */ /* 0x0081e8000c101506 */
[----:B0-----:R-:W3:Y:S01]  /*4a0d0*/  LDL.LU R25, [R1+0x1d4c] ;  /* 0x001d4c0001197983 */ /* 0x001ee20000300800 */
[----:B------:R-:W-:Y:S01]  /*4a0e0*/  ISETP.LT.AND P6, PT, R23, c[0x0][0x178], !P2 ;  /* 0x00005e0017007a0c */ /* 0x000fe200057c1270 */
[----:B------:R-:W-:Y:S01]  /*4a0f0*/  IMAD.WIDE R22, R12, 0x2, R20 ;  /* 0x000000020c167825 */ /* 0x000fe200078e0214 */
[----:B------:R-:W-:-:S02]  /*4a100*/  ISETP.GE.AND P0, PT, R26, c[0x0][0x17c], PT ;  /* 0x00005f001a007a0c */ /* 0x000fc40003f06270 */
[----:B------:R-:W-:Y:S01]  /*4a110*/  ISETP.LT.AND P5, PT, R27, c[0x0][0x178], !P2 ;  /* 0x00005e001b007a0c */ /* 0x000fe200057a1270 */
[C---:B------:R-:W-:Y:S01]  /*4a120*/  IMAD.WIDE R26, R12.reuse, 0x2, R4 ;  /* 0x000000020c1a7825 */ /* 0x040fe200078e0204 */
[----:B--2---:R0:W-:Y:S04]  /*4a130*/  @P1 STG.E.U16 [R22.64], R29 ;  /* 0x0000001d16001986 */ /* 0x0041e8000c101506 */
[----:B------:R1:W-:Y:S01]  /*4a140*/  @P4 STG.E.U16 [R26.64], R15 ;  /* 0x0000000f1a004986 */ /* 0x0003e2000c101506 */
[----:B0-----:R-:W-:-:S03]  /*4a150*/  IMAD.WIDE R22, R12, 0x2, R16 ;  /* 0x000000020c167825 */ /* 0x001fc600078e0210 */
[----:B-1----:R-:W2:Y:S01]  /*4a160*/  LDL.LU R15, [R1+0x1e54] ;  /* 0x001e5400010f7983 */ /* 0x002ea20000300800 */
[----:B---3--:R-:W-:Y:S01]  /*4a170*/  ISETP.GE.AND P1, PT, R25, c[0x0][0x17c], PT ;  /* 0x00005f0019007a0c */ /* 0x008fe20003f26270 */
[----:B------:R-:W-:-:S05]  /*4a180*/  IMAD.WIDE R24, R12, 0x2, R18 ;  /* 0x000000020c187825 */ /* 0x000fca00078e0212 */
[----:B----4-:R0:W-:Y:S04]  /*4a190*/  @P3 STG.E.U16 [R24.64], R8 ;  /* 0x0000000818003986 */ /* 0x0101e8000c101506 */
[----:B-----5:R1:W-:Y:S04]  /*4a1a0*/  @P6 STG.E.U16 [R22.64], R9 ;  /* 0x0000000916006986 */ /* 0x0203e8000c101506 */
[----:B0-----:R-:W3:Y:S04]  /*4a1b0*/  LDL.LU R8, [R1+0x1e50] ;  /* 0x001e500001087983 */ /* 0x001ee80000300800 */
[----:B------:R-:W4:Y:S04]  /*4a1c0*/  LDL R24, [R1+0x88] ;  /* 0x0000880001187983 */ /* 0x000f280000100800 */
[----:B------:R-:W5:Y:S04]  /*4a1d0*/  LDL.LU R25, [R1+0x1d50] ;  /* 0x001d500001197983 */ /* 0x000f680000300800 */
[----:B-1----:R-:W3:Y:S04]  /*4a1e0*/  LDL.LU R9, [R1+0x1e4c] ;  /* 0x001e4c0001097983 */ /* 0x002ee80000300800 */
[----:B------:R-:W3:Y:S04]  /*4a1f0*/  LDL R22, [R1+0x1cec] ;  /* 0x001cec0001167983 */ /* 0x000ee80000100800 */
[----:B------:R-:W5:Y:S01]  /*4a200*/  LDL R23, [R1+0x1cd0] ;  /* 0x001cd00001177983 */ /* 0x000f620000100800 */
[----:B--2---:R-:W-:Y:S01]  /*4a210*/  ISETP.LT.AND P4, PT, R15, c[0x0][0x178], !P2 ;  /* 0x00005e000f007a0c */ /* 0x004fe20005781270 */
[----:B------:R-:W-:Y:S01]  /*4a220*/  IMAD.WIDE R26, R12, 0x2, R10 ;  /* 0x000000020c1a7825 */ /* 0x000fe200078e020a */
[----:B------:R-:W-:-:S02]  /*4a230*/  PRMT R13, R14, 0x7632, R13 ;  /* 0x000076320e0d7816 */ /* 0x000fc4000000000d */
[----:B------:R-:W2:Y:S04]  /*4a240*/  LDL.LU R14, [R1+0x1e48] ;  /* 0x001e4800010e7983 */ /* 0x000ea80000300800 */
[----:B----4-:R0:W-:Y:S01]  /*4a250*/  @P5 STG.E.U16 [R26.64], R24 ;  /* 0x000000181a005986 */ /* 0x0101e2000c101506 */
[----:B------:R-:W-:Y:S02]  /*4a260*/  ISETP.LT.AND P5, PT, R0, c[0x0][0x178], !P0 ;  /* 0x00005e0000007a0c */ /* 0x000fe400047a1270 */
[----:B---3--:R-:W-:Y:S02]  /*4a270*/  ISETP.LT.AND P3, PT, R22, c[0x0][0x178], !P2 ;  /* 0x00005e0016007a0c */ /* 0x008fe40005761270 */
[----:B-----5:R-:W-:Y:S01]  /*4a280*/  ISETP.LT.AND P6, PT, R23, c[0x0][0x178], !P0 ;  /* 0x00005e0017007a0c */ /* 0x020fe200047c1270 */
[----:B------:R-:W-:-:S05]  /*4a290*/  IMAD.WIDE R22, R12, 0x2, R8 ;  /* 0x000000020c167825 */ /* 0x000fca00078e0208 */
[----:B------:R1:W-:Y:S01]  /*4a2a0*/  @P4 STG.E.U16 [R22.64], R28 ;  /* 0x0000001c16004986 */ /* 0x0003e2000c101506 */
[C---:B------:R-:W-:Y:S01]  /*4a2b0*/  IADD3 R0, R12.reuse, c[0x0][0x198], RZ ;  /* 0x000066000c007a10 */ /* 0x040fe20007ffe0ff */
[----:B0-----:R-:W-:Y:S01]  /*4a2c0*/  IMAD.WIDE R26, R12, 0x2, R6 ;  /* 0x000000020c1a7825 */ /* 0x001fe200078e0206 */
[----:B------:R-:W-:Y:S01]  /*4a2d0*/  PRMT R12, R29, 0x7632, R12 ;  /* 0x000076321d0c7816 */ /* 0x000fe2000000000c */
[----:B-1----:R-:W3:Y:S04]  /*4a2e0*/  LDL.LU R28, [R1+0x1e44] ;  /* 0x001e4400011c7983 */ /* 0x002ee80000300800 */
[----:B------:R-:W4:Y:S01]  /*4a2f0*/  LDL.LU R29, [R1+0x1e40] ;  /* 0x001e4000011d7983 */ /* 0x000f220000300800 */
[----:B------:R-:W-:Y:S01]  /*4a300*/  ISETP.GE.AND P2, PT, R25, c[0x0][0x17c], PT ;  /* 0x00005f0019007a0c */ /* 0x000fe20003f46270 */
[----:B------:R-:W-:Y:S01]  /*4a310*/  IMAD.WIDE R24, R0, 0x2, R2 ;  /* 0x0000000200187825 */ /* 0x000fe200078e0202 */
[----:B--2---:R-:W-:-:S03]  /*4a320*/  ISETP.LT.AND P4, PT, R14, c[0x0][0x178], !P0 ;  /* 0x00005e000e007a0c */ /* 0x004fc60004781270 */
[----:B------:R-:W-:Y:S01]  /*4a330*/  IMAD.WIDE R22, R0, 0x2, R20 ;  /* 0x0000000200167825 */ /* 0x000fe200078e0214 */
[----:B---3--:R0:W-:Y:S04]  /*4a340*/  @P3 STG.E.U16 [R26.64], R28 ;  /* 0x0000001c1a003986 */ /* 0x0081e8000c101506 */
[----:B------:R1:W-:Y:S01]  /*4a350*/  @P6 STG.E.U16 [R24.64], R13 ;  /* 0x0000000d18006986 */ /* 0x0003e2000c101506 */
[----:B----4-:R-:W-:-:S03]  /*4a360*/  ISETP.LT.AND P6, PT, R29, c[0x0][0x178], !P0 ;  /* 0x00005e001d007a0c */ /* 0x010fc600047c1270 */
[----:B0-----:R-:W2:Y:S04]  /*4a370*/  LDL.LU R28, [R1+0x1e3c] ;  /* 0x001e3c00011c7983 */ /* 0x001ea80000300800 */
[----:B------:R-:W2:Y:S04]  /*4a380*/  LDL.LU R26, [R1+0x98] ;  /* 0x00009800011a7983 */ /* 0x000ea80000300800 */
[----:B------:R-:W3:Y:S04]  /*4a390*/  LDL.LU R27, [R1+0x88] ;  /* 0x00008800011b7983 */ /* 0x000ee80000300800 */
[----:B-1----:R-:W4:Y:S04]  /*4a3a0*/  LDL R13, [R1+0x1ce8] ;  /* 0x001ce800010d7983 */ /* 0x002f280000100800 */
[----:B------:R-:W5:Y:S04]  /*4a3b0*/  LDL.LU R24, [R1+0x1e8] ;  /* 0x0001e80001187983 */ /* 0x000f680000300800 */
[----:B------:R-:W3:Y:S04]  /*4a3c0*/  LDL.LU R25, [R1+0x1d8] ;  /* 0x0001d80001197983 */ /* 0x000ee80000300800 */
[----:B------:R-:W3:Y:S04]  /*4a3d0*/  LDL.LU R14, [R1+0x1e38] ;  /* 0x001e3800010e7983 */ /* 0x000ee80000300800 */
[----:B------:R-:W3:Y:S04]  /*4a3e0*/  LDL.LU R29, [R1+0x1e34] ;  /* 0x001e3400011d7983 */ /* 0x000ee80000300800 */
[----:B------:R0:W-:Y:S04]  /*4a3f0*/  @P5 STG.E.U16 [R22.64], R12 ;  /* 0x0000000c16005986 */ /* 0x0001e8000c101506 */
[----:B0-----:R-:W3:Y:S04]  /*4a400*/  LDL R23, [R1+0x1ce4] ;  /* 0x001ce40001177983 */ /* 0x001ee80000100800 */
[----:B------:R0:W-:Y:S04]  /*4a410*/  STL [R1+0x1e30], R5 ;  /* 0x001e300501007387 */ /* 0x0001e80000100800 */
[----:B------:R-:W-:Y:S04]  /*4a420*/  STL [R1+0x1e2c], R19 ;  /* 0x001e2c1301007387 */ /* 0x000fe80000100800 */
[----:B------:R1:W-:Y:S01]  /*4a430*/  STL [R1+0x1e28], R11 ;  /* 0x001e280b01007387 */ /* 0x0003e20000100800 */
[----:B--2---:R-:W-:-:S02]  /*4a440*/  PRMT R28, R26, 0x7632, R28 ;  /* 0x000076321a1c7816 */ /* 0x004fc4000000001c */
[----:B----4-:R-:W-:Y:S01]  /*4a450*/  ISETP.LT.AND P5, PT, R13, c[0x0][0x178], !P0 ;  /* 0x00005e000d007a0c */ /* 0x010fe200047a1270 */
[----:B------:R-:W-:Y:S01]  /*4a460*/  IMAD.WIDE R12, R0, 0x2, R4 ;  /* 0x00000002000c7825 */ /* 0x000fe200078e0204 */
[----:B-----5:R-:W-:-:S04]  /*4a470*/  PRMT R22, R24, 0x7632, R22 ;  /* 0x0000763218167816 */ /* 0x020fc80000000016 */
[----:B0-----:R-:W-:Y:S02]  /*4a480*/  PRMT R5, R22, 0x7610, R5 ;  /* 0x0000761016057816 */ /* 0x001fe40000000005 */
[----:B---3--:R-:W-:Y:S01]  /*4a490*/  PRMT R14, R25, 0x7632, R14 ;  /* 0x00007632190e7816 */ /* 0x008fe2000000000e */
[C---:B------:R-:W-:Y:S02]  /*4a4a0*/  IMAD.WIDE R24, R0.reuse, 0x2, R16 ;  /* 0x0000000200187825 */ /* 0x040fe400078e0210 */
[----:B------:R0:W-:Y:S01]  /*4a4b0*/  @P4 STG.E.U16 [R12.64], R5 ;  /* 0x000000050c004986 */ /* 0x0001e2000c101506 */
[----:B------:R-:W-:Y:S01]  /*4a4c0*/  PRMT R29, R27, 0x7632, R29 ;  /* 0x000076321b1d7816 */ /* 0x000fe2000000001d */
[C---:B------:R-:W-:Y:S02]  /*4a4d0*/  IMAD.WIDE R26, R0.reuse, 0x2, R10 ;  /* 0x00000002001a7825 */ /* 0x040fe400078e020a */
[----:B-1----:R-:W2:Y:S04]  /*4a4e0*/  LDL R11, [R1+0x1cec] ;  /* 0x001cec00010b7983 */ /* 0x002ea80000100800 */
[----:B0-----:R-:W3:Y:S04]  /*4a4f0*/  LDL R12, [R1+0x1cd8] ;  /* 0x001cd800010c7983 */ /* 0x001ee80000100800 */
[----:B------:R-:W4:Y:S01]  /*4a500*/  LDL R5, [R1+0x248] ;  /* 0x0002480001057983 */ /* 0x000f220000100800 */
[----:B------:R-:W-:Y:S01]  /*4a510*/  ISETP.LT.AND P3, PT, R23, c[0x0][0x178], !P0 ;  /* 0x00005e0017007a0c */ /* 0x000fe20004761270 */
[----:B------:R-:W-:-:S02]  /*4a520*/  IMAD.WIDE R22, R0, 0x2, R18 ;  /* 0x0000000200167825 */ /* 0x000fc400078e0212 */
[----:B------:R-:W5:Y:S04]  /*4a530*/  LDL R19, [R1+0x238] ;  /* 0x0002380001137983 */ /* 0x000f680000100800 */
[----:B------:R0:W-:Y:S06]  /*4a540*/  @P6 STG.E.U16 [R22.64], R14 ;  /* 0x0000000e16006986 */ /* 0x0001ec000c101506 */
[----:B------:R1:W-:Y:S04]  /*4a550*/  @P3 STG.E.U16 [R24.64], R28 ;  /* 0x0000001c18003986 */ /* 0x0003e8000c101506 */
[----:B0-----:R-:W3:Y:S04]  /*4a560*/  LDL R22, [R1+0x1cd0] ;  /* 0x001cd00001167983 */ /* 0x001ee80000100800 */
[----:B------:R-:W3:Y:S04]  /*4a570*/  LDL.LU R23, [R1+0x78] ;  /* 0x0000780001177983 */ /* 0x000ee80000300800 */
[----:B-1----:R-:W3:Y:S04]  /*4a580*/  LDL.LU R25, [R1+0x28] ;  /* 0x0000280001197983 */ /* 0x002ee80000300800 */
[----:B------:R0:W-:Y:S04]  /*4a590*/  STL [R1+0x1e18], R28 ;  /* 0x001e181c01007387 */ /* 0x0001e80000100800 */
[----:B------:R-:W-:Y:S04]  /*4a5a0*/  @P5 STG.E.U16 [R26.64], R29 ;  /* 0x0000001d1a005986 */ /* 0x000fe8000c101506 */
[----:B0-----:R-:W3:Y:S04]  /*4a5b0*/  LDL R28, [R1+0x1ce0] ;  /* 0x001ce000011c7983 */ /* 0x001ee80000100800 */
[----:B------:R0:W-:Y:S04]  /*4a5c0*/  STL [R1+0x1e1c], R29 ;  /* 0x001e1c1d01007387 */ /* 0x0001e80000100800 */
[----:B0-----:R-:W3:Y:S01]  /*4a5d0*/  LDL R29, [R1+0x1cdc] ;  /* 0x001cdc00011d7983 */ /* 0x001ee20000100800 */
[----:B------:R-:W-:-:S02]  /*4a5e0*/  ISETP.LT.AND P4, PT, R15, c[0x0][0x178], !P0 ;  /* 0x00005e000f007a0c */ /* 0x000fc40004781270 */
[----:B--2---:R-:W-:Y:S02]  /*4a5f0*/  ISETP.LT.AND P0, PT, R11, c[0x0][0x178], !P0 ;  /* 0x00005e000b007a0c */ /* 0x004fe40004701270 */
[----:B------:R-:W2:Y:S01]  /*4a600*/  LDL R11, [R1+0x218] ;  /* 0x00021800010b7983 */ /* 0x000ea20000100800 */
[----:B---3--:R-:W-:-:S03]  /*4a610*/  ISETP.LT.AND P3, PT, R29, c[0x0][0x178], !P1 ;  /* 0x00005e001d007a0c */ /* 0x008fc60004f61270 */
[----:B------:R0:W-:Y:S04]  /*4a620*/  STL [R1+0x1e20], R29 ;  /* 0x001e201d01007387 */ /* 0x0001e80000100800 */
[----:B0-----:R-:W3:Y:S01]  /*4a630*/  LDL R29, [R1+0x68] ;  /* 0x00006800011d7983 */ /* 0x001ee20000100800 */
[----:B------:R-:W-:Y:S02]  /*4a640*/  ISETP.LT.AND P5, PT, R22, c[0x0][0x178], !P1 ;  /* 0x00005e0016007a0c */ /* 0x000fe40004fa1270 */
[----:B------:R-:W-:Y:S02]  /*4a650*/  ISETP.LT.AND P6, PT, R12, c[0x0][0x178], !P1 ;  /* 0x00005e000c007a0c */ /* 0x000fe40004fc1270 */
[----:B------:R-:W-:Y:S01]  /*4a660*/  PRMT R14, R23, 0x7632, R14 ;  /* 0x00007632170e7816 */ /* 0x000fe2000000000e */
[C---:B------:R-:W-:Y:S01]  /*4a670*/  IMAD.WIDE R22, R0.reuse, 0x2, R8 ;  /* 0x0000000200167825 */ /* 0x040fe200078e0208 */
[----:B------:R-:W-:-:S02]  /*4a680*/  IADD3 R12, R0, c[0x0][0x198], RZ ;  /* 0x00006600000c7a10 */ /* 0x000fc40007ffe0ff */
[----:B------:R-:W-:Y:S01]  /*4a690*/  PRMT R13, R25, 0x7632, R13 ;  /* 0x00007632190d7816 */ /* 0x000fe2000000000d */
[----:B------:R-:W-:Y:S01]  /*4a6a0*/  IMAD.WIDE R26, R0, 0x2, R6 ;  /* 0x00000002001a7825 */ /* 0x000fe200078e0206 */
[----:B------:R0:W-:Y:S03]  /*4a6b0*/  @P4 STG.E.U16 [R22.64], R14 ;  /* 0x0000000e16004986 */ /* 0x0001e6000c101506 */
[C---:B------:R-:W-:Y:S01]  /*4a6c0*/  IMAD.WIDE R24, R12.reuse, 0x2, R2 ;  /* 0x000000020c187825 */ /* 0x040fe200078e0202 */
[----:B------:R-:W-:Y:S04]  /*4a6d0*/  @P0 STG.E.U16 [R26.64], R13 ;  /* 0x0000000d1a000986 */ /* 0x000fe8000c101506 */
[----:B----4-:R-:W-:Y:S01]  /*4a6e0*/  @P5 STG.E.U16 [R24.64], R5 ;  /* 0x0000000518005986 */ /* 0x010fe2000c101506 */
[----:B0-----:R-:W-:-:S05]  /*4a6f0*/  IMAD.WIDE R22, R12, 0x2, R20 ;  /* 0x000000020c167825 */ /* 0x001fca00078e0214 */
[----:B-----5:R-:W-:Y:S04]  /*4a700*/  @P6 STG.E.U16 [R22.64], R19 ;  /* 0x0000001316006986 */ /* 0x020fe8000c101506 */
[----:B---3--:R0:W-:Y:S04]  /*4a710*/  STL [R1+0x1e24], R29 ;  /* 0x001e241d01007387 */ /* 0x0081e80000100800 */
[----:B------:R-:W3:Y:S04]  /*4a720*/  LDL R0, [R1+0x1cd8] ;  /* 0x001cd80001007983 */ /* 0x000ee80000100800 */
[----:B0-----:R-:W4:Y:S04]  /*4a730*/  LDL R29, [R1+0xb8] ;  /* 0x0000b800011d7983 */ /* 0x001f280000100800 */
[----:B------:R-:W5:Y:S04]  /*4a740*/  LDL.LU R26, [R1+0x1d54] ;  /* 0x001d5400011a7983 */ /* 0x000f680000300800 */
[----:B------:R-:W2:Y:S04]  /*4a750*/  LDL R27, [R1+0x228] ;  /* 0x00022800011b7983 */ /* 0x000ea80000100800 */
[----:B------:R-:W2:Y:S04]  /*4a760*/  LDL.LU R5, [R1+0x1e30] ;  /* 0x001e300001057983 */ /* 0x000ea80000300800 */
[----:B------:R-:W2:Y:S04]  /*4a770*/  LDL R25, [R1+0x1ce4] ;  /* 0x001ce40001197983 */ /* 0x000ea80000100800 */
[----:B------:R-:W3:Y:S04]  /*4a780*/  LDL.LU R19, [R1+0x1e2c] ;  /* 0x001e2c0001137983 */ /* 0x000ee80000300800 */
[----:B------:R-:W3:Y:S01]  /*4a790*/  LDL R23, [R1+0x1ce8] ;  /* 0x001ce80001177983 */ /* 0x000ee20000100800 */
[----:B------:R-:W-:-:S02]  /*4a7a0*/  ISETP.LT.AND P4, PT, R28, c[0x0][0x178], !P1 ;  /* 0x00005e001c007a0c */ /* 0x000fc40004f81270 */
[----:B--2---:R-:W-:Y:S01]  /*4a7b0*/  ISETP.LT.AND P5, PT, R25, c[0x0][0x178], !P1 ;  /* 0x00005e0019007a0c */ /* 0x004fe20004fa1270 */
[----:B------:R-:W-:Y:S01]  /*4a7c0*/  IMAD.WIDE R24, R12, 0x2, R4 ;  /* 0x000000020c187825 */ /* 0x000fe200078e0204 */
[----:B---3--:R-:W-:-:S03]  /*4a7d0*/  ISETP.LT.AND P6, PT, R23, c[0x0][0x178], !P1 ;  /* 0x00005e0017007a0c */ /* 0x008fc60004fc1270 */
[----:B------:R-:W-:Y:S01]  /*4a7e0*/  IMAD.WIDE R22, R12, 0x2, R18 ;  /* 0x000000020c167825 */ /* 0x000fe200078e0212 */
[----:B------:R0:W-:Y:S05]  /*4a7f0*/  @P3 STG.E.U16 [R24.64], R27 ;  /* 0x0000001b18003986 */ /* 0x0001ea000c101506 */
[----:B------:R1:W-:Y:S04]  /*4a800*/  @P4 STG.E.U16 [R22.64], R11 ;  /* 0x0000000b16004986 */ /* 0x0003e8000c101506 */
[----:B0-----:R-:W2:Y:S04]  /*4a810*/  LDL R24, [R1+0x1cec] ;  /* 0x001cec0001187983 */ /* 0x001ea80000100800 */
[----:B------:R-:W3:Y:S04]  /*4a820*/  LDL R25, [R1+0x1cd0] ;  /* 0x001cd00001197983 */ /* 0x000ee80000100800 */
[----:B-1----:R-:W2:Y:S04]  /*4a830*/  LDL.LU R11, [R1+0x1e28] ;  /* 0x001e2800010b7983 */ /* 0x002ea80000300800 */
[----:B------:R-:W2:Y:S01]  /*4a840*/  LDL R23, [R1+0xc8] ;  /* 0x0000c80001177983 */ /* 0x000ea20000100800 */
[----:B-----5:R-:W-:Y:S01]  /*4a850*/  ISETP.GE.AND P0, PT, R26, c[0x0][0x17c], PT ;  /* 0x00005f001a007a0c */ /* 0x020fe20003f06270 */
[----:B------:R-:W-:Y:S01]  /*4a860*/  IMAD.WIDE R26, R12, 0x2, R16 ;  /* 0x000000020c1a7825 */ /* 0x000fe200078e0210 */
[----:B------:R-:W-:-:S04]  /*4a870*/  ISETP.LT.AND P3, PT, R15, c[0x0][0x178], !P1 ;  /* 0x00005e000f007a0c */ /* 0x000fc80004f61270 */
[----:B--2---:R0:W-:Y:S04]  /*4a880*/  @P5 STG.E.U16 [R26.64], R23 ;  /* 0x000000171a005986 */ /* 0x0041e8000c101506 */
[----:B0-----:R-:W2:Y:S01]  /*4a890*/  LDL R26, [R1+0xa8] ;  /* 0x0000a800011a7983 */ /* 0x001ea20000100800 */
[----:B------:R-:W-:Y:S02]  /*4a8a0*/  ISETP.LT.AND P1, PT, R24, c[0x0][0x178], !P1 ;  /* 0x00005e0018007a0c */ /* 0x000fe40004f21270 */
[----:B---3--:R-:W-:Y:S01]  /*4a8b0*/  ISETP.LT.AND P4, PT, R25, c[0x0][0x178], !P2 ;  /* 0x00005e0019007a0c */ /* 0x008fe20005781270 */
[C---:B------:R-:W-:Y:S01]  /*4a8c0*/  IMAD.WIDE R24, R12.reuse, 0x2, R10 ;  /* 0x000000020c187825 */ /* 0x040fe200078e020a */
[----:B------:R-:W3:Y:S03]  /*4a8d0*/  LDL.LU R27, [R1+0x248] ;  /* 0x00024800011b7983 */ /* 0x000ee60000300800 */
[C---:B------:R-:W-:Y:S01]  /*4a8e0*/  IMAD.WIDE R22, R12.reuse, 0x2, R8 ;  /* 0x000000020c167825 */ /* 0x040fe200078e0208 */
[----:B------:R-:W-:Y:S04]  /*4a8f0*/  STL [R1+0x1e14], R3 ;  /* 0x001e140301007387 */ /* 0x000fe80000100800 */
[----:B--2---:R-:W-:Y:S04]  /*4a900*/  @P6 STG.E.U16 [R24.64], R26 ;  /* 0x0000001a18006986 */ /* 0x004fe8000c101506 */
[----:B----4-:R0:W-:Y:S04]  /*4a910*/  @P3 STG.E.U16 [R22.64], R29 ;  /* 0x0000001d16003986 */ /* 0x0101e8000c101506 */
[----:B0-----:R-:W2:Y:S01]  /*4a920*/  LDL.LU R29, [R1+0x1e24] ;  /* 0x001e2400011d7983 */ /* 0x001ea20000300800 */
[----:B---3--:R-:W-:Y:S01]  /*4a930*/  PRMT R13, R27, 0x7632, R13 ;  /* 0x000076321b0d7816 */ /* 0x008fe2000000000d */
[----:B------:R-:W-:-:S02]  /*4a940*/  IMAD.WIDE R26, R12, 0x2, R6 ;  /* 0x000000020c1a7825 */ /* 0x000fc400078e0206 */
[----:B------:R-:W3:Y:S01]  /*4a950*/  LDL.LU R23, [R1+0x238] ;  /* 0x0002380001177983 */ /* 0x000ee20000300800 */
[----:B------:R-:W-:Y:S02]  /*4a960*/  ISETP.LT.AND P5, PT, R0, c[0x0][0x178], !P2 ;  /* 0x00005e0000007a0c */ /* 0x000fe400057a1270 */
[----:B------:R-:W-:Y:S01]  /*4a970*/  IADD3 R0, R12, c[0x0][0x198], RZ ;  /* 0x000066000c007a10 */ /* 0x000fe20007ffe0ff */
[----:B--2---:R0:W-:Y:S04]  /*4a980*/  @P1 STG.E.U16 [R26.64], R29 ;  /* 0x0000001d1a001986 */ /* 0x0041e8000c101506 */
[----:B0-----:R-:W2:Y:S01]  /*4a990*/  LDL.LU R29, [R1+0x1e20] ;  /* 0x001e2000011d7983 */ /* 0x001ea20000300800 */
[----:B------:R-:W-:Y:S01]  /*4a9a0*/  IMAD.WIDE R24, R0, 0x2, R2 ;  /* 0x0000000200187825 */ /* 0x000fe200078e0202 */
[----:B---3--:R-:W-:-:S02]  /*4a9b0*/  PRMT R12, R23, 0x7632, R12 ;  /* 0x00007632170c7816 */ /* 0x008fc4000000000c */
[----:B------:R-:W3:Y:S01]  /*4a9c0*/  LDL.LU R26, [R1+0xc8] ;  /* 0x0000c800011a7983 */ /* 0x000ee20000300800 */
[----:B------:R-:W-:-:S03]  /*4a9d0*/  IMAD.WIDE R22, R0, 0x2, R20 ;  /* 0x0000000200167825 */ /* 0x000fc600078e0214 */
[----:B------:R-:W4:Y:S04]  /*4a9e0*/  LDL.LU R27, [R1+0xa8] ;  /* 0x0000a800011b7983 */ /* 0x000f280000300800 */
[----:B------:R0:W-:Y:S01]  /*4a9f0*/  @P4 STG.E.U16 [R24.64], R13 ;  /* 0x0000000d18004986 */ /* 0x0001e2000c101506 */
[----:B------:R-:W-:-:S03]  /*4aa00*/  ISETP.LT.AND P3, PT, R28, c[0x0][0x178], !P2 ;  /* 0x00005e001c007a0c */ /* 0x000fc60005761270 */
[----:B------:R1:W-:Y:S04]  /*4aa10*/  @P5 STG.E.U16 [R22.64], R12 ;  /* 0x0000000c16005986 */ /* 0x0003e8000c101506 */
[----:B0-----:R-:W5:Y:S04]  /*4aa20*/  LDL R13, [R1+0x1ce8] ;  /* 0x001ce800010d7983 */ /* 0x001f680000100800 */
[----:B------:R-:W3:Y:S04]  /*4aa30*/  LDL.LU R24, [R1+0x228] ;  /* 0x0002280001187983 */ /* 0x000ee80000300800 */
[----:B------:R-:W4:Y:S01]  /*4aa40*/  LDL.LU R25, [R1+0x218] ;  /* 0x0002180001197983 */ /* 0x000f220000300800 */
[----:B--2---:R-:W-:-:S03]  /*4aa50*/  ISETP.LT.AND P1, PT, R29, c[0x0][0x178], !P2 ;  /* 0x00005e001d007a0c */ /* 0x004fc60005721270 */
[----:B------:R-:W2:Y:S04]  /*4aa60*/  LDL.LU R29, [R1+0x1e1c] ;  /* 0x001e1c00011d7983 */ /* 0x000ea80000300800 */
[----:B------:R-:W2:Y:S04]  /*4aa70*/  LDL.LU R28, [R1+0x1e18] ;  /* 0x001e1800011c7983 */ /* 0x000ea80000300800 */
[----:B-1----:R-:W2:Y:S04]  /*4aa80*/  LDL R23, [R1+0x1ce4] ;  /* 0x001ce40001177983 */ /* 0x002ea80000100800 */
[----:B------:R0:W-:Y:S01]  /*4aa90*/  STL [R1+0x1e10], R16 ;  /* 0x001e101001007387 */ /* 0x0001e20000100800 */
[----:B-----5:R-:W-:Y:S01]  /*4aaa0*/  ISETP.LT.AND P5, PT, R13, c[0x0][0x178], !P2 ;  /* 0x00005e000d007a0c */ /* 0x020fe200057a1270 */
[----:B------:R-:W-:Y:S01]  /*4aab0*/  IMAD.WIDE R12, R0, 0x2, R4 ;  /* 0x00000002000c7825 */ /* 0x000fe200078e0204 */
[----:B---3--:R-:W-:-:S02]  /*4aac0*/  PRMT R3, R24, 0x7632, R3 ;  /* 0x0000763218037816 */ /* 0x008fc40000000003 */
[----:B----4-:R-:W-:Y:S01]  /*4aad0*/  PRMT R14, R25, 0x7632, R14 ;  /* 0x00007632190e7816 */ /* 0x010fe2000000000e */
[----:B------:R-:W-:Y:S02]  /*4aae0*/  IMAD.WIDE R24, R0, 0x2, R16 ;  /* 0x0000000200187825 */ /* 0x000fe400078e0210 */
[----:B0-----:R-:W3:Y:S04]  /*4aaf0*/  LDL.LU R16, [R1+0x68] ;  /* 0x0000680001107983 */ /* 0x001ee80000300800 */
[----:B------:R0:W-:Y:S04]  /*4ab00*/  STL [R1+0x1e0c], R17 ;  /* 0x001e0c1101007387 */ /* 0x0001e80000100800 */
[----:B------:R-:W-:Y:S04]  /*4ab10*/  @P1 STG.E.U16 [R12.64], R3 ;  /* 0x000000030c001986 */ /* 0x000fe8000c101506 */
[----:B0-----:R-:W4:Y:S04]  /*4ab20*/  LDL R17, [R1+0x1cd0] ;  /* 0x001cd00001117983 */ /* 0x001f280000100800 */
[----:B------:R0:W-:Y:S01]  /*4ab30*/  STL [R1+0x1e08], R11 ;  /* 0x001e080b01007387 */ /* 0x0001e20000100800 */
[----:B--2---:R-:W-:-:S02]  /*4ab40*/  PRMT R29, R27, 0x7632, R29 ;  /* 0x000076321b1d7816 */ /* 0x004fc4000000001d */
[----:B------:R-:W-:Y:S01]  /*4ab50*/  ISETP.LT.AND P4, PT, R23, c[0x0][0x178], !P2 ;  /* 0x00005e0017007a0c */ /* 0x000fe20005781270 */
[----:B------:R-:W-:Y:S01]  /*4ab60*/  IMAD.WIDE R22, R0, 0x2, R18 ;  /* 0x0000000200167825 */ /* 0x000fe200078e0212 */
[----:B------:R-:W-:-:S03]  /*4ab70*/  PRMT R28, R26, 0x7632, R28 ;  /* 0x000076321a1c7816 */ /* 0x000fc6000000001c */
[----:B------:R-:W-:Y:S02]  /*4ab80*/  IMAD.WIDE R26, R0, 0x2, R10 ;  /* 0x00000002001a7825 */ /* 0x000fe400078e020a */
[----:B0-----:R-:W2:Y:S04]  /*4ab90*/  LDL R11, [R1+0x1cd8] ;  /* 0x001cd800010b7983 */ /* 0x001ea80000100800 */
[----:B------:R-:W5:Y:S04]  /*4aba0*/  LDL.LU R13, [R1+0xb8] ;  /* 0x0000b800010d7983 */ /* 0x000f680000300800 */
[----:B------:R-:W4:Y:S04]  /*4abb0*/  LDL.LU R3, [R1+0x1d58] ;  /* 0x001d580001037983 */ /* 0x000f280000300800 */
[----:B------:R0:W-:Y:S04]  /*4abc0*/  @P3 STG.E.U16 [R22.64], R14 ;  /* 0x0000000e16003986 */ /* 0x0001e8000c101506 */
[----:B------:R-:W-:Y:S04]  /*4abd0*/  @P4 STG.E.U16 [R24.64], R28 ;  /* 0x0000001c18004986 */ /* 0x000fe8000c101506 */
[----:B0-----:R-:W4:Y:S04]  /*4abe0*/  LDL R23, [R1+0x1cdc] ;  /* 0x001cdc0001177983 */ /* 0x001f280000100800 */
[----:B------:R0:W-:Y:S04]  /*4abf0*/  STL [R1+0x1dec], R28 ;  /* 0x001dec1c01007387 */ /* 0x0001e80000100800 */
[----:B0-----:R-:W4:Y:S01]  /*4ac00*/  LDL R28, [R1+0x1cec] ;  /* 0x001cec00011c7983 */ /* 0x001f220000100800 */
[----:B---3--:R-:W-:-:S03]  /*4ac10*/  PRMT R14, R16, 0x7632, R14 ;  /* 0x00007632100e7816 */ /* 0x008fc6000000000e */
[----:B------:R0:W-:Y:S01]  /*4ac20*/  @P5 STG.E.U16 [R26.64], R29 ;  /* 0x0000001d1a005986 */ /* 0x0001e2000c101506 */
[----:B------:R-:W-:Y:S02]  /*4ac30*/  ISETP.LT.AND P3, PT, R15, c[0x0][0x178], !P2 ;  /* 0x00005e000f007a0c */ /* 0x000fe40005761270 */
[----:B------:R-:W-:Y:S01]  /*4ac40*/  IADD3 R24, R0, c[0x0][0x198], RZ ;  /* 0x0000660000187a10 */ /* 0x000fe20007ffe0ff */
[----:B0-----:R-:W3:Y:S04]  /*4ac50*/  LDL R26, [R1+0x1ce0] ;  /* 0x001ce000011a7983 */ /* 0x001ee80000100800 */
[----:B------:R-:W3:Y:S04]  /*4ac60*/  LDL R27, [R1+0x1ce4] ;  /* 0x001ce400011b7983 */ /* 0x000ee80000100800 */
[----:B------:R-:W-:Y:S04]  /*4ac70*/  STL [R1+0x1df0], R29 ;  /* 0x001df01d01007387 */ /* 0x000fe80000100800 */
[----:B------:R0:W-:Y:S04]  /*4ac80*/  STL [R1+0x1df4], R29 ;  /* 0x001df41d01007387 */ /* 0x0001e80000100800 */
[----:B------:R-:W3:Y:S04]  /*4ac90*/  LDL R16, [R1+0x298] ;  /* 0x0002980001107983 */ /* 0x000ee80000100800 */
[----:B0-----:R-:W3:Y:S01]  /*4aca0*/  LDL.LU R29, [R1+0xe8] ;  /* 0x0000e800011d7983 */ /* 0x001ee20000300800 */
[----:B--2---:R-:W-:-:S03]  /*4acb0*/  ISETP.LT.AND P4, PT, R11, c[0x0][0x178], !P0 ;  /* 0x00005e000b007a0c */ /* 0x004fc60004781270 */
[----:B------:R-:W2:Y:S01]  /*4acc0*/  LDL R11, [R1+0x268] ;  /* 0x00026800010b7983 */ /* 0x000ea20000100800 */
[----:B-----5:R-:W-:Y:S01]  /*4acd0*/  PRMT R25, R13, 0x7632, R25 ;  /* 0x000076320d197816 */ /* 0x020fe20000000019 */
[C---:B------:R-:W-:Y:S01]  /*4ace0*/  IMAD.WIDE R12, R0.reuse, 0x2, R8 ;  /* 0x00000002000c7825 */ /* 0x040fe200078e0208 */
[----:B----4-:R-:W-:Y:S02]  /*4acf0*/  ISETP.GE.AND P5, PT, R3, c[0x0][0x17c], PT ;  /* 0x00005f0003007a0c */ /* 0x010fe40003fa6270 */
[----:B------:R-:W-:Y:S01]  /*4ad00*/  ISETP.LT.AND P6, PT, R23, c[0x0][0x178], !P0 ;  /* 0x00005e0017007a0c */ /* 0x000fe200047c1270 */
[----:B------:R-:W-:Y:S01]  /*4ad10*/  IMAD.WIDE R22, R0, 0x2, R6 ;  /* 0x0000000200167825 */ /* 0x000fe200078e0206 */
[----:B------:R-:W-:Y:S02]  /*4ad20*/  ISETP.LT.AND P1, PT, R28, c[0x0][0x178], !P2 ;  /* 0x00005e001c007a0c */ /* 0x000fe40005721270 */
[----:B------:R-:W-:Y:S02]  /*4ad30*/  ISETP.LT.AND P2, PT, R17, c[0x0][0x178], !P0 ;  /* 0x00005e0011007a0c */ /* 0x000fe40004741270 */
[----:B------:R-:W4:Y:S04]  /*4ad40*/  LDL R17, [R1+0x278] ;  /* 0x0002780001117983 */ /* 0x000f280000100800 */
[----:B------:R-:W5:Y:S04]  /*4ad50*/  LDL.LU R0, [R1+0x288] ;  /* 0x0002880001007983 */ /* 0x000f680000300800 */
[----:B------:R-:W2:Y:S04]  /*4ad60*/  LDL.LU R3, [R1+0x1e14] ;  /* 0x001e140001037983 */ /* 0x000ea80000300800 */
[----:B------:R0:W-:Y:S01]  /*4ad70*/  @P3 STG.E.U16 [R12.64], R25 ;  /* 0x000000190c003986 */ /* 0x0001e2000c101506 */
[----:B---3--:R-:W-:-:S03]  /*4ad80*/  ISETP.LT.AND P3, PT, R26, c[0x0][0x178], !P0 ;  /* 0x00005e001a007a0c */ /* 0x008fc60004761270 */
[----:B------:R-:W-:Y:S01]  /*4ad90*/  @P1 STG.E.U16 [R22.64], R14 ;  /* 0x0000000e16001986 */ /* 0x000fe2000c101506 */
[----:B------:R-:W-:Y:S01]  /*4ada0*/  ISETP.LT.AND P1, PT, R27, c[0x0][0x178], !P0 ;  /* 0x00005e001b007a0c */ /* 0x000fe20004721270 */
[C---:B------:R-:W-:Y:S02]  /*4adb0*/  IMAD.WIDE R26, R24.reuse, 0x2, R20 ;  /* 0x00000002181a7825 */ /* 0x040fe400078e0214 */
[----:B0-----:R-:W3:Y:S04]  /*4adc0*/  LDL R25, [R1+0x1cd8] ;  /* 0x001cd80001197983 */ /* 0x001ee80000100800 */
[----:B------:R0:W-:Y:S04]  /*4add0*/  STL [R1+0x1e04], R20 ;  /* 0x001e041401007387 */ /* 0x0001e80000100800 */
[----:B0-----:R-:W3:Y:S04]  /*4ade0*/  LDL R20, [R1+0x1cdc] ;  /* 0x001cdc0001147983 */ /* 0x001ee80000100800 */
[----:B------:R0:W-:Y:S04]  /*4adf0*/  STL [R1+0x1e00], R21 ;  /* 0x001e001501007387 */ /* 0x0001e80000100800 */
[----:B0-----:R-:W3:Y:S01]  /*4ae00*/  LDL R21, [R1+0xd8] ;  /* 0x0000d80001157983 */ /* 0x001ee20000100800 */
[----:B--2---:R-:W-:-:S05]  /*4ae10*/  IMAD.WIDE R12, R24, 0x2, R2 ;  /* 0x00000002180c7825 */ /* 0x004fca00078e0202 */
[----:B-----5:R0:W-:Y:S04]  /*4ae20*/  @P2 STG.E.U16 [R12.64], R0 ;  /* 0x000000000c002986 */ /* 0x0201e8000c101506 */
[----:B0-----:R-:W2:Y:S01]  /*4ae30*/  LDL.LU R13, [R1+0x1d5c] ;  /* 0x001d5c00010d7983 */ /* 0x001ea20000300800 */
[----:B------:R-:W-:-:S03]  /*4ae40*/  IMAD.WIDE R22, R24, 0x2, R4 ;  /* 0x0000000218167825 */ /* 0x000fc600078e0204 */
[----:B------:R0:W-:Y:S04]  /*4ae50*/  STL [R1+0x1dfc], R18 ;  /* 0x001dfc1201007387 */ /* 0x0001e80000100800 */
[----:B------:R-:W-:Y:S04]  /*4ae60*/  @P4 STG.E.U16 [R26.64], R16 ;  /* 0x000000101a004986 */ /* 0x000fe8000c101506 */
[----:B----4-:R-:W-:Y:S01]  /*4ae70*/  @P6 STG.E.U16 [R22.64], R17 ;  /* 0x0000001116006986 */ /* 0x010fe2000c101506 */
[----:B--2---:R-:W-:Y:S01]  /*4ae80*/  ISETP.GE.AND P2, PT, R13, c[0x0][0x17c], PT ;  /* 0x00005f000d007a0c */ /* 0x004fe20003f46270 */
[----:B------:R-:W-:-:S02]  /*4ae90*/  IMAD.WIDE R12, R24, 0x2, R18 ;  /* 0x00000002180c7825 */ /* 0x000fc400078e0212 */
[----:B0-----:R-:W2:Y:S04]  /*4aea0*/  LDL R18, [R1+0x1ce4] ;  /* 0x001ce40001127983 */ /* 0x001ea80000100800 */
[----:B------:R0:W-:Y:S04]  /*4aeb0*/  STL [R1+0x1df8], R19 ;  /* 0x001df81301007387 */ /* 0x0001e80000100800 */
[----:B0-----:R-:W4:Y:S04]  /*4aec0*/  LDL R19, [R1+0x1ce8] ;  /* 0x001ce80001137983 */ /* 0x001f280000100800 */
[----:B------:R-:W5:Y:S04]  /*4aed0*/  LDL.LU R16, [R1+0x1e10] ;  /* 0x001e100001107983 */ /* 0x000f680000300800 */
[----:B------:R-:W2:Y:S04]  /*4aee0*/  LDL R26, [R1+0x1cd0] ;  /* 0x001cd000011a7983 */ /* 0x000ea80000100800 */
[----:B------:R-:W2:Y:S04]  /*4aef0*/  LDL R27, [R1+0x258] ;  /* 0x00025800011b7983 */ /* 0x000ea80000100800 */
[----:B------:R-:W5:Y:S04]  /*4af00*/  LDL.LU R17, [R1+0x1e0c] ;  /* 0x001e0c0001117983 */ /* 0x000f680000300800 */
[----:B------:R0:W-:Y:S04]  /*4af10*/  @P3 STG.E.U16 [R12.64], R11 ;  /* 0x0000000b0c003986 */ /* 0x0001e8000c101506 */
[----:B0-----:R-:W3:Y:S01]  /*4af20*/  LDL.LU R11, [R1+0x1e08] ;  /* 0x001e0800010b7983 */ /* 0x001ee20000300800 */
[----:B------:R-:W-:-:S02]  /*4af30*/  ISETP.LT.AND P3, PT, R15, c[0x0][0x178], !P0 ;  /* 0x00005e000f007a0c */ /* 0x000fc40004761270 */
[----:B----4-:R-:W-:Y:S01]  /*4af40*/  ISETP.LT.AND P4, PT, R19, c[0x0][0x178], !P0 ;  /* 0x00005e0013007a0c */ /* 0x010fe20004781270 */
[----:B-----5:R-:W-:-:S05]  /*4af50*/  IMAD.WIDE R22, R24, 0x2, R16 ;  /* 0x0000000218167825 */ /* 0x020fca00078e0210 */
[----:B--2---:R0:W-:Y:S01]  /*4af60*/  @P1 STG.E.U16 [R22.64], R27 ;  /* 0x0000001b16001986 */ /* 0x0041e2000c101506 */
[----:B---3--:R-:W-:-:S04]  /*4af70*/  IMAD.WIDE R12, R24, 0x2, R10 ;  /* 0x00000002180c7825 */ /* 0x008fc800078e020a */
[----:B0-----:R-:W-:Y:S02]  /*4af80*/  IMAD.WIDE R22, R24, 0x2, R8 ;  /* 0x0000000218167825 */ /* 0x001fe400078e0208 */
[----:B------:R0:W-:Y:S01]  /*4af90*/  @P4 STG.E.U16 [R12.64], R29 ;  /* 0x0000001d0c004986 */ /* 0x0001e2000c101506 */
[----:B------:R-:W-:-:S03]  /*4afa0*/  ISETP.LT.AND P4, PT, R20, c[0x0][0x178], !P5 ;  /* 0x00005e0014007a0c */ /* 0x000fc60006f81270 */
[----:B------:R1:W-:Y:S04]  /*4afb0*/  @P3 STG.E.U16 [R22.64], R21 ;  /* 0x0000001516003986 */ /* 0x0003e8000c101506 */
[----:B0-----:R-:W2:Y:S04]  /*4afc0*/  LDL R12, [R1+0x18] ;  /* 0x00001800010c7983 */ /* 0x001ea80000100800 */
[----:B------:R-:W3:Y:S04]  /*4afd0*/  LDL.LU R13, [R1+0x298] ;  /* 0x00029800010d7983 */ /* 0x000ee80000300800 */
[----:B------:R-:W4:Y:S04]  /*4afe0*/  LDL.LU R20, [R1+0x1e04] ;  /* 0x001e040001147983 */ /* 0x000f280000300800 */
[----:B-1----:R-:W4:Y:S01]  /*4aff0*/  LDL.LU R21, [R1+0x1e00] ;  /* 0x001e000001157983 */ /* 0x002f220000300800 */
[----:B------:R-:W-:-:S02]  /*4b000*/  ISETP.LT.AND P0, PT, R28, c[0x0][0x178], !P0 ;  /* 0x00005e001c007a0c */ /* 0x000fc40004701270 */
[----:B------:R-:W-:Y:S01]  /*4b010*/  ISETP.LT.AND P6, PT, R26, c[0x0][0x178], !P5 ;  /* 0x00005e001a007a0c */ /* 0x000fe20006fc1270 */
[----:B------:R-:W5:Y:S01]  /*4b020*/  LDL.LU R22, [R1+0x278] ;  /* 0x0002780001167983 */ /* 0x000f620000300800 */
[----:B------:R-:W-:Y:S02]  /*4b030*/  PRMT R14, R0, 0x7632, R14 ;  /* 0x00007632000e7816 */ /* 0x000fe4000000000e */
[C---:B------:R-:W-:Y:S01]  /*4b040*/  IADD3 R0, R24.reuse, c[0x0][0x198], RZ ;  /* 0x0000660018007a10 */ /* 0x040fe20007ffe0ff */
[----:B------:R-:W5:Y:S01]  /*4b050*/  LDL R23, [R1+0x1ce0] ;  /* 0x001ce00001177983 */ /* 0x000f620000100800 */
[----:B------:R-:W-:Y:S01]  /*4b060*/  ISETP.LT.AND P1, PT, R25, c[0x0][0x178], !P5 ;  /* 0x00005e0019007a0c */ /* 0x000fe20006f21270 */
[----:B------:R-:W-:-:S04]  /*4b070*/  IMAD.WIDE R24, R24, 0x2, R6 ;  /* 0x0000000218187825 */ /* 0x000fc800078e0206 */
[----:B------:R-:W-:Y:S01]  /*4b080*/  IMAD.WIDE R26, R0, 0x2, R2 ;  /* 0x00000002001a7825 */ /* 0x000fe200078e0202 */
[----:B------:R-:W-:Y:S01]  /*4b090*/  ISETP.LT.AND P3, PT, R19, c[0x0][0x178], !P5 ;  /* 0x00005e0013007a0c */ /* 0x000fe20006f61270 */
[----:B--2---:R0:W-:Y:S04]  /*4b0a0*/  @P0 STG.E.U16 [R24.64], R12 ;  /* 0x0000000c18000986 */ /* 0x0041e8000c101506 */
[----:B------:R3:W-:Y:S01]  /*4b0b0*/  @P6 STG.E.U16 [R26.64], R14 ;  /* 0x0000000e1a006986 */ /* 0x0007e2000c101506 */
[----:B------:R-:W-:-:S03]  /*4b0c0*/  ISETP.LT.AND P6, PT, R18, c[0x0][0x178], !P5 ;  /* 0x00005e0012007a0c */ /* 0x000fc60006fc1270 */
[----:B0-----:R-:W2:Y:S01]  /*4b0d0*/  LDL.LU R25, [R1+0x258] ;  /* 0x0002580001197983 */ /* 0x001ea20000300800 */
[----:B---3--:R-:W-:Y:S01]  /*4b0e0*/  PRMT R14, R13, 0x7632, R14 ;  /* 0x000076320d0e7816 */ /* 0x008fe2000000000e */
[----:B----4-:R-:W-:Y:S02]  /*4b0f0*/  IMAD.WIDE R12, R0, 0x2, R20 ;  /* 0x00000002000c7825 */ /* 0x010fe400078e0214 */
[----:B------:R-:W3:Y:S04]  /*4b100*/  LDL.LU R18, [R1+0x1dfc] ;  /* 0x001dfc0001127983 */ /* 0x000ee80000300800 */
[----:B------:R0:W-:Y:S04]  /*4b110*/  @P1 STG.E.U16 [R12.64], R14 ;  /* 0x0000000e0c001986 */ /* 0x0001e8000c101506 */
[----:B0-----:R-:W4:Y:S04]  /*4b120*/  LDL.LU R12, [R1+0x1d60] ;  /* 0x001d6000010c7983 */ /* 0x001f280000300800 */
[----:B------:R-:W3:Y:S04]  /*4b130*/  LDL.LU R13, [R1+0x268] ;  /* 0x00026800010d7983 */ /* 0x000ee80000300800 */
[----:B------:R-:W3:Y:S01]  /*4b140*/  LDL.LU R19, [R1+0x1df8] ;  /* 0x001df80001137983 */ /* 0x000ee20000300800 */
[----:B-----5:R-:W-:-:S02]  /*4b150*/  ISETP.LT.AND P0, PT, R23, c[0x0][0x178], !P5 ;  /* 0x00005e0017007a0c */ /* 0x020fc40006f01270 */
[----:B------:R-:W-:Y:S01]  /*4b160*/  PRMT R24, R22, 0x7632, R24 ;  /* 0x0000763216187816 */ /* 0x000fe20000000018 */
[C---:B------:R-:W-:Y:S01]  /*4b170*/  IMAD.WIDE R22, R0.reuse, 0x2, R4 ;  /* 0x0000000200167825 */ /* 0x040fe200078e0204 */
[----:B------:R-:W-:Y:S02]  /*4b180*/  PRMT R27, R29, 0x7632, R27 ;  /* 0x000076321d1b7816 */ /* 0x000fe4000000001b */
[----:B------:R-:W5:Y:S04]  /*4b190*/  LDL.LU R29, [R1+0x1bc] ;  /* 0x0001bc00011d7983 */ /* 0x000f680000300800 */
[----:B------:R0:W-:Y:S02]  /*4b1a0*/  @P4 STG.E.U16 [R22.64], R24 ;  /* 0x0000001816004986 */ /* 0x0001e4000c101506 */
[----:B0-----:R-:W-:Y:S01]  /*4b1b0*/  IMAD.WIDE R22, R0, 0x2, R16 ;  /* 0x0000000200167825 */ /* 0x001fe200078e0210 */
[----:B--2---:R-:W-:-:S02]  /*4b1c0*/  PRMT R26, R25, 0x7632, R26 ;  /* 0x00007632191a7816 */ /* 0x004fc4000000001a */
[----:B----4-:R-:W-:Y:S02]  /*4b1d0*/  ISETP.GE.AND P1, PT, R12, c[0x0][0x17c], PT ;  /* 0x00005f000c007a0c */ /* 0x010fe40003f26270 */
[----:B---3--:R-:W-:Y:S01]  /*4b1e0*/  PRMT R14, R13, 0x7632, R14 ;  /* 0x000076320d0e7816 */ /* 0x008fe2000000000e */
[----:B------:R-:W-:-:S05]  /*4b1f0*/  IMAD.WIDE R12, R0, 0x2, R18 ;  /* 0x00000002000c7825 */ /* 0x000fca00078e0212 */
[----:B------:R0:W-:Y:S01]  /*4b200*/  @P0 STG.E.U16 [R12.64], R14 ;  /* 0x0000000e0c000986 */ /* 0x0001e2000c101506 */
[----:B------:R-:W-:-:S03]  /*4b210*/  ISETP.LT.AND P0, PT, R15, c[0x0][0x178], !P5 ;  /* 0x00005e000f007a0c */ /* 0x000fc60006f01270 */
[----:B------:R1:W-:Y:S04]  /*4b220*/  @P6 STG.E.U16 [R22.64], R26 ;  /* 0x0000001a16006986 */ /* 0x0003e8000c101506 */
[----:B0-----:R-:W2:Y:S04]  /*4b230*/  LDL.LU R13, [R1+0x18] ;  /* 0x00001800010d7983 */ /* 0x001ea80000300800 */
[----:B------:R-:W3:Y:S04]  /*4b240*/  LDL.LU R15, [R1+0x1d64] ;  /* 0x001d6400010f7983 */ /* 0x000ee80000300800 */
[----:B-1----:R-:W4:Y:S04]  /*4b250*/  LDL R22, [R1+0x1cd0] ;  /* 0x001cd00001167983 */ /* 0x002f280000100800 */
[----:B------:R-:W2:Y:S01]  /*4b260*/  LDL.LU R23, [R1+0xd8] ;  /* 0x0000d80001177983 */ /* 0x000ea20000300800 */
[----:B------:R-:W-:-:S03]  /*4b270*/  IMAD.WIDE R24, R0, 0x2, R10 ;  /* 0x0000000200187825 */ /* 0x000fc600078e020a */
[----:B------:R-:W3:Y:S04]  /*4b280*/  LDL R26, [R1+0x1cd8] ;  /* 0x001cd800011a7983 */ /* 0x000ee80000100800 */
[----:B------:R0:W-:Y:S04]  /*4b290*/  @P3 STG.E.U16 [R24.64], R27 ;  /* 0x0000001b18003986 */ /* 0x0001e8000c101506 */
[----:B0-----:R-:W3:Y:S04]  /*4b2a0*/  LDL R25, [R1+0x1cdc] ;  /* 0x001cdc0001197983 */ /* 0x001ee80000100800 */
[----:B------:R0:W-:Y:S01]  /*4b2b0*/  STL [R1+0x1de8], R9 ;  /* 0x001de80901007387 */ /* 0x0001e20000100800 */
[----:B----4-:R-:W-:-:S02]  /*4b2c0*/  ISETP.LT.AND P6, PT, R22, c[0x0][0x178], !P2 ;  /* 0x00005e0016007a0c */ /* 0x010fc400057c1270 */
[----:B--2---:R-:W-:Y:S01]  /*4b2d0*/  PRMT R12, R23, 0x7632, R12 ;  /* 0x00007632170c7816 */ /* 0x004fe2000000000c */
[----:B------:R-:W-:Y:S02]  /*4b2e0*/  IMAD.WIDE R22, R0, 0x2, R8 ;  /* 0x0000000200167825 */ /* 0x000fe400078e0208 */
[----:B0-----:R-:W2:Y:S04]  /*4b2f0*/  LDL.LU R9, [R1+0x5c] ;  /* 0x00005c0001097983 */ /* 0x001ea80000300800 */
[----:B------:R-:W-:Y:S04]  /*4b300*/  STL [R1+0x1de4], R3 ;  /* 0x001de40301007387 */ /* 0x000fe80000100800 */
[----:B------:R0:W-:Y:S04]  /*4b310*/  @P0 STG.E.U16 [R22.64], R12 ;  /* 0x0000000c16000986 */ /* 0x0001e8000c101506 */
[----:B0-----:R-:W4:Y:S01]  /*4b320*/  LDL.LU R22, [R1+0x1cc] ;  /* 0x0001cc0001167983 */ /* 0x001f220000300800 */
[----:B------:R-:W-:-:S02]  /*4b330*/  ISETP.LT.AND P5, PT, R28, c[0x0][0x178], !P5 ;  /* 0x00005e001c007a0c */ /* 0x000fc40006fa1270 */
[----:B------:R-:W-:Y:S01]  /*4b340*/  PRMT R14, R13, 0x7632, R14 ;  /* 0x000076320d0e7816 */ /* 0x000fe2000000000e */
[----:B------:R-:W2:Y:S01]  /*4b350*/  LDL R23, [R1+0x1ce0] ;  /* 0x001ce00001177983 */ /* 0x000ea20000100800 */
[----:B------:R-:W-:Y:S02]  /*4b360*/  IADD3 R13, R0, c[0x0][0x198], RZ ;  /* 0x00006600000d7a10 */ /* 0x000fe40007ffe0ff */
[----:B---3--:R-:W-:Y:S01]  /*4b370*/  ISETP.LT.AND P3, PT, R26, c[0x0][0x178], !P2 ;  /* 0x00005e001a007a0c */ /* 0x008fe20005761270 */
[----:B------:R-:W-:Y:S01]  /*4b380*/  IMAD.WIDE R26, R0, 0x2, R6 ;  /* 0x00000002001a7825 */ /* 0x000fe200078e0206 */
[----:B------:R-:W-:-:S03]  /*4b390*/  ISETP.LT.AND P4, PT, R25, c[0x0][0x178], !P2 ;  /* 0x00005e0019007a0c */ /* 0x000fc60005781270 */
[----:B------:R-:W-:Y:S02]  /*4b3a0*/  IMAD.WIDE R24, R13, 0x2, R2 ;  /* 0x000000020d187825 */ /* 0x000fe400078e0202 */
[----:B------:R0:W-:Y:S01]  /*4b3b0*/  @P5 STG.E.U16 [R26.64], R14 ;  /* 0x0000000e1a005986 */ /* 0x0001e2000c101506 */
[----:B------:R-:W-:-:S03]  /*4b3c0*/  ISETP.GE.AND P0, PT, R15, c[0x0][0x17c], PT ;  /* 0x00005f000f007a0c */ /* 0x000fc60003f06270 */
[----:B------:R-:W3:Y:S01]  /*4b3d0*/  LDL.LU R15, [R1+0x3c] ;  /* 0x00003c00010f7983 */ /* 0x000ee20000300800 */
[----:B-----5:R-:W-:-:S03]  /*4b3e0*/  PRMT R12, R29, 0x7632, R12 ;  /* 0x000076321d0c7816 */ /* 0x020fc6000000000c */
[----:B0-----:R-:W5:Y:S04]  /*4b3f0*/  LDL.LU R26, [R1+0x4c] ;  /* 0x00004c00011a7983 */ /* 0x001f680000300800 */
[----:B------:R-:W2:Y:S04]  /*4b400*/  LDL R27, [R1+0x1cd0] ;  /* 0x001cd000011b7983 */ /* 0x000ea80000100800 */
[----:B------:R0:W-:Y:S04]  /*4b410*/  STL [R1+0x1ddc], R14 ;  /* 0x001ddc0e01007387 */ /* 0x0001e80000100800 */
[----:B0-----:R-:W3:Y:S04]  /*4b420*/  LDL R14, [R1+0x1ce4] ;  /* 0x001ce400010e7983 */ /* 0x001ee80000100800 */
[----:B----4-:R0:W-:Y:S02]  /*4b430*/  @P6 STG.E.U16 [R24.64], R22 ;  /* 0x0000001618006986 */ /* 0x0101e4000c101506 */
[----:B0-----:R-:W-:-:S05]  /*4b440*/  IMAD.WIDE R24, R13, 0x2, R20 ;  /* 0x000000020d187825 */ /* 0x001fca00078e0214 */
[----:B------:R0:W-:Y:S04]  /*4b450*/  @P3 STG.E.U16 [R24.64], R29 ;  /* 0x0000001d18003986 */ /* 0x0001e8000c101506 */
[----:B0-----:R-:W4:Y:S04]  /*4b460*/  LDL.LU R29, [R1+0x1df4] ;  /* 0x001df400011d7983 */ /* 0x001f280000300800 */
[----:B------:R-:W4:Y:S01]  /*4b470*/  LDL.LU R24, [R1+0x1ac] ;  /* 0x0001ac0001187983 */ /* 0x000f220000300800 */
[----:B------:R-:W-:Y:S02]  /*4b480*/  PRMT R0, R22, 0x7632, R0 ;  /* 0x0000763216007816 */ /* 0x000fe40000000000 */
[----:B--2---:R-:W-:Y:S01]  /*4b490*/  ISETP.LT.AND P5, PT, R23, c[0x0][0x178], !P2 ;  /* 0x00005e0017007a0c */ /* 0x004fe200057a1270 */
[----:B------:R-:W-:Y:S01]  /*4b4a0*/  IMAD.WIDE R22, R13, 0x2, R4 ;  /* 0x000000020d167825 */ /* 0x000fe200078e0204 */
[----:B------:R-:W2:Y:S01]  /*4b4b0*/  LDL R25, [R1+0x1ce8] ;  /* 0x001ce80001197983 */ /* 0x000ea20000100800 */
[----:B----4-:R-:W-:-:S03]  /*4b4c0*/  PRMT R29, R24, 0x7632, R29 ;  /* 0x00007632181d7816 */ /* 0x010fc6000000001d */
[----:B------:R-:W-:Y:S04]  /*4b4d0*/  @P4 STG.E.U16 [R22.64], R24 ;  /* 0x0000001816004986 */ /* 0x000fe8000c101506 */
[----:B------:R0:W-:Y:S04]  /*4b4e0*/  STL.S16 [R1], R29 ;  /* 0x0000001d01007387 */ /* 0x0001e80000100600 */
[----:B0-----:R-:W4:Y:S04]  /*4b4f0*/  LDL.LU R29, [R1+0x1df0] ;  /* 0x001df000011d7983 */ /* 0x001f280000300800 */
[----:B------:R-:W5:Y:S01]  /*4b500*/  LDL R23, [R1+0x1cf0] ;  /* 0x001cf00001177983 */ /* 0x000f620000100800 */
[----:B--2---:R-:W-:Y:S01]  /*4b510*/  ISETP.LT.AND P3, PT, R25, c[0x0][0x178], !P2 ;  /* 0x00005e0019007a0c */ /* 0x004fe20005761270 */
[----:B------:R-:W-:Y:S01]  /*4b520*/  IMAD.WIDE R24, R13, 0x2, R18 ;  /* 0x000000020d187825 */ /* 0x000fe200078e0212 */
[----:B---3--:R-:W-:-:S04]  /*4b530*/  ISETP.LT.AND P6, PT, R14, c[0x0][0x178], !P2 ;  /* 0x00005e000e007a0c */ /* 0x008fc800057c1270 */
[----:B------:R0:W-:Y:S01]  /*4b540*/  @P5 STG.E.U16 [R24.64], R9 ;  /* 0x0000000918005986 */ /* 0x0001e2000c101506 */
[----:B----4-:R-:W-:Y:S02]  /*4b550*/  PRMT R29, R9, 0x7632, R29 ;  /* 0x00007632091d7816 */ /* 0x010fe4000000001d */
[----:B-----5:R-:W-:Y:S02]  /*4b560*/  ISETP.LT.AND P4, PT, R23, c[0x0][0x178], !P2 ;  /* 0x00005e0017007a0c */ /* 0x020fe40005781270 */
[----:B------:R-:W-:Y:S02]  /*4b570*/  ISETP.LT.AND P2, PT, R28, c[0x0][0x178], !P2 ;  /* 0x00005e001c007a0c */ /* 0x000fe40005741270 */
[----:B------:R-:W2:Y:S04]  /*4b580*/  LDL.LU R28, [R1+0x1dec] ;  /* 0x001dec00011c7983 */ /* 0x000ea80000300800 */
[----:B------:R1:W-:Y:S04]  /*4b590*/  STL [R1+0x1dd0], R29 ;  /* 0x001dd01d01007387 */ /* 0x0003e80000100800 */
[----:B0-----:R-:W3:Y:S04]  /*4b5a0*/  LDL.LU R9, [R1+0x1de8] ;  /* 0x001de80001097983 */ /* 0x001ee80000300800 */
[----:B------:R-:W4:Y:S04]  /*4b5b0*/  LDL R25, [R1+0x1cd8] ;  /* 0x001cd80001197983 */ /* 0x000f280000100800 */
[----:B-1----:R-:W5:Y:S01]  /*4b5c0*/  LDL.LU.S16 R29, [R1] ;  /* 0x00000000011d7983 */ /* 0x002f620000300600 */
[----:B------:R-:W-:Y:S01]  /*4b5d0*/  IMAD.WIDE R22, R13, 0x2, R16 ;  /* 0x000000020d167825 */ /* 0x000fe200078e0210 */
[----:B------:R-:W-:-:S02]  /*4b5e0*/  ISETP.LT.AND P5, PT, R27, c[0x0][0x178], !P1 ;  /* 0x00005e001b007a0c */ /* 0x000fc40004fa1270 */
[----:B-----5:R0:W-:Y:S04]  /*4b5f0*/  STL [R1+0x1dd4], R29 ;  /* 0x001dd41d01007387 */ /* 0x0201e80000100800 */
[----:B0-----:R-:W5:Y:S01]  /*4b600*/  LDL R29, [R1+0x1cec] ;  /* 0x001cec00011d7983 */ /* 0x001f620000100800 */
[----:B--2---:R-:W-:Y:S02]  /*4b610*/  PRMT R28, R26, 0x7632, R28 ;  /* 0x000076321a1c7816 */ /* 0x004fe4000000001c */
[----:B------:R-:W-:Y:S01]  /*4b620*/  PRMT R3, R15, 0x7632, R3 ;  /* 0x000076320f037816 */ /* 0x000fe20000000003 */
[----:B------:R0:W-:Y:S02]  /*4b630*/  @P6 STG.E.U16 [R22.64], R26 ;  /* 0x0000001a16006986 */ /* 0x0001e4000c101506 */
[----:B0-----:R-:W-:-:S05]  /*4b640*/  IMAD.WIDE R26, R13, 0x2, R10 ;  /* 0x000000020d1a7825 */ /* 0x001fca00078e020a */
[----:B------:R-:W-:Y:S04]  /*4b650*/  @P3 STG.E.U16 [R26.64], R15 ;  /* 0x0000000f1a003986 */ /* 0x000fe8000c101506 */
[----:B-----5:R0:W-:Y:S04]  /*4b660*/  STL [R1+0x1dd8], R29 ;  /* 0x001dd81d01007387 */ /* 0x0201e80000100800 */
[----:B0-----:R-:W2:Y:S04]  /*4b670*/  LDL R29, [R1+0x1cf0] ;  /* 0x001cf000011d7983 */ /* 0x001ea80000100800 */
[----:B------:R0:W-:Y:S04]  /*4b680*/  STL.S16 [R1+0x4], R3 ;  /* 0x0000040301007387 */ /* 0x0001e80000100600 */
[----:B0-----:R-:W5:Y:S04]  /*4b690*/  LDL.LU R3, [R1+0x1de4] ;  /* 0x001de40001037983 */ /* 0x001f680000300800 */
[----:B------:R-:W2:Y:S04]  /*4b6a0*/  LDL.LU R15, [R1+0x1de0] ;  /* 0x001de000010f7983 */ /* 0x000ea80000300800 */
[----:B------:R-:W2:Y:S01]  /*4b6b0*/  LDL.LU R26, [R1+0xc] ;  /* 0x00000c00011a7983 */ /* 0x000ea20000300800 */
[----:B---3--:R-:W-:Y:S01]  /*4b6c0*/  IMAD.WIDE R22, R13, 0x2, R8 ;  /* 0x000000020d167825 */ /* 0x008fe200078e0208 */
[----:B----4-:R-:W-:-:S02]  /*4b6d0*/  ISETP.LT.AND P6, PT, R25, c[0x0][0x178], !P1 ;  /* 0x00005e0019007a0c */ /* 0x010fc40004fc1270 */
[----:B------:R-:W3:Y:S01]  /*4b6e0*/  LDL R27, [R1+0x1ce8] ;  /* 0x001ce800011b7983 */ /* 0x000ee20000100800 */
[----:B------:R-:W-:-:S03]  /*4b6f0*/  IMAD.WIDE R24, R13, 0x2, R6 ;  /* 0x000000020d187825 */ /* 0x000fc600078e0206 */
[----:B--2---:R0:W-:Y:S04]  /*4b700*/  @P4 STG.E.U16 [R22.64], R26 ;  /* 0x0000001a16004986 */ /* 0x0041e8000c101506 */
[----:B0-----:R-:W2:Y:S04]  /*4b710*/  LDL R22, [R1+0x1cdc] ;  /* 0x001cdc0001167983 */ /* 0x001ea80000100800 */
[----:B------:R-:W4:Y:S01]  /*4b720*/  LDL R23, [R1+0x1ce0] ;  /* 0x001ce00001177983 */ /* 0x000f220000100800 */
[----:B------:R-:W-:-:S03]  /*4b730*/  IADD3 R13, R13, c[0x0][0x198], RZ ;  /* 0x000066000d0d7a10 */ /* 0x000fc60007ffe0ff */
[----:B------:R5:W-:Y:S01]  /*4b740*/  @P2 STG.E.U16 [R24.64], R15 ;  /* 0x0000000f18002986 */ /* 0x000be2000c101506 */
[----:B------:R-:W-:-:S03]  /*4b750*/  ISETP.LT.AND P4, PT, R14, c[0x0][0x178], !P1 ;  /* 0x00005e000e007a0c */ /* 0x000fc60004f81270 */
[----:B------:R-:W3:Y:S01]  /*4b760*/  LDL.LU R14, [R1+0x1ddc] ;  /* 0x001ddc00010e7983 */ /* 0x000ee20000300800 */
[----:B-----5:R-:W-:-:S03]  /*4b770*/  IMAD.WIDE R24, R13, 0x2, R2 ;  /* 0x000000020d187825 */ /* 0x020fc600078e0202 */
[----:B------:R-:W-:Y:S04]  /*4b780*/  STL [R1+0x1dc0], R12 ;  /* 0x001dc00c01007387 */ /* 0x000fe80000100800 */
[----:B------:R-:W-:Y:S01]  /*4b790*/  @P5 STG.E.U16 [R24.64], R0 ;  /* 0x0000000018005986 */ /* 0x000fe2000c101506 */
[----:B--2---:R-:W-:Y:S02]  /*4b7a0*/  ISETP.LT.AND P2, PT, R22, c[0x0][0x178], !P1 ;  /* 0x00005e0016007a0c */ /* 0x004fe40004f41270 */
[----:B----4-:R-:W-:Y:S01]  /*4b7b0*/  ISETP.LT.AND P3, PT, R23, c[0x0][0x178], !P1 ;  /* 0x00005e0017007a0c */ /* 0x010fe20004f61270 */
[----:B------:R-:W-:-:S05]  /*4b7c0*/  IMAD.WIDE R22, R13, 0x2, R20 ;  /* 0x000000020d167825 */ /* 0x000fca00078e0214 */
[----:B------:R0:W-:Y:S01]  /*4b7d0*/  @P6 STG.E.U16 [R22.64], R12 ;  /* 0x0000000c16006986 */ /* 0x0001e2000c101506 */
[----:B------:R-:W-:-:S03]  /*4b7e0*/  ISETP.LT.AND P6, PT, R29, c[0x0][0x178], !P1 ;  /* 0x00005e001d007a0c */ /* 0x000fc60004fc1270 */
[----:B0-----:R-:W2:Y:S04]  /*4b7f0*/  LDL.LU.S16 R12, [R1+0x4] ;  /* 0x00000400010c7983 */ /* 0x001ea80000300600 */
[----:B------:R-:W4:Y:S04]  /*4b800*/  LDL.LU R0, [R1+0x20c] ;  /* 0x00020c0001007983 */ /* 0x000f280000300800 */
[----:B------:R-:W5:Y:S01]  /*4b810*/  LDL.LU R29, [R1+0x1dd8] ;  /* 0x001dd800011d7983 */ /* 0x000f620000300800 */
[----:B---3--:R-:W-:Y:S01]  /*4b820*/  ISETP.LT.AND P5, PT, R27, c[0x0][0x178], !P1 ;  /* 0x00005e001b007a0c */ /* 0x008fe20004fa1270 */
[----:B------:R-:W-:Y:S01]  /*4b830*/  IMAD.WIDE R22, R13, 0x2, R4 ;  /* 0x000000020d167825 */ /* 0x000fe200078e0204 */
[----:B-----5:R-:W-:-:S02]  /*4b840*/  ISETP.LT.AND P1, PT, R29, c[0x0][0x178], !P1 ;  /* 0x00005e001d007a0c */ /* 0x020fc40004f21270 */
[----:B------:R-:W3:Y:S01]  /*4b850*/  LDL.LU R29, [R1+0x1dd4] ;  /* 0x001dd400011d7983 */ /* 0x000ee20000300800 */
[----:B------:R-:W-:-:S03]  /*4b860*/  IMAD.WIDE R24, R13, 0x2, R18 ;  /* 0x000000020d187825 */ /* 0x000fc600078e0212 */
[----:B---3--:R0:W-:Y:S04]  /*4b870*/  @P2 STG.E.U16 [R22.64], R29 ;  /* 0x0000001d16002986 */ /* 0x0081e8000c101506 */
[----:B0-----:R-:W3:Y:S04]  /*4b880*/  LDL.LU R29, [R1+0x1dd0] ;  /* 0x001dd000011d7983 */ /* 0x001ee80000300800 */
[----:B------:R-:W5:Y:S01]  /*4b890*/  LDL R23, [R1+0x1cd0] ;  /* 0x001cd00001177983 */ /* 0x000f620000100800 */
[----:B------:R-:W-:Y:S01]  /*4b8a0*/  PRMT R14, R26, 0x7632, R14 ;  /* 0x000076321a0e7816 */ /* 0x000fe2000000000e */
[----:B------:R-:W-:-:S02]  /*4b8b0*/  IMAD.WIDE R26, R13, 0x2, R16 ;  /* 0x000000020d1a7825 */ /* 0x000fc400078e0210 */
[----:B---3--:R-:W-:Y:S04]  /*4b8c0*/  @P3 STG.E.U16 [R24.64], R29 ;  /* 0x0000001d18003986 */ /* 0x008fe8000c101506 */
[----:B------:R0:W-:Y:S04]  /*4b8d0*/  STL [R1+0x1d9c], R29 ;  /* 0x001d9c1d01007387 */ /* 0x0001e80000100800 */
[----:B0-----:R-:W3:Y:S04]  /*4b8e0*/  LDL R29, [R1+0x1cd8] ;  /* 0x001cd800011d7983 */ /* 0x001ee80000100800 */
[----:B------:R-:W-:Y:S04]  /*4b8f0*/  @P4 STG.E.U16 [R26.64], R28 ;  /* 0x0000001c1a004986 */ /* 0x000fe8000c101506 */
[----:B------:R0:W-:Y:S01]  /*4b900*/  STL [R1+0x1db0], R28 ;  /* 0x001db01c01007387 */ /* 0x0001e20000100800 */
[----:B------:R-:W-:-:S03]  /*4b910*/  IMAD.WIDE R24, R13, 0x2, R8 ;  /* 0x000000020d187825 */ /* 0x000fc600078e0208 */
[----:B0-----:R-:W2:Y:S01]  /*4b920*/  LDL R28, [R1+0x1ce8] ;  /* 0x001ce800011c7983 */ /* 0x001ea20000100800 */
[----:B---3--:R-:W-:-:S03]  /*4b930*/  ISETP.LT.AND P4, PT, R29, c[0x0][0x178], !P0 ;  /* 0x00005e001d007a0c */ /* 0x008fc60004781270 */
[----:B------:R0:W-:Y:S04]  /*4b940*/  STL [R1+0x1dc4], R29 ;  /* 0x001dc41d01007387 */ /* 0x0001e80000100800 */
[----:B0-----:R-:W3:Y:S04]  /*4b950*/  LDL R29, [R1+0x1cdc] ;  /* 0x001cdc00011d7983 */ /* 0x001ee80000100800 */
[----:B------:R0:W-:Y:S04]  /*4b960*/  STL [R1+0x1dcc], R8 ;  /* 0x001dcc0801007387 */ /* 0x0001e80000100800 */
[----:B0-----:R-:W4:Y:S04]  /*4b970*/  LDL R8, [R1+0x1ce4] ;  /* 0x001ce40001087983 */ /* 0x001f280000100800 */
[----:B------:R0:W-:Y:S04]  /*4b980*/  STL [R1+0x1dc8], R9 ;  /* 0x001dc80901007387 */ /* 0x0001e80000100800 */
[----:B0-----:R-:W4:Y:S01]  /*4b990*/  LDL R9, [R1+0x1ce0] ;  /* 0x001ce00001097983 */ /* 0x001f220000100800 */
[----:B-----5:R-:W-:Y:S01]  /*4b9a0*/  ISETP.LT.AND P3, PT, R23, c[0x0][0x178], !P0 ;  /* 0x00005e0017007a0c */ /* 0x020fe20004761270 */
[----:B------:R-:W-:Y:S01]  /*4b9b0*/  IMAD.WIDE R22, R13, 0x2, R10 ;  /* 0x000000020d167825 */ /* 0x000fe200078e020a */
[----:B------:R-:W-:-:S03]  /*4b9c0*/  PRMT R15, R15, 0x7632, R15 ;  /* 0x000076320f0f7816 */ /* 0x000fc6000000000f */
[C---:B------:R-:W-:Y:S01]  /*4b9d0*/  IMAD.WIDE R26, R13.reuse, 0x2, R6 ;  /* 0x000000020d1a7825 */ /* 0x040fe200078e0206 */
[----:B--2---:R0:W-:Y:S01]  /*4b9e0*/  @P5 STG.E.U16 [R22.64], R12 ;  /* 0x0000000c16005986 */ /* 0x0041e2000c101506 */
[----:B------:R-:W-:-:S03]  /*4b9f0*/  IADD3 R13, R13, c[0x0][0x198], RZ ;  /* 0x000066000d0d7a10 */ /* 0x000fc60007ffe0ff */
[----:B------:R1:W-:Y:S04]  /*4ba00*/  @P6 STG.E.U16 [R24.64], R14 ;  /* 0x0000000e18006986 */ /* 0x0003e8000c101506 */
[----:B------:R-:W-:Y:S04]  /*4ba10*/  @P1 STG.E.U16 [R26.64], R15 ;  /* 0x0000000f1a001986 */ /* 0x000fe8000c101506 */
[----:B0-----:R-:W2:Y:S01]  /*4ba20*/  LDL R12, [R1+0x8c] ;  /* 0x00008c00010c7983 */ /* 0x001ea20000100800 */
[----:B-1----:R-:W-:Y:S01]  /*4ba30*/  IMAD.WIDE R24, R13, 0x2, R4 ;  /* 0x000000020d187825 */ /* 0x002fe200078e0204 */
[----:B---3--:R-:W-:-:S02]  /*4ba40*/  ISETP.LT.AND P2, PT, R29, c[0x0][0x178], !P0 ;  /* 0x00005e001d007a0c */ /* 0x008fc40004741270 */
[----:B------:R-:W3:Y:S04]  /*4ba50*/  LDL R29, [R1+0x9c] ;  /* 0x00009c00011d7983 */ /* 0x000ee80000100800 */
[----:B------:R0:W-:Y:S01]  /*4ba60*/  STL [R1+0x1db8], R26 ;  /* 0x001db81a01007387 */ /* 0x0001e20000100800 */
[----:B----4-:R-:W-:-:S03]  /*4ba70*/  ISETP.LT.AND P1, PT, R8, c[0x0][0x178], !P0 ;  /* 0x00005e0008007a0c */ /* 0x010fc60004721270 */
[----:B0-----:R-:W4:Y:S04]  /*4ba80*/  LDL.LU R26, [R1+0x1ec] ;  /* 0x0001ec00011a7983 */ /* 0x001f280000300800 */
[----:B------:R-:W5:Y:S01]  /*4ba90*/  LDL.LU R8, [R1+0x1d70] ;  /* 0x001d700001087983 */ /* 0x000f620000300800 */
[----:B------:R-:W-:-:S03]  /*4baa0*/  ISETP.LT.AND P6, PT, R9, c[0x0][0x178], !P0 ;  /* 0x00005e0009007a0c */ /* 0x000fc600047c1270 */
[----:B------:R-:W2:Y:S04]  /*4bab0*/  LDL.LU R9, [R1+0x1d6c] ;  /* 0x001d6c0001097983 */ /* 0x000ea80000300800 */
[----:B------:R0:W-:Y:S04]  /*4bac0*/  STL [R1+0x1dbc], R4 ;  /* 0x001dbc0401007387 */ /* 0x0001e80000100800 */
[----:B0-----:R-:W2:Y:S01]  /*4bad0*/  LDL.LU R4, [R1+0x1fc] ;  /* 0x0001fc0001047983 */ /* 0x001ea20000300800 */
[----:B------:R-:W-:-:S04]  /*4bae0*/  IMAD.WIDE R14, R13, 0x2, R2 ;  /* 0x000000020d0e7825 */ /* 0x000fc800078e0202 */
[----:B------:R-:W-:Y:S01]  /*4baf0*/  IMAD.WIDE R22, R13, 0x2, R20 ;  /* 0x000000020d167825 */ /* 0x000fe200078e0214 */
[----:B------:R0:W-:Y:S04]  /*4bb00*/  STL [R1+0x1db4], R5 ;  /* 0x001db40501007387 */ /* 0x0001e80000100800 */
[----:B------:R1:W-:Y:S04]  /*4bb10*/  @P3 STG.E.U16 [R14.64], R0 ;  /* 0x000000000e003986 */ /* 0x0003e8000c101506 */
[----:B0-----:R-:W3:Y:S04]  /*4bb20*/  LDL.LU R5, [R1+0x1dc] ;  /* 0x0001dc0001057983 */ /* 0x001ee80000300800 */
[----:B-1----:R-:W3:Y:S04]  /*4bb30*/  LDL.LU R15, [R1+0x1d68] ;  /* 0x001d6800010f7983 */ /* 0x002ee80000300800 */
[----:B--2---:R0:W-:Y:S04]  /*4bb40*/  @P4 STG.E.U16 [R22.64], R4 ;  /* 0x0000000416004986 */ /* 0x0041e8000c101506 */
[----:B0-----:R-:W2:Y:S01]  /*4bb50*/  LDL R23, [R1+0x1cf0] ;  /* 0x001cf00001177983 */ /* 0x001ea20000100800 */
[----:B------:R-:W-:-:S03]  /*4bb60*/  ISETP.LT.AND P5, PT, R28, c[0x0][0x178], !P0 ;  /* 0x00005e001c007a0c */ /* 0x000fc600047a1270 */
[----:B----4-:R0:W-:Y:S01]  /*4bb70*/  @P2 STG.E.U16 [R24.64], R26 ;  /* 0x0000001a18002986 */ /* 0x0101e2000c101506 */
[----:B-----5:R-:W-:-:S03]  /*4bb80*/  ISETP.GE.AND P2, PT, R8, c[0x0][0x17c], PT ;  /* 0x00005f0008007a0c */ /* 0x020fc60003f46270 */
[----:B------:R-:W4:Y:S01]  /*4bb90*/  LDL.LU R8, [R1+0x1dcc] ;  /* 0x001dcc0001087983 */ /* 0x000f220000300800 */
[----:B---3--:R-:W-:Y:S01]  /*4bba0*/  ISETP.GE.AND P3, PT, R15, c[0x0][0x17c], PT ;  /* 0x00005f000f007a0c */ /* 0x008fe20003f66270 */
[----:B------:R-:W-:-:S04]  /*4bbb0*/  IMAD.WIDE R14, R13, 0x2, R18 ;  /* 0x000000020d0e7825 */ /* 0x000fc800078e0212 */
[----:B0-----:R-:W-:Y:S01]  /*4bbc0*/  IMAD.WIDE R24, R13, 0x2, R10 ;  /* 0x000000020d187825 */ /* 0x001fe200078e020a */
[----:B------:R0:W-:Y:S01]  /*4bbd0*/  @P6 STG.E.U16 [R14.64], R5 ;  /* 0x000000050e006986 */ /* 0x0001e2000c101506 */
[----:B------:R-:W-:-:S03]  /*4bbe0*/  ISETP.GE.AND P6, PT, R9, c[0x0][0x17c], PT ;  /* 0x00005f0009007a0c */ /* 0x000fc60003fc6270 */
[----:B0-----:R-:W3:Y:S04]  /*4bbf0*/  LDL R14, [R1+0x1cec] ;  /* 0x001cec00010e7983 */ /* 0x001ee80000100800 */
[----:B------:R-:W5:Y:S04]  /*4bc00*/  LDL R15, [R1+0x1cd0] ;  /* 0x001cd000010f7983 */ /* 0x000f680000100800 */
[----:B------:R-:W4:Y:S01]  /*4bc10*/  LDL.LU R9, [R1+0x1dc8] ;  /* 0x001dc80001097983 */ /* 0x000f220000300800 */
[----:B--2---:R-:W-:Y:S01]  /*4bc20*/  ISETP.LT.AND P4, PT, R23, c[0x0][0x178], !P0 ;  /* 0x00005e0017007a0c */ /* 0x004fe20004781270 */
[----:B------:R-:W-:-:S05]  /*4bc30*/  IMAD.WIDE R22, R13, 0x2, R16 ;  /* 0x000000020d167825 */ /* 0x000fca00078e0210 */
[----:B------:R0:W-:Y:S04]  /*4bc40*/  @P1 STG.E.U16 [R22.64], R29 ;  /* 0x0000001d16001986 */ /* 0x0001e8000c101506 */
[----:B------:R1:W-:Y:S04]  /*4bc50*/  @P5 STG.E.U16 [R24.64], R12 ;  /* 0x0000000c18005986 */ /* 0x0003e8000c101506 */
[----:B0-----:R-:W2:Y:S04]  /*4bc60*/  LDL.LU R29, [R1+0x1dc4] ;  /* 0x001dc400011d7983 */ /* 0x001ea80000300800 */
[----:B------:R-:W2:Y:S04]  /*4bc70*/  LDL R22, [R1+0x7c] ;  /* 0x00007c0001167983 */ /* 0x000ea80000100800 */
[----:B------:R-:W2:Y:S04]  /*4bc80*/  LDL R23, [R1+0x1cdc] ;  /* 0x001cdc0001177983 */ /* 0x000ea80000100800 */
[----:B-1----:R-:W2:Y:S01]  /*4bc90*/  LDL.LU R12, [R1+0x1dc0] ;  /* 0x001dc000010c7983 */ /* 0x002ea20000300800 */
[----:B---3--:R-:W-:-:S02]  /*4bca0*/  ISETP.LT.AND P0, PT, R14, c[0x0][0x178], !P0 ;  /* 0x00005e000e007a0c */ /* 0x008fc40004701270 */
[----:B-----5:R-:W-:Y:S01]  /*4bcb0*/  ISETP.LT.AND P5, PT, R15, c[0x0][0x178], !P3 ;  /* 0x00005e000f007a0c */ /* 0x020fe20005fa1270 */
[----:B----4-:R-:W-:Y:S01]  /*4bcc0*/  IMAD.WIDE R14, R13, 0x2, R8 ;  /* 0x000000020d0e7825 */ /* 0x010fe200078e0208 */
[----:B------:R-:W-:Y:S02]  /*4bcd0*/  PRMT R27, R4, 0x7632, R27 ;  /* 0x00007632041b7816 */ /* 0x000fe4000000001b */
[----:B------:R-:W3:Y:S04]  /*4bce0*/  LDL.LU R4, [R1+0x1dbc] ;  /* 0x001dbc0001047983 */ /* 0x000ee80000300800 */
[----:B------:R-:W-:Y:S04]  /*4bcf0*/  STL [R1+0x1dac], R3 ;  /* 0x001dac0301007387 */ /* 0x000fe80000100800 */
[----:B--2---:R0:W-:Y:S01]  /*4bd00*/  @P4 STG.E.U16 [R14.64], R22 ;  /* 0x000000160e004986 */ /* 0x0041e2000c101506 */
[----:B------:R-:W-:-:S02]  /*4bd10*/  PRMT R12, R0, 0x7632, R12 ;  /* 0x00007632000c7816 */ /* 0x000fc4000000000c */
[----:B------:R-:W-:Y:S02]  /*4bd20*/  IADD3 R0, R13, c[0x0][0x198], RZ ;  /* 0x000066000d007a10 */ /* 0x000fe40007ffe0ff */
[----:B------:R-:W-:Y:S01]  /*4bd30*/  ISETP.LT.AND P4, PT, R23, c[0x0][0x178], !P3 ;  /* 0x00005e0017007a0c */ /* 0x000fe20005f81270 */
[----:B0-----:R-:W-:Y:S01]  /*4bd40*/  IMAD.WIDE R14, R13, 0x2, R6 ;  /* 0x000000020d0e7825 */ /* 0x001fe200078e0206 */
[----:B------:R-:W-:-:S03]  /*4bd50*/  PRMT R13, R26, 0x7632, R13 ;  /* 0x000076321a0d7816 */ /* 0x000fc6000000000d */
[----:B------:R-:W-:Y:S02]  /*4bd60*/  IMAD.WIDE R22, R0, 0x2, R2 ;  /* 0x0000000200167825 */ /* 0x000fe400078e0202 */
[----:B------:R-:W2:Y:S04]  /*4bd70*/  LDL.LU R3, [R1+0x2c] ;  /* 0x00002c0001037983 */ /* 0x000ea80000300800 */
[----:B------:R-:W4:Y:S01]  /*4bd80*/  LDL.LU R26, [R1+0x1db8] ;  /* 0x001db800011a7983 */ /* 0x000f220000300800 */
[----:B------:R-:W-:-:S03]  /*4bd90*/  ISETP.LT.AND P1, PT, R29, c[0x0][0x178], !P3 ;  /* 0x00005e001d007a0c */ /* 0x000fc60005f21270 */
[----:B--2---:R0:W-:Y:S01]  /*4bda0*/  @P0 STG.E.U16 [R14.64], R3 ;  /* 0x000000030e000986 */ /* 0x0041e2000c101506 */
[----:B----4-:R-:W-:-:S03]  /*4bdb0*/  PRMT R26, R5, 0x7632, R26 ;  /* 0x00007632051a7816 */ /* 0x010fc6000000001a */
[----:B------:R-:W3:Y:S04]  /*4bdc0*/  LDL.LU R5, [R1+0x1db4] ;  /* 0x001db40001057983 */ /* 0x000ee80000300800 */
[----:B0-----:R-:W2:Y:S04]  /*4bdd0*/  LDL R14, [R1+0x1ce0] ;  /* 0x001ce000010e7983 */ /* 0x001ea80000100800 */
[----:B------:R-:W4:Y:S04]  /*4bde0*/  LDL R15, [R1+0x1ce4] ;  /* 0x001ce400010f7983 */ /* 0x000f280000100800 */
[----:B------:R0:W-:Y:S04]  /*4bdf0*/  @P5 STG.E.U16 [R22.64], R12 ;  /* 0x0000000c16005986 */ /* 0x0001e8000c101506 */
[----:B0-----:R-:W5:Y:S04]  /*4be00*/  LDL.LU R22, [R1+0x7c] ;  /* 0x00007c0001167983 */ /* 0x001f680000300800 */
[----:B------:R-:W5:Y:S01]  /*4be10*/  LDL R23, [R1+0x1cf0] ;  /* 0x001cf00001177983 */ /* 0x000f620000100800 */
[----:B------:R-:W-:-:S05]  /*4be20*/  IMAD.WIDE R24, R0, 0x2, R20 ;  /* 0x0000000200187825 */ /* 0x000fca00078e0214 */
[----:B------:R0:W-:Y:S01]  /*4be30*/  @P1 STG.E.U16 [R24.64], R27 ;  /* 0x0000001b18001986 */ /* 0x0001e2000c101506 */
[----:B------:R-:W-:-:S03]  /*4be40*/  ISETP.LT.AND P1, PT, R28, c[0x0][0x178], !P3 ;  /* 0x00005e001c007a0c */ /* 0x000fc60005f21270 */
[----:B0-----:R-:W5:Y:S04]  /*4be50*/  LDL.LU R24, [R1+0x9c] ;  /* 0x00009c0001187983 */ /* 0x001f680000300800 */
[----:B------:R-:W5:Y:S04]  /*4be60*/  LDL.LU R25, [R1+0x8c] ;  /* 0x00008c0001197983 */ /* 0x000f680000300800 */
[----:B------:R-:W5:Y:S04]  /*4be70*/  LDL.LU R28, [R1+0x1db0] ;  /* 0x001db000011c7983 */ /* 0x000f680000300800 */
[----:B------:R0:W-:Y:S01]  /*4be80*/  STL [R1+0x1da8], R16 ;  /* 0x001da81001007387 */ /* 0x0001e20000100800 */
[----:B--2---:R-:W-:-:S02]  /*4be90*/  ISETP.LT.AND P0, PT, R14, c[0x0][0x178], !P3 ;  /* 0x00005e000e007a0c */ /* 0x004fc40005f01270 */
[----:B----4-:R-:W-:Y:S01]  /*4bea0*/  ISETP.LT.AND P5, PT, R15, c[0x0][0x178], !P3 ;  /* 0x00005e000f007a0c */ /* 0x010fe20005fa1270 */
[----:B---3--:R-:W-:-:S05]  /*4beb0*/  IMAD.WIDE R14, R0, 0x2, R4 ;  /* 0x00000002000e7825 */ /* 0x008fca00078e0204 */
[----:B------:R1:W-:Y:S01]  /*4bec0*/  @P4 STG.E.U16 [R14.64], R13 ;  /* 0x0000000d0e004986 */ /* 0x0003e2000c101506 */
[----:B-----5:R-:W-:Y:S02]  /*4bed0*/  PRMT R12, R22, 0x7632, R12 ;  /* 0x00007632160c7816 */ /* 0x020fe4000000000c */
[----:B------:R-:W-:Y:S01]  /*4bee0*/  ISETP.LT.AND P4, PT, R23, c[0x0][0x178], !P3 ;  /* 0x00005e0017007a0c */ /* 0x000fe20005f81270 */
[C---:B------:R-:W-:Y:S02]  /*4bef0*/  IMAD.WIDE R22, R0.reuse, 0x2, R16 ;  /* 0x0000000200167825 */ /* 0x040fe400078e0210 */
[----:B0-----:R-:W2:Y:S02]  /*4bf00*/  LDL R16, [R1+0x1cec] ;  /* 0x001cec0001107983 */ /* 0x001ea40000100800 */
[----:B-1----:R-:W-:Y:S01]  /*4bf10*/  IMAD.WIDE R14, R0, 0x2, R18 ;  /* 0x00000002000e7825 */ /* 0x002fe200078e0212 */
[----:B------:R-:W-:Y:S01]  /*4bf20*/  PRMT R13, R3, 0x7632, R13 ;  /* 0x00007632030d7816 */ /* 0x000fe2000000000d */
[----:B------:R0:W-:Y:S04]  /*4bf30*/  STL [R1+0x1da4], R17 ;  /* 0x001da41101007387 */ /* 0x0001e80000100800 */
[----:B------:R-:W3:Y:S04]  /*4bf40*/  LDL.LU R3, [R1+0x1d74] ;  /* 0x001d740001037983 */ /* 0x000ee80000300800 */
[----:B------:R1:W-:Y:S01]  /*4bf50*/  @P0 STG.E.U16 [R14.64], R26 ;  /* 0x0000001a0e000986 */ /* 0x0003e2000c101506 */
[----:B--2---:R-:W-:-:S03]  /*4bf60*/  ISETP.LT.AND P3, PT, R16, c[0x0][0x178], !P3 ;  /* 0x00005e0010007a0c */ /* 0x004fc60005f61270 */
[----:B------:R-:W2:Y:S04]  /*4bf70*/  LDL R16, [R1+0x1ce8] ;  /* 0x001ce80001107983 */ /* 0x000ea80000100800 */
[----:B0-----:R-:W4:Y:S04]  /*4bf80*/  LDL.LU R17, [R1+0x22c] ;  /* 0x00022c0001117983 */ /* 0x001f280000300800 */
[----:B-1----:R-:W5:Y:S01]  /*4bf90*/  LDL R15, [R1+0x1cd0] ;  /* 0x001cd000010f7983 */ /* 0x002f620000100800 */
[----:B------:R-:W-:Y:S02]  /*4bfa0*/  PRMT R27, R24, 0x7632, R27 ;  /* 0x00007632181b7816 */ /* 0x000fe4000000001b */
[----:B------:R-:W-:Y:S01]  /*4bfb0*/  PRMT R28, R25, 0x7632, R28 ;  /* 0x00007632191c7816 */ /* 0x000fe2000000001c */
[----:B------:R-:W-:-:S02]  /*4bfc0*/  IMAD.WIDE R24, R0, 0x2, R10 ;  /* 0x0000000200187825 */ /* 0x000fc400078e020a */
[----:B------:R0:W-:Y:S04]  /*4bfd0*/  @P5 STG.E.U16 [R22.64], R27 ;  /* 0x0000001b16005986 */ /* 0x0001e8000c101506 */
[----:B------:R1:W-:Y:S01]  /*4bfe0*/  @P1 STG.E.U16 [R24.64], R28 ;  /* 0x0000001c18001986 */ /* 0x0003e2000c101506 */
[----:B------:R-:W-:Y:S02]  /*4bff0*/  ISETP.LT.AND P1, PT, R29, c[0x0][0x178], !P2 ;  /* 0x00005e001d007a0c */ /* 0x000fe40005721270 */
[----:B---3--:R-:W-:Y:S01]  /*4c000*/  ISETP.GE.AND P0, PT, R3, c[0x0][0x17c], PT ;  /* 0x00005f0003007a0c */ /* 0x008fe20003f06270 */
[C---:B0-----:R-:W-:Y:S01]  /*4c010*/  IMAD.WIDE R22, R0.reuse, 0x2, R6 ;  /* 0x0000000200167825 */ /* 0x041fe200078e0206 */
[C---:B------:R-:W-:Y:S01]  /*4c020*/  IADD3 R27, R0.reuse, c[0x0][0x198], RZ ;  /* 0x00006600001b7a10 */ /* 0x040fe20007ffe0ff */
[----:B-1----:R-:W3:Y:S04]  /*4c030*/  LDL R24, [R1+0x1cdc] ;  /* 0x001cdc0001187983 */ /* 0x002ee80000100800 */
[----:B------:R-:W2:Y:S04]  /*4c040*/  LDL R25, [R1+0x1ce0] ;  /* 0x001ce00001197983 */ /* 0x000ea80000100800 */
[----:B------:R-:W-:Y:S04]  /*4c050*/  STL [R1+0x1da0], R28 ;  /* 0x001da01c01007387 */ /* 0x000fe80000100800 */
[----:B------:R-:W2:Y:S01]  /*4c060*/  LDL.LU R29, [R1+0xcc] ;  /* 0x0000cc00011d7983 */ /* 0x000ea20000300800 */
[----:B-----5:R-:W-:Y:S01]  /*4c070*/  ISETP.LT.AND P5, PT, R15, c[0x0][0x178], !P2 ;  /* 0x00005e000f007a0c */ /* 0x020fe200057a1270 */
[----:B------:R-:W-:-:S02]  /*4c080*/  IMAD.WIDE R14, R0, 0x2, R8 ;  /* 0x00000002000e7825 */ /* 0x000fc400078e0208 */
[----:B------:R-:W5:Y:S04]  /*4c090*/  LDL.LU R0, [R1+0xac] ;  /* 0x0000ac0001007983 */ /* 0x000f680000300800 */
[----:B------:R-:W-:Y:S04]  /*4c0a0*/  @P4 STG.E.U16 [R14.64], R12 ;  /* 0x0000000c0e004986 */ /* 0x000fe8000c101506 */
[----:B------:R-:W2:Y:S04]  /*4c0b0*/  LDL.LU R3, [R1+0x1dac] ;  /* 0x001dac0001037983 */ /* 0x000ea80000300800 */
[----:B------:R0:W-:Y:S04]  /*4c0c0*/  @P3 STG.E.U16 [R22.64], R13 ;  /* 0x0000000d16003986 */ /* 0x0001e8000c101506 */
[----:B0-----:R-:W3:Y:S04]  /*4c0d0*/  LDL.LU R22, [R1+0x24c] ;  /* 0x00024c0001167983 */ /* 0x001ee80000300800 */
[----:B------:R-:W4:Y:S01]  /*4c0e0*/  LDL R23, [R1+0x1ce4] ;  /* 0x001ce40001177983 */ /* 0x000f220000100800 */
[----:B--2---:R-:W-:Y:S01]  /*4c0f0*/  IMAD.WIDE R14, R27, 0x2, R2 ;  /* 0x000000021b0e7825 */ /* 0x004fe200078e0202 */
[----:B---3--:R-:W-:-:S04]  /*4c100*/  PRMT R26, R22, 0x7632, R26 ;  /* 0x00007632161a7816 */ /* 0x008fc8000000001a */
[----:B------:R-:W-:Y:S04]  /*4c110*/  @P5 STG.E.U16 [R14.64], R22 ;  /* 0x000000160e005986 */ /* 0x000fe8000c101506 */
[----:B------:R0:W-:Y:S04]  /*4c120*/  STL [R1+0x1d98], R26 ;  /* 0x001d981a01007387 */ /* 0x0001e80000100800 */
[----:B0-----:R-:W2:Y:S04]  /*4c130*/  LDL.LU R26, [R1+0xbc] ;  /* 0x0000bc00011a7983 */ /* 0x001ea80000300800 */
[----:B------:R-:W3:Y:S01]  /*4c140*/  LDL.LU R15, [R1+0x23c] ;  /* 0x00023c00010f7983 */ /* 0x000ee20000300800 */
[----:B------:R-:W-:-:S02]  /*4c150*/  ISETP.LT.AND P4, PT, R24, c[0x0][0x178], !P2 ;  /* 0x00005e0018007a0c */ /* 0x000fc40005781270 */
[----:B------:R-:W-:Y:S01]  /*4c160*/  ISETP.LT.AND P3, PT, R25, c[0x0][0x178], !P2 ;  /* 0x00005e0019007a0c */ /* 0x000fe20005761270 */
[----:B------:R-:W-:Y:S01]  /*4c170*/  IMAD.WIDE R24, R27, 0x2, R20 ;  /* 0x000000021b187825 */ /* 0x000fe200078e0214 */
[----:B----4-:R-:W-:-:S03]  /*4c180*/  ISETP.LT.AND P5, PT, R23, c[0x0][0x178], !P2 ;  /* 0x00005e0017007a0c */ /* 0x010fc600057a1270 */
[----:B------:R-:W-:Y:S01]  /*4c190*/  IMAD.WIDE R22, R27, 0x2, R4 ;  /* 0x000000021b167825 */ /* 0x000fe200078e0204 */
[----:B------:R-:W-:Y:S01]  /*4c1a0*/  PRMT R12, R17, 0x7632, R12 ;  /* 0x00007632110c7816 */ /* 0x000fe2000000000c */
[----:B---3--:R0:W-:Y:S01]  /*4c1b0*/  @P1 STG.E.U16 [R24.64], R15 ;  /* 0x0000000f18001986 */ /* 0x0081e2000c101506 */
[----:B------:R-:W-:-:S03]  /*4c1c0*/  ISETP.LT.AND P1, PT, R16, c[0x0][0x178], !P2 ;  /* 0x00005e0010007a0c */ /* 0x000fc60005721270 */
[----:B------:R1:W-:Y:S04]  /*4c1d0*/  @P4 STG.E.U16 [R22.64], R17 ;  /* 0x0000001116004986 */ /* 0x0003e8000c101506 */
[----:B0-----:R-:W3:Y:S04]  /*4c1e0*/  LDL R24, [R1+0x1cd0] ;  /* 0x001cd00001187983 */ /* 0x001ee80000100800 */
[----:B------:R-:W4:Y:S04]  /*4c1f0*/  LDL R25, [R1+0x1cd8] ;  /* 0x001cd80001197983 */ /* 0x000f280000100800 */
[----:B------:R-:W2:Y:S04]  /*4c200*/  LDL.LU R16, [R1+0x1da8] ;  /* 0x001da80001107983 */ /* 0x000ea80000300800 */
[----:B-1----:R-:W2:Y:S04]  /*4c210*/  LDL.LU R17, [R1+0x1da4] ;  /* 0x001da40001117983 */ /* 0x002ea80000300800 */
[----:B------:R-:W2:Y:S01]  /*4c220*/  LDL.LU R23, [R1+0x21c] ;  /* 0x00021c0001177983 */ /* 0x000ea20000300800 */
[----:B------:R-:W-:Y:S01]  /*4c230*/  PRMT R13, R15, 0x7632, R13 ;  /* 0x000076320f0d7816 */ /* 0x000fe2000000000d */
[----:B------:R-:W-:Y:S01]  /*4c240*/  IMAD.WIDE R14, R27, 0x2, R18 ;  /* 0x000000021b0e7825 */ /* 0x000fe200078e0212 */
[----:B------:R-:W-:-:S02]  /*4c250*/  PRMT R28, R29, 0x7632, R28 ;  /* 0x000076321d1c7816 */ /* 0x000fc4000000001c */
[----:B--2---:R-:W-:Y:S02]  /*4c260*/  PRMT R22, R23, 0x7632, R22 ;  /* 0x0000763217167816 */ /* 0x004fe40000000016 */
[----:B------:R0:W-:Y:S04]  /*4c270*/  @P3 STG.E.U16 [R14.64], R23 ;  /* 0x000000170e003986 */ /* 0x0001e8000c101506 */
[----:B0-----:R-:W2:Y:S04]  /*4c280*/  LDL R14, [R1+0x1cf0] ;  /* 0x001cf000010e7983 */ /* 0x001ea80000100800 */
[----:B------:R0:W-:Y:S04]  /*4c290*/  STL.S16 [R1+0x4], R22 ;  /* 0x0000041601007387 */ /* 0x0001e80000100600 */
[----:B------:R-:W4:Y:S01]  /*4c2a0*/  LDL R15, [R1+0x1cec] ;  /* 0x001cec00010f7983 */ /* 0x000f220000100800 */
[----:B0-----:R-:W-:-:S03]  /*4c2b0*/  IMAD.WIDE R22, R27, 0x2, R16 ;  /* 0x000000021b167825 */ /* 0x001fc600078e0210 */
[----:B------:R0:W-:Y:S04]  /*4c2c0*/  STL.S16 [R1], R28 ;  /* 0x0000001c01007387 */ /* 0x0001e80000100600 */
[----:B------:R1:W-:Y:S04]  /*4c2d0*/  @P5 STG.E.U16 [R22.64], R29 ;  /* 0x0000001d16005986 */ /* 0x0003e8000c101506 */
[----:B0-----:R-:W5:Y:S04]  /*4c2e0*/  LDL.LU R28, [R1+0x1da0] ;  /* 0x001da000011c7983 */ /* 0x001f680000300800 */
[----:B-1----:R-:W5:Y:S01]  /*4c2f0*/  LDL.LU R29, [R1+0x1d9c] ;  /* 0x001d9c00011d7983 */ /* 0x002f620000300800 */
[----:B---3--:R-:W-:Y:S01]  /*4c300*/  ISETP.LT.AND P4, PT, R24, c[0x0][0x178], !P6 ;  /* 0x00005e0018007a0c */ /* 0x008fe20007781270 */
[----:B------:R-:W-:Y:S01]  /*4c310*/  IMAD.WIDE R22, R27, 0x2, R6 ;  /* 0x000000021b167825 */ /* 0x000fe200078e0206 */
[----:B--2---:R-:W-:-:S02]  /*4c320*/  ISETP.LT.AND P3, PT, R14, c[0x0][0x178], !P2 ;  /* 0x00005e000e007a0c */ /* 0x004fc40005761270 */
[----:B----4-:R-:W-:Y:S01]  /*4c330*/  ISETP.LT.AND P2, PT, R15, c[0x0][0x178], !P2 ;  /* 0x00005e000f007a0c */ /* 0x010fe20005741270 */
[----:B------:R-:W-:-:S05]  /*4c340*/  IMAD.WIDE R14, R27, 0x2, R10 ;  /* 0x000000021b0e7825 */ /* 0x000fca00078e020a */
[----:B-----5:R0:W-:Y:S01]  /*4c350*/  @P1 STG.E.U16 [R14.64], R0 ;  /* 0x000000000e001986 */ /* 0x0201e2000c101506 */
[----:B------:R-:W-:Y:S01]  /*4c360*/  ISETP.LT.AND P1, PT, R25, c[0x0][0x178], !P6 ;  /* 0x00005e0019007a0c */ /* 0x000fe20007721270 */
[----:B------:R-:W-:-:S05]  /*4c370*/  IMAD.WIDE R24, R27, 0x2, R8 ;  /* 0x000000021b187825 */ /* 0x000fca00078e0208 */
[----:B------:R1:W-:Y:S04]  /*4c380*/  @P3 STG.E.U16 [R24.64], R26 ;  /* 0x0000001a18003986 */ /* 0x0003e8000c101506 */
[----:B0-----:R-:W2:Y:S01]  /*4c390*/  LDL R15, [R1+0x1cdc] ;  /* 0x001cdc00010f7983 */ /* 0x001ea20000100800 */
[----:B------:R-:W-:Y:S02]  /*4c3a0*/  PRMT R28, R26, 0x7632, R28 ;  /* 0x000076321a1c7816 */ /* 0x000fe4000000001c */
[----:B------:R-:W-:Y:S02]  /*4c3b0*/  PRMT R29, R0, 0x7632, R29 ;  /* 0x00007632001d7816 */ /* 0x000fe4000000001d */
[----:B------:R-:W-:Y:S02]  /*4c3c0*/  IADD3 R0, R27, c[0x0][0x198], RZ ;  /* 0x000066001b007a10 */ /* 0x000fe40007ffe0ff */
[----:B------:R-:W3:Y:S04]  /*4c3d0*/  LDL R27, [R1+0x1cec] ;  /* 0x001cec00011b7983 */ /* 0x000ee80000100800 */
[----:B-1----:R-:W4:Y:S04]  /*4c3e0*/  LDL.LU R26, [R1+0x1d98] ;  /* 0x001d9800011a7983 */ /* 0x002f280000300800 */
[----:B------:R-:W5:Y:S04]  /*4c3f0*/  LDL R24, [R1+0x1cf0] ;  /* 0x001cf00001187983 */ /* 0x000f680000100800 */
[----:B------:R-:W3:Y:S01]  /*4c400*/  LDL.LU R25, [R1+0x6c] ;  /* 0x00006c0001197983 */ /* 0x000ee20000300800 */
[----:B--2---:R-:W-:Y:S01]  /*4c410*/  ISETP.LT.AND P5, PT, R15, c[0x0][0x178], !P6 ;  /* 0x00005e000f007a0c */ /* 0x004fe200077a1270 */
[----:B------:R-:W-:-:S02]  /*4c420*/  IMAD.WIDE R14, R0, 0x2, R2 ;  /* 0x00000002000e7825 */ /* 0x000fc400078e0202 */
[----:B---3--:R-:W-:Y:S04]  /*4c430*/  @P2 STG.E.U16 [R22.64], R25 ;  /* 0x0000001916002986 */ /* 0x008fe8000c101506 */
[----:B----4-:R0:W-:Y:S04]  /*4c440*/  @P4 STG.E.U16 [R14.64], R26 ;  /* 0x0000001a0e004986 */ /* 0x0101e8000c101506 */
[----:B0-----:R-:W2:Y:S04]  /*4c450*/  LDL R14, [R1+0x1ce0] ;  /* 0x001ce000010e7983 */ /* 0x001ea80000100800 */
[----:B------:R-:W3:Y:S01]  /*4c460*/  LDL R15, [R1+0x1ce4] ;  /* 0x001ce400010f7983 */ /* 0x000ee20000100800 */
[----:B------:R-:W-:-:S03]  /*4c470*/  IMAD.WIDE R22, R0, 0x2, R20 ;  /* 0x0000000200167825 */ /* 0x000fc600078e0214 */
[----:B------:R-:W4:Y:S04]  /*4c480*/  LDL R26, [R1+0x1ce8] ;  /* 0x001ce800011a7983 */ /* 0x000f280000100800 */
[----:B------:R0:W-:Y:S02]  /*4c490*/  @P1 STG.E.U16 [R22.64], R13 ;  /* 0x0000000d16001986 */ /* 0x0001e4000c101506 */
[----:B0-----:R-:W-:Y:S01]  /*4c4a0*/  IMAD.WIDE R22, R0, 0x2, R16 ;  /* 0x0000000200167825 */ /* 0x001fe200078e0210 */
[----:B--2---:R-:W-:Y:S02]  /*4c4b0*/  ISETP.LT.AND P2, PT, R14, c[0x0][0x178], !P6 ;  /* 0x00005e000e007a0c */ /* 0x004fe40007741270 */
[----:B---3--:R-:W-:Y:S01]  /*4c4c0*/  ISETP.LT.AND P3, PT, R15, c[0x0][0x178], !P6 ;  /* 0x00005e000f007a0c */ /* 0x008fe20007761270 */
[----:B------:R-:W-:-:S05]  /*4c4d0*/  IMAD.WIDE R14, R0, 0x2, R4 ;  /* 0x00000002000e7825 */ /* 0x000fca00078e0204 */
[----:B------:R0:W-:Y:S04]  /*4c4e0*/  @P5 STG.E.U16 [R14.64], R12 ;  /* 0x0000000c0e005986 */ /* 0x0001e8000c101506 */
[----:B0-----:R-:W2:Y:S04]  /*4c4f0*/  LDL.LU.S16 R12, [R1] ;  /* 0x00000000010c7983 */ /* 0x001ea80000300600 */
[----:B------:R0:W-:Y:S04]  /*4c500*/  STL [R1+0x1d94], R16 ;  /* 0x001d941001007387 */ /* 0x0001e80000100800 */
[----:B0-----:R-:W3:Y:S01]  /*4c510*/  LDL.LU.S16 R16, [R1+0x4] ;  /* 0x0000040001107983 */ /* 0x001ee20000300600 */
[----:B----4-:R-:W-:Y:S01]  /*4c520*/  ISETP.LT.AND P4, PT, R26, c[0x0][0x178], !P6 ;  /* 0x00005e001a007a0c */ /* 0x010fe20007781270 */
[----:B------:R-:W-:Y:S01]  /*4c530*/  IMAD.WIDE R14, R0, 0x2, R18 ;  /* 0x00000002000e7825 */ /* 0x000fe200078e0212 */
[----:B-----5:R-:W-:-:S02]  /*4c540*/  ISETP.LT.AND P1, PT, R24, c[0x0][0x178], !P6 ;  /* 0x00005e0018007a0c */ /* 0x020fc40007721270 */
[----:B------:R-:W-:Y:S01]  /*4c550*/  PRMT R13, R25, 0x7632, R13 ;  /* 0x00007632190d7816 */ /* 0x000fe2000000000d */
[C---:B------:R-:W-:Y:S01]  /*4c560*/  IMAD.WIDE R24, R0.reuse, 0x2, R10 ;  /* 0x0000000200187825 */ /* 0x040fe200078e020a */
[----:B------:R0:W-:Y:S01]  /*4c570*/  STL [R1+0x1d90], R17 ;  /* 0x001d901101007387 */ /* 0x0001e20000100800 */
[----:B------:R-:W-:Y:S02]  /*4c580*/  ISETP.LT.AND P6, PT, R27, c[0x0][0x178], !P6 ;  /* 0x00005e001b007a0c */ /* 0x000fe400077c1270 */
[C---:B------:R-:W-:Y:S01]  /*4c590*/  IMAD.WIDE R26, R0.reuse, 0x2, R8 ;  /* 0x00000002001a7825 */ /* 0x040fe200078e0208 */
[----:B0-----:R-:W4:Y:S04]  /*4c5a0*/  LDL.LU R17, [R1+0x1cd0] ;  /* 0x001cd00001117983 */ /* 0x001f280000300800 */
[----:B------:R-:W-:Y:S04]  /*4c5b0*/  STL [R1+0x1d8c], R8 ;  /* 0x001d8c0801007387 */ /* 0x000fe80000100800 */
[----:B------:R0:W-:Y:S04]  /*4c5c0*/  STL [R1+0x1d88], R9 ;  /* 0x001d880901007387 */ /* 0x0001e80000100800 */
[----:B0-----:R-:W5:Y:S04]  /*4c5d0*/  LDL.LU R9, [R1+0x1cd8] ;  /* 0x001cd80001097983 */ /* 0x001f680000300800 */
[----:B------:R-:W4:Y:S04]  /*4c5e0*/  LDL R8, [R1+0x1cec] ;  /* 0x001cec0001087983 */ /* 0x000f280000100800 */
[----:B---3--:R0:W-:Y:S04]  /*4c5f0*/  @P2 STG.E.U16 [R14.64], R16 ;  /* 0x000000100e002986 */ /* 0x0081e8000c101506 */
[----:B--2---:R-:W-:Y:S04]  /*4c600*/  @P3 STG.E.U16 [R22.64], R12 ;  /* 0x0000000c16003986 */ /* 0x004fe8000c101506 */
[----:B------:R1:W-:Y:S04]  /*4c610*/  @P4 STG.E.U16 [R24.64], R29 ;  /* 0x0000001d18004986 */ /* 0x0003e8000c101506 */
[----:B0-----:R-:W2:Y:S04]  /*4c620*/  LDL R16, [R1+0x29c] ;  /* 0x00029c0001107983 */ /* 0x001ea80000100800 */
[----:B-1----:R-:W3:Y:S04]  /*4c630*/  LDL R24, [R1+0x1ce0] ;  /* 0x001ce00001187983 */ /* 0x002ee80000100800 */
[----:B------:R-:W2:Y:S04]  /*4c640*/  LDL.LU R25, [R1+0x1d78] ;  /* 0x001d780001197983 */ /* 0x000ea80000300800 */
[----:B------:R-:W2:Y:S04]  /*4c650*/  LDL R29, [R1+0x1c] ;  /* 0x00001c00011d7983 */ /* 0x000ea80000100800 */
[----:B------:R-:W-:Y:S04]  /*4c660*/  @P1 STG.E.U16 [R26.64], R28 ;  /* 0x0000001c1a001986 */ /* 0x000fe8000c101506 */
[----:B--2---:R0:W-:Y:S04]  /*4c670*/  STL [R1+0x1d80], R29 ;  /* 0x001d801d01007387 */ /* 0x0041e80000100800 */
[----:B0-----:R-:W2:Y:S04]  /*4c680*/  LDL.LU R29, [R1+0x1ce4] ;  /* 0x001ce400011d7983 */ /* 0x001ea80000300800 */
[----:B------:R-:W2:Y:S04]  /*4c690*/  LDL.LU R28, [R1+0x25c] ;  /* 0x00025c00011c7983 */ /* 0x000ea80000300800 */
[----:B------:R-:W2:Y:S04]  /*4c6a0*/  LDL.LU R26, [R1+0xec] ;  /* 0x0000ec00011a7983 */ /* 0x000ea80000300800 */
[----:B------:R-:W2:Y:S01]  /*4c6b0*/  LDL.LU R27, [R1+0xdc] ;  /* 0x0000dc00011b7983 */ /* 0x000ea20000300800 */
[----:B----4-:R-:W-:Y:S01]  /*4c6c0*/  ISETP.LT.AND P5, PT, R17, c[0x0][0x178], !P0 ;  /* 0x00005e0011007a0c */ /* 0x010fe200047a1270 */
[----:B------:R-:W-:Y:S01]  /*4c6d0*/  IMAD.WIDE R14, R0, 0x2, R6 ;  /* 0x00000002000e7825 */ /* 0x000fe200078e0206 */
[----:B-----5:R-:W-:-:S02]  /*4c6e0*/  ISETP.LT.AND P3, PT, R9, c[0x0][0x178], !P0 ;  /* 0x00005e0009007a0c */ /* 0x020fc40004761270 */
[----:B------:R-:W-:Y:S01]  /*4c6f0*/  IADD3 R12, R0, c[0x0][0x198], RZ ;  /* 0x00006600000c7a10 */ /* 0x000fe20007ffe0ff */
[----:B--2---:R0:W-:Y:S04]  /*4c700*/  STL [R1+0x1d84], R27 ;  /* 0x001d841b01007387 */ /* 0x0041e80000100800 */
[----:B0-----:R-:W2:Y:S04]  /*4c710*/  LDL.LU R27, [R1+0x28c] ;  /* 0x00028c00011b7983 */ /* 0x001ea80000300800 */
[----:B------:R-:W4:Y:S01]  /*4c720*/  LDL.LU R0, [R1+0x1cdc] ;  /* 0x001cdc0001007983 */ /* 0x000f220000300800 */
[----:B------:R-:W-:-:S03]  /*4c730*/  IMAD.WIDE R22, R12, 0x2, R2 ;  /* 0x000000020c167825 */ /* 0x000fc600078e0202 */
[----:B------:R0:W-:Y:S02]  /*4c740*/  @P6 STG.E.U16 [R14.64], R13 ;  /* 0x0000000d0e006986 */ /* 0x0001e4000c101506 */
[----:B0-----:R-:W-:Y:S02]  /*4c750*/  IMAD.WIDE R14, R12, 0x2, R20 ;  /* 0x000000020c0e7825 */ /* 0x001fe400078e0214 */
[----:B------:R-:W5:Y:S04]  /*4c760*/  LDL.LU R13, [R1+0x1ce0] ;  /* 0x001ce000010d7983 */ /* 0x000f680000300800 */
[----:B------:R0:W-:Y:S04]  /*4c770*/  STL [R1+0x1d7c], R21 ;  /* 0x001d7c1501007387 */ /* 0x0001e80000100800 */
[----:B0-----:R-:W5:Y:S04]  /*4c780*/  LDL.LU R21, [R1+0x1ce8] ;  /* 0x001ce80001157983 */ /* 0x001f680000300800 */
[----:B--2---:R-:W-:Y:S04]  /*4c790*/  @P5 STG.E.U16 [R22.64], R27 ;  /* 0x0000001b16005986 */ /* 0x004fe8000c101506 */
[----:B------:R0:W-:Y:S04]  /*4c7a0*/  @P3 STG.E.U16 [R14.64], R16 ;  /* 0x000000100e003986 */ /* 0x0001e8000c101506 */
[----:B0-----:R-:W2:Y:S04]  /*4c7b0*/  LDL.LU R16, [R1+0x1d94] ;  /* 0x001d940001107983 */ /* 0x001ea80000300800 */
[----:B------:R-:W2:Y:S01]  /*4c7c0*/  LDL R14, [R1+0x27c] ;  /* 0x00027c00010e7983 */ /* 0x000ea20000100800 */
[----:B----4-:R-:W-:Y:S01]  /*4c7d0*/  ISETP.LT.AND P2, PT, R0, c[0x0][0x178], !P0 ;  /* 0x00005e0000007a0c */ /* 0x010fe20004741270 */
[----:B------:R-:W-:Y:S01]  /*4c7e0*/  IMAD.WIDE R22, R12, 0x2, R4 ;  /* 0x000000020c167825 */ /* 0x000fe200078e0204 */
[----:B------:R-:W-:Y:S01]  /*4c7f0*/  ISETP.GE.AND P1, PT, R25, c[0x0][0x17c], PT ;  /* 0x00005f0019007a0c */ /* 0x000fe20003f26270 */
[----:B------:R-:W4:Y:S03]  /*4c800*/  LDL R15, [R1+0x26c] ;  /* 0x00026c00010f7983 */ /* 0x000f260000100800 */
[----:B------:R-:W-:-:S02]  /*4c810*/  ISETP.LT.AND P3, PT, R17, c[0x0][0x178], !P1 ;  /* 0x00005e0011007a0c */ /* 0x000fc40004f61270 */
[----:B------:R-:W4:Y:S01]  /*4c820*/  LDL.LU R17, [R1+0x1d90] ;  /* 0x001d900001117983 */ /* 0x000f220000300800 */
[----:B---3--:R-:W-:-:S04]  /*4c830*/  ISETP.LT.AND P4, PT, R24, c[0x0][0x178], !P0 ;  /* 0x00005e0018007a0c */ /* 0x008fc80004781270 */
[----:B--2---:R0:W-:Y:S04]  /*4c840*/  @P2 STG.E.U16 [R22.64], R14 ;  /* 0x0000000e16002986 */ /* 0x0041e8000c101506 */
[----:B0-----:R-:W2:Y:S01]  /*4c850*/  LDL R23, [R1+0x1cf0] ;  /* 0x001cf00001177983 */ /* 0x001ea20000100800 */
[----:B------:R-:W-:Y:S01]  /*4c860*/  ISETP.LT.AND P5, PT, R29, c[0x0][0x178], !P0 ;  /* 0x00005e001d007a0c */ /* 0x000fe200047a1270 */
[----:B------:R-:W-:Y:S01]  /*4c870*/  IMAD.WIDE R24, R12, 0x2, R18 ;  /* 0x000000020c187825 */ /* 0x000fe200078e0212 */
[----:B-----5:R-:W-:-:S04]  /*4c880*/  ISETP.LT.AND P6, PT, R21, c[0x0][0x178], !P0 ;  /* 0x00005e0015007a0c */ /* 0x020fc800047c1270 */
[----:B----4-:R0:W-:Y:S01]  /*4c890*/  @P4 STG.E.U16 [R24.64], R15 ;  /* 0x0000000f18004986 */ /* 0x0101e2000c101506 */
[----:B------:R-:W-:-:S03]  /*4c8a0*/  ISETP.LT.AND P4, PT, R9, c[0x0][0x178], !P1 ;  /* 0x00005e0009007a0c */ /* 0x000fc60004f81270 */
[----:B0-----:R-:W3:Y:S01]  /*4c8b0*/  LDL.LU R24, [R1+0x27c] ;  /* 0x00027c0001187983 */ /* 0x001ee20000300800 */
[----:B------:R-:W-:-:S03]  /*4c8c0*/  IMAD.WIDE R14, R12, 0x2, R16 ;  /* 0x000000020c0e7825 */ /* 0x000fc600078e0210 */
[----:B------:R-:W4:Y:S04]  /*4c8d0*/  LDL.LU R25, [R1+0x26c] ;  /* 0x00026c0001197983 */ /* 0x000f280000300800 */
[----:B------:R-:W-:Y:S01]  /*4c8e0*/  @P5 STG.E.U16 [R14.64], R28 ;  /* 0x0000001c0e005986 */ /* 0x000fe2000c101506 */
[----:B--2---:R-:W-:Y:S01]  /*4c8f0*/  ISETP.LT.AND P2, PT, R23, c[0x0][0x178], !P0 ;  /* 0x00005e0017007a0c */ /* 0x004fe20004741270 */
[----:B------:R-:W-:Y:S01]  /*4c900*/  IMAD.WIDE R22, R12, 0x2, R10 ;  /* 0x000000020c167825 */ /* 0x000fe200078e020a */
[----:B------:R-:W-:Y:S02]  /*4c910*/  ISETP.LT.AND P0, PT, R8, c[0x0][0x178], !P0 ;  /* 0x00005e0008007a0c */ /* 0x000fe40004701270 */
[----:B------:R-:W2:Y:S04]  /*4c920*/  LDL.LU R8, [R1+0x1d8c] ;  /* 0x001d8c0001087983 */ /* 0x000ea80000300800 */
[----:B------:R-:W2:Y:S04]  /*4c930*/  LDL.LU R9, [R1+0x1d88] ;  /* 0x001d880001097983 */ /* 0x000ea80000300800 */
[----:B------:R0:W-:Y:S04]  /*4c940*/  @P6 STG.E.U16 [R22.64], R26 ;  /* 0x0000001a16006986 */ /* 0x0001e8000c101506 */
[----:B0-----:R-:W5:Y:S01]  /*4c950*/  LDL.LU R23, [R1+0x29c] ;  /* 0x00029c0001177983 */ /* 0x001f620000300800 */
[----:B------:R-:W-:-:S03]  /*4c960*/  PRMT R22, R27, 0x7632, R22 ;  /* 0x000076321b167816 */ /* 0x000fc60000000016 */
[----:B------:R-:W3:Y:S01]  /*4c970*/  LDL.LU R27, [R1+0x1d84] ;  /* 0x001d8400011b7983 */ /* 0x000ee20000300800 */
[----:B--2---:R-:W-:-:S05]  /*4c980*/  IMAD.WIDE R14, R12, 0x2, R8 ;  /* 0x000000020c0e7825 */ /* 0x004fca00078e0208 */
[----:B---3--:R0:W-:Y:S01]  /*4c990*/  @P2 STG.E.U16 [R14.64], R27 ;  /* 0x0000001b0e002986 */ /* 0x0081e2000c101506 */
[----:B------:R-:W-:-:S03]  /*4c9a0*/  ISETP.LT.AND P2, PT, R29, c[0x0][0x178], !P1 ;  /* 0x00005e001d007a0c */ /* 0x000fc60004f41270 */
[----:B0-----:R-:W2:Y:S04]  /*4c9b0*/  LDL.LU R15, [R1+0x1cec] ;  /* 0x001cec00010f7983 */ /* 0x001ea80000300800 */
[----:B------:R-:W3:Y:S01]  /*4c9c0*/  LDL.LU R29, [R1+0x1d80] ;  /* 0x001d8000011d7983 */ /* 0x000ee20000300800 */
[----:B------:R-:W-:Y:S02]  /*4c9d0*/  ISETP.LT.AND P5, PT, R0, c[0x0][0x178], !P1 ;  /* 0x00005e0000007a0c */ /* 0x000fe40004fa1270 */
[C---:B------:R-:W-:Y:S02]  /*4c9e0*/  IADD3 R0, R12.reuse, c[0x0][0x198], RZ ;  /* 0x000066000c007a10 */ /* 0x040fe40007ffe0ff */
[----:B------:R-:W-:Y:S01]  /*4c9f0*/  ISETP.LT.AND P6, PT, R13, c[0x0][0x178], !P1 ;  /* 0x00005e000d007a0c */ /* 0x000fe20004fc1270 */
[----:B------:R-:W-:-:S04]  /*4ca00*/  IMAD.WIDE R12, R12, 0x2, R6 ;  /* 0x000000020c0c7825 */ /* 0x000fc800078e0206 */
[----:B------:R-:W-:Y:S01]  /*4ca10*/  IMAD.WIDE R2, R0, 0x2, R2 ;  /* 0x0000000200027825 */ /* 0x000fe200078e0202 */
[----:B---3--:R-:W-:Y:S01]  /*4ca20*/  @P0 STG.E.U16 [R12.64], R29 ;  /* 0x0000001d0c000986 */ /* 0x008fe2000c101506 */
[----:B------:R-:W-:-:S03]  /*4ca30*/  ISETP.LT.AND P0, PT, R21, c[0x0][0x178], !P1 ;  /* 0x00005e0015007a0c */ /* 0x000fc60004f01270 */
[----:B------:R-:W3:Y:S04]  /*4ca40*/  LDL.LU R21, [R1+0x1d7c] ;  /* 0x001d7c0001157983 */ /* 0x000ee80000300800 */
[----:B------:R0:W-:Y:S04]  /*4ca50*/  @P3 STG.E.U16 [R2.64], R22 ;  /* 0x0000001602003986 */ /* 0x0001e8000c101506 */
[----:B0-----:R-:W2:Y:S01]  /*4ca60*/  LDL.LU R22, [R1+0x1cf0] ;  /* 0x001cf00001167983 */ /* 0x001ea20000300800 */
[----:B------:R-:W-:Y:S01]  /*4ca70*/  IMAD.WIDE R4, R0, 0x2, R4 ;  /* 0x0000000200047825 */ /* 0x000fe200078e0204 */
[----:B------:R-:W-:-:S03]  /*4ca80*/  PRMT R2, R24, 0x7632, R2 ;  /* 0x0000763218027816 */ /* 0x000fc60000000002 */
[----:B------:R-:W-:Y:S01]  /*4ca90*/  IMAD.WIDE R18, R0, 0x2, R18 ;  /* 0x0000000200127825 */ /* 0x000fe200078e0212 */
[----:B----4-:R-:W-:-:S03]  /*4caa0*/  PRMT R3, R25, 0x7632, R3 ;  /* 0x0000763219037816 */ /* 0x010fc60000000003 */
[----:B------:R-:W-:-:S04]  /*4cab0*/  IMAD.WIDE R16, R0, 0x2, R16 ;  /* 0x0000000200107825 */ /* 0x000fc800078e0210 */
[----:B------:R-:W-:-:S04]  /*4cac0*/  IMAD.WIDE R10, R0, 0x2, R10 ;  /* 0x00000002000a7825 */ /* 0x000fc800078e020a */
[----:B------:R-:W-:-:S04]  /*4cad0*/  IMAD.WIDE R8, R0, 0x2, R8 ;  /* 0x0000000200087825 */ /* 0x000fc800078e0208 */
[----:B------:R-:W-:Y:S01]  /*4cae0*/  IMAD.WIDE R6, R0, 0x2, R6 ;  /* 0x0000000200067825 */ /* 0x000fe200078e0206 */
[----:B------:R-:W-:Y:S02]  /*4caf0*/  PRMT R12, R28, 0x7632, R12 ;  /* 0x000076321c0c7816 */ /* 0x000fe4000000000c */
[----:B------:R-:W-:Y:S02]  /*4cb00*/  PRMT R13, R26, 0x7632, R13 ;  /* 0x000076321a0d7816 */ /* 0x000fe4000000000d */
[----:B------:R-:W-:Y:S01]  /*4cb10*/  PRMT R14, R27, 0x7632, R14 ;  /* 0x000076321b0e7816 */ /* 0x000fe2000000000e */
[----:B---3--:R-:W-:Y:S01]  /*4cb20*/  IMAD.WIDE R20, R0, 0x2, R20 ;  /* 0x0000000200147825 */ /* 0x008fe200078e0214 */
[----:B-----5:R-:W-:-:S05]  /*4cb30*/  PRMT R0, R23, 0x7632, R0 ;  /* 0x0000763217007816 */ /* 0x020fca0000000000 */
[----:B------:R0:W-:Y:S01]  /*4cb40*/  @P4 STG.E.U16 [R20.64], R0 ;  /* 0x0000000014004986 */ /* 0x0001e2000c101506 */
[----:B--2---:R-:W-:Y:S02]  /*4cb50*/  ISETP.LT.AND P3, PT, R22, c[0x0][0x178], !P1 ;  /* 0x00005e0016007a0c */ /* 0x004fe40004f61270 */
[----:B------:R-:W-:Y:S01]  /*4cb60*/  ISETP.LT.AND P1, PT, R15, c[0x0][0x178], !P1 ;  /* 0x00005e000f007a0c */ /* 0x000fe20004f21270 */
[----:B------:R0:W-:Y:S04]  /*4cb70*/  @P5 STG.E.U16 [R4.64], R2 ;  /* 0x0000000204005986 */ /* 0x0001e8000c101506 */
[----:B------:R0:W-:Y:S04]  /*4cb80*/  @P6 STG.E.U16 [R18.64], R3 ;  /* 0x0000000312006986 */ /* 0x0001e8000c101506 */
[----:B------:R0:W-:Y:S04]  /*4cb90*/  @P2 STG.E.U16 [R16.64], R12 ;  /* 0x0000000c10002986 */ /* 0x0001e8000c101506 */
[----:B------:R0:W-:Y:S04]  /*4cba0*/  @P0 STG.E.U16 [R10.64], R13 ;  /* 0x0000000d0a000986 */ /* 0x0001e8000c101506 */
[----:B------:R0:W-:Y:S01]  /*4cbb0*/  @P3 STG.E.U16 [R8.64], R14 ;  /* 0x0000000e08003986 */ /* 0x0001e2000c101506 */
[----:B------:R-:W-:Y:S05]  /*4cbc0*/  @!P1 EXIT ;  /* 0x000000000000994d */ /* 0x000fea0003800000 */
[----:B0-----:R-:W-:-:S05]  /*4cbd0*/  PRMT R3, R29, 0x7632, R3 ;  /* 0x000076321d037816 */ /* 0x001fca0000000003 */
[----:B------:R-:W-:Y:S01]  /*4cbe0*/  STG.E.U16 [R6.64], R3 ;  /* 0x0000000306007986 */ /* 0x000fe2000c101506 */
[----:B------:R-:W-:Y:S05]  /*4cbf0*/  EXIT ;  /* 0x000000000000794d */ /* 0x000fea0003800000 */
.L_x_4:
[----:B------:R-:W-:-:S00]  /*4cc00*/  BRA `(.L_x_4) ;  /* 0xfffffff000007947 */ /* 0x000fc0000383ffff */
[----:B------:R-:W-:-:S00]  /*4cc10*/  NOP ;  /* 0x0000000000007918 */ /* 0x000fc00000000000 */
        /* <DEDUP_REMOVED lines=14> */
.L_x_5:


//--------------------- .nv.shared.matmul_kernel  --------------------------
	.section	.nv.shared.matmul_kernel,"aw",@nobits
	.sectionflags	@""
	.align	16
